//
// Generated by NVIDIA NVVM Compiler
//
// Compiler Build ID: CL-36424714
// Cuda compilation tools, release 13.0, V13.0.88
// Based on NVVM 20.0.0
//

.version 9.0
.target sm_100
.address_size 64

	// .globl	_Z19two_body_sum_kernelIfLi32EEvPPT_iiiiS1_iS0_S1_S1_S1_
.const .align 4 .b8 AcudaSpline[192];
.const .align 8 .b8 AcudaSpline_double[384];
// _ZZ19two_body_sum_kernelIfLi32EEvPPT_iiiiS1_iS0_S1_S1_S1_E3myR has been demoted
// _ZZ19two_body_sum_kernelIfLi32EEvPPT_iiiiS1_iS0_S1_S1_S1_E5coefs has been demoted
// _ZZ19two_body_sum_kernelIfLi32EEvPPT_iiiiS1_iS0_S1_S1_S1_E2r1 has been demoted
// _ZZ19two_body_sum_kernelIfLi32EEvPPT_iiiiS1_iS0_S1_S1_S1_E2r2 has been demoted
// _ZZ19two_body_sum_kernelIfLi32EEvPPT_iiiiS1_iS0_S1_S1_S1_E1L has been demoted
// _ZZ19two_body_sum_kernelIfLi32EEvPPT_iiiiS1_iS0_S1_S1_S1_E4Linv has been demoted
// _ZZ19two_body_sum_kernelIfLi32EEvPPT_iiiiS1_iS0_S1_S1_S1_E1A has been demoted
// _ZZ19two_body_sum_kernelIfLi32EEvPPT_iiiiS1_iS0_S1_S1_S1_E10shared_sum has been demoted
// _ZZ19two_body_sum_kernelIdLi32EEvPPT_iiiiS1_iS0_S1_S1_S1_E3myR has been demoted
// _ZZ19two_body_sum_kernelIdLi32EEvPPT_iiiiS1_iS0_S1_S1_S1_E5coefs has been demoted
// _ZZ19two_body_sum_kernelIdLi32EEvPPT_iiiiS1_iS0_S1_S1_S1_E2r1 has been demoted
// _ZZ19two_body_sum_kernelIdLi32EEvPPT_iiiiS1_iS0_S1_S1_S1_E2r2 has been demoted
// _ZZ19two_body_sum_kernelIdLi32EEvPPT_iiiiS1_iS0_S1_S1_S1_E1L has been demoted
// _ZZ19two_body_sum_kernelIdLi32EEvPPT_iiiiS1_iS0_S1_S1_S1_E4Linv has been demoted
// _ZZ19two_body_sum_kernelIdLi32EEvPPT_iiiiS1_iS0_S1_S1_S1_E1A has been demoted
// _ZZ19two_body_sum_kernelIdLi32EEvPPT_iiiiS1_iS0_S1_S1_S1_E10shared_sum has been demoted
// _ZZ21two_body_ratio_kernelIfLi64EEvPPT_iiS1_iS1_iS0_S1_S1_S1_E3myR has been demoted
// _ZZ21two_body_ratio_kernelIfLi64EEvPPT_iiS1_iS1_iS0_S1_S1_S1_E6myRnew has been demoted
// _ZZ21two_body_ratio_kernelIfLi64EEvPPT_iiS1_iS1_iS0_S1_S1_S1_E6myRold has been demoted
// _ZZ21two_body_ratio_kernelIfLi64EEvPPT_iiS1_iS1_iS0_S1_S1_S1_E5coefs has been demoted
// _ZZ21two_body_ratio_kernelIfLi64EEvPPT_iiS1_iS1_iS0_S1_S1_S1_E2r1 has been demoted
// _ZZ21two_body_ratio_kernelIfLi64EEvPPT_iiS1_iS1_iS0_S1_S1_S1_E1L has been demoted
// _ZZ21two_body_ratio_kernelIfLi64EEvPPT_iiS1_iS1_iS0_S1_S1_S1_E4Linv has been demoted
// _ZZ21two_body_ratio_kernelIfLi64EEvPPT_iiS1_iS1_iS0_S1_S1_S1_E1A has been demoted
// _ZZ21two_body_ratio_kernelIfLi64EEvPPT_iiS1_iS1_iS0_S1_S1_S1_E10shared_sum has been demoted
// _ZZ21two_body_ratio_kernelIdLi32EEvPPT_iiS1_iS1_iS0_S1_S1_S1_E3myR has been demoted
// _ZZ21two_body_ratio_kernelIdLi32EEvPPT_iiS1_iS1_iS0_S1_S1_S1_E6myRnew has been demoted
// _ZZ21two_body_ratio_kernelIdLi32EEvPPT_iiS1_iS1_iS0_S1_S1_S1_E6myRold has been demoted
// _ZZ21two_body_ratio_kernelIdLi32EEvPPT_iiS1_iS1_iS0_S1_S1_S1_E5coefs has been demoted
// _ZZ21two_body_ratio_kernelIdLi32EEvPPT_iiS1_iS1_iS0_S1_S1_S1_E2r1 has been demoted
// _ZZ21two_body_ratio_kernelIdLi32EEvPPT_iiS1_iS1_iS0_S1_S1_S1_E1L has been demoted
// _ZZ21two_body_ratio_kernelIdLi32EEvPPT_iiS1_iS1_iS0_S1_S1_S1_E4Linv has been demoted
// _ZZ21two_body_ratio_kernelIdLi32EEvPPT_iiS1_iS1_iS0_S1_S1_S1_E1A has been demoted
// _ZZ21two_body_ratio_kernelIdLi32EEvPPT_iiS1_iS1_iS0_S1_S1_S1_E10shared_sum has been demoted

.visible .entry _Z19two_body_sum_kernelIfLi32EEvPPT_iiiiS1_iS0_S1_S1_S1_(
	.param .u64 .ptr .align 1 _Z19two_body_sum_kernelIfLi32EEvPPT_iiiiS1_iS0_S1_S1_S1__param_0,
	.param .u32 _Z19two_body_sum_kernelIfLi32EEvPPT_iiiiS1_iS0_S1_S1_S1__param_1,
	.param .u32 _Z19two_body_sum_kernelIfLi32EEvPPT_iiiiS1_iS0_S1_S1_S1__param_2,
	.param .u32 _Z19two_body_sum_kernelIfLi32EEvPPT_iiiiS1_iS0_S1_S1_S1__param_3,
	.param .u32 _Z19two_body_sum_kernelIfLi32EEvPPT_iiiiS1_iS0_S1_S1_S1__param_4,
	.param .u64 .ptr .align 1 _Z19two_body_sum_kernelIfLi32EEvPPT_iiiiS1_iS0_S1_S1_S1__param_5,
	.param .u32 _Z19two_body_sum_kernelIfLi32EEvPPT_iiiiS1_iS0_S1_S1_S1__param_6,
	.param .f32 _Z19two_body_sum_kernelIfLi32EEvPPT_iiiiS1_iS0_S1_S1_S1__param_7,
	.param .u64 .ptr .align 1 _Z19two_body_sum_kernelIfLi32EEvPPT_iiiiS1_iS0_S1_S1_S1__param_8,
	.param .u64 .ptr .align 1 _Z19two_body_sum_kernelIfLi32EEvPPT_iiiiS1_iS0_S1_S1_S1__param_9,
	.param .u64 .ptr .align 1 _Z19two_body_sum_kernelIfLi32EEvPPT_iiiiS1_iS0_S1_S1_S1__param_10
)
{
	.reg .pred 	%p<43>;
	.reg .b32 	%r<117>;
	.reg .b32 	%f<251>;
	.reg .b64 	%rd<33>;
	.reg .b64 	%fd<21>;
	// demoted variable
	.shared .align 8 .u64 _ZZ19two_body_sum_kernelIfLi32EEvPPT_iiiiS1_iS0_S1_S1_S1_E3myR;
	// demoted variable
	.shared .align 4 .b8 _ZZ19two_body_sum_kernelIfLi32EEvPPT_iiiiS1_iS0_S1_S1_S1_E5coefs[128];
	// demoted variable
	.shared .align 4 .b8 _ZZ19two_body_sum_kernelIfLi32EEvPPT_iiiiS1_iS0_S1_S1_S1_E2r1[384];
	// demoted variable
	.shared .align 4 .b8 _ZZ19two_body_sum_kernelIfLi32EEvPPT_iiiiS1_iS0_S1_S1_S1_E2r2[384];
	// demoted variable
	.shared .align 4 .b8 _ZZ19two_body_sum_kernelIfLi32EEvPPT_iiiiS1_iS0_S1_S1_S1_E1L[36];
	// demoted variable
	.shared .align 4 .b8 _ZZ19two_body_sum_kernelIfLi32EEvPPT_iiiiS1_iS0_S1_S1_S1_E4Linv[36];
	// demoted variable
	.shared .align 4 .b8 _ZZ19two_body_sum_kernelIfLi32EEvPPT_iiiiS1_iS0_S1_S1_S1_E1A[64];
	// demoted variable
	.shared .align 4 .b8 _ZZ19two_body_sum_kernelIfLi32EEvPPT_iiiiS1_iS0_S1_S1_S1_E10shared_sum[128];
	ld.param.u64 	%rd3, [_Z19two_body_sum_kernelIfLi32EEvPPT_iiiiS1_iS0_S1_S1_S1__param_0];
	ld.param.u64 	%rd4, [_Z19two_body_sum_kernelIfLi32EEvPPT_iiiiS1_iS0_S1_S1_S1__param_5];
	ld.param.u32 	%r28, [_Z19two_body_sum_kernelIfLi32EEvPPT_iiiiS1_iS0_S1_S1_S1__param_6];
	ld.param.u64 	%rd5, [_Z19two_body_sum_kernelIfLi32EEvPPT_iiiiS1_iS0_S1_S1_S1__param_8];
	ld.param.u64 	%rd6, [_Z19two_body_sum_kernelIfLi32EEvPPT_iiiiS1_iS0_S1_S1_S1__param_9];
	mov.u32 	%r1, %tid.x;
	setp.ne.s32 	%p1, %r1, 0;
	@%p1 bra 	$L__BB0_2;
	cvta.to.global.u64 	%rd8, %rd3;
	mov.u32 	%r29, %ctaid.x;
	mul.wide.u32 	%rd9, %r29, 8;
	add.s64 	%rd10, %rd8, %rd9;
	ld.global.u64 	%rd11, [%rd10];
	st.shared.u64 	[_ZZ19two_body_sum_kernelIfLi32EEvPPT_iiiiS1_iS0_S1_S1_S1_E3myR], %rd11;
$L__BB0_2:
	setp.ge.s32 	%p2, %r1, %r28;
	@%p2 bra 	$L__BB0_4;
	cvta.to.global.u64 	%rd12, %rd4;
	mul.wide.u32 	%rd13, %r1, 4;
	add.s64 	%rd14, %rd12, %rd13;
	ld.global.f32 	%f67, [%rd14];
	shl.b32 	%r30, %r1, 2;
	mov.u32 	%r31, _ZZ19two_body_sum_kernelIfLi32EEvPPT_iiiiS1_iS0_S1_S1_S1_E5coefs;
	add.s32 	%r32, %r31, %r30;
	st.shared.f32 	[%r32], %f67;
$L__BB0_4:
	setp.gt.u32 	%p3, %r1, 8;
	@%p3 bra 	$L__BB0_6;
	cvta.to.global.u64 	%rd15, %rd5;
	mul.wide.u32 	%rd16, %r1, 4;
	add.s64 	%rd17, %rd15, %rd16;
	ld.global.f32 	%f68, [%rd17];
	shl.b32 	%r33, %r1, 2;
	mov.u32 	%r34, _ZZ19two_body_sum_kernelIfLi32EEvPPT_iiiiS1_iS0_S1_S1_S1_E1L;
	add.s32 	%r35, %r34, %r33;
	st.shared.f32 	[%r35], %f68;
	cvta.to.global.u64 	%rd18, %rd6;
	add.s64 	%rd19, %rd18, %rd16;
	ld.global.f32 	%f69, [%rd19];
	mov.u32 	%r36, _ZZ19two_body_sum_kernelIfLi32EEvPPT_iiiiS1_iS0_S1_S1_S1_E4Linv;
	add.s32 	%r37, %r36, %r33;
	st.shared.f32 	[%r37], %f69;
	bra.uni 	$L__BB0_7;
$L__BB0_6:
	setp.gt.u32 	%p4, %r1, 15;
	@%p4 bra 	$L__BB0_8;
$L__BB0_7:
	mul.wide.u32 	%rd20, %r1, 8;
	mov.u64 	%rd21, AcudaSpline_double;
	add.s64 	%rd22, %rd21, %rd20;
	ld.const.f64 	%fd10, [%rd22];
	cvt.rn.f32.f64 	%f70, %fd10;
	shl.b32 	%r38, %r1, 2;
	and.b32  	%r39, %r38, 4080;
	mov.u32 	%r40, _ZZ19two_body_sum_kernelIfLi32EEvPPT_iiiiS1_iS0_S1_S1_S1_E1A;
	add.s32 	%r41, %r40, %r39;
	and.b32  	%r42, %r38, 12;
	add.s32 	%r43, %r41, %r42;
	st.shared.f32 	[%r43], %f70;
$L__BB0_8:
	ld.param.u32 	%r111, [_Z19two_body_sum_kernelIfLi32EEvPPT_iiiiS1_iS0_S1_S1_S1__param_4];
	ld.param.u32 	%r107, [_Z19two_body_sum_kernelIfLi32EEvPPT_iiiiS1_iS0_S1_S1_S1__param_3];
	ld.param.u32 	%r104, [_Z19two_body_sum_kernelIfLi32EEvPPT_iiiiS1_iS0_S1_S1_S1__param_2];
	ld.param.u32 	%r100, [_Z19two_body_sum_kernelIfLi32EEvPPT_iiiiS1_iS0_S1_S1_S1__param_1];
	bar.sync 	0;
	sub.s32 	%r44, %r104, %r100;
	add.s32 	%r45, %r44, 1;
	sub.s32 	%r46, %r111, %r107;
	add.s32 	%r47, %r46, 1;
	shr.s32 	%r48, %r45, 31;
	shr.u32 	%r49, %r48, 27;
	add.s32 	%r50, %r45, %r49;
	shr.s32 	%r51, %r50, 5;
	and.b32  	%r52, %r45, 31;
	setp.ne.s32 	%p5, %r52, 0;
	selp.u32 	%r53, 1, 0, %p5;
	add.s32 	%r2, %r51, %r53;
	shr.s32 	%r54, %r47, 31;
	shr.u32 	%r55, %r54, 27;
	add.s32 	%r56, %r47, %r55;
	shr.s32 	%r57, %r56, 5;
	and.b32  	%r58, %r47, 31;
	setp.ne.s32 	%p6, %r58, 0;
	selp.u32 	%r59, 1, 0, %p6;
	add.s32 	%r3, %r57, %r59;
	setp.lt.s32 	%p7, %r2, 1;
	mov.f32 	%f250, 0f00000000;
	@%p7 bra 	$L__BB0_36;
	ld.param.f32 	%f246, [_Z19two_body_sum_kernelIfLi32EEvPPT_iiiiS1_iS0_S1_S1_S1__param_7];
	ld.param.u32 	%r105, [_Z19two_body_sum_kernelIfLi32EEvPPT_iiiiS1_iS0_S1_S1_S1__param_2];
	add.s32 	%r4, %r105, 1;
	add.s32 	%r61, %r28, -3;
	cvt.rn.f32.s32 	%f72, %r61;
	div.rn.f32 	%f73, %f246, %f72;
	rcp.rn.f32 	%f1, %f73;
	mov.f64 	%fd16, 0d0000000000000000;
	mov.b32 	%r114, 0;
$L__BB0_10:
	ld.param.u32 	%r106, [_Z19two_body_sum_kernelIfLi32EEvPPT_iiiiS1_iS0_S1_S1_S1__param_2];
	ld.param.u32 	%r101, [_Z19two_body_sum_kernelIfLi32EEvPPT_iiiiS1_iS0_S1_S1_S1__param_1];
	mov.u32 	%r62, _ZZ19two_body_sum_kernelIfLi32EEvPPT_iiiiS1_iS0_S1_S1_S1_E2r1;
	mad.lo.s32 	%r63, %r1, 12, %r62;
	shl.b32 	%r64, %r1, 3;
	sub.s32 	%r6, %r63, %r64;
	ld.shared.u64 	%rd23, [_ZZ19two_body_sum_kernelIfLi32EEvPPT_iiiiS1_iS0_S1_S1_S1_E3myR];
	cvta.to.global.u64 	%rd24, %rd23;
	mul.lo.s32 	%r65, %r114, 96;
	add.s32 	%r7, %r65, %r1;
	sub.s32 	%r66, %r106, %r101;
	mad.lo.s32 	%r8, %r66, 3, 3;
	setp.ge.s32 	%p8, %r7, %r8;
	mad.lo.s32 	%r67, %r101, 3, %r1;
	add.s32 	%r68, %r67, %r65;
	mul.wide.s32 	%rd25, %r68, 4;
	add.s64 	%rd1, %rd24, %rd25;
	@%p8 bra 	$L__BB0_12;
	ld.global.f32 	%f74, [%rd1];
	st.shared.f32 	[%r6], %f74;
$L__BB0_12:
	add.s32 	%r69, %r7, 32;
	setp.ge.s32 	%p9, %r69, %r8;
	@%p9 bra 	$L__BB0_14;
	ld.global.f32 	%f75, [%rd1+128];
	st.shared.f32 	[%r6+128], %f75;
$L__BB0_14:
	add.s32 	%r70, %r7, 64;
	setp.ge.s32 	%p10, %r70, %r8;
	@%p10 bra 	$L__BB0_16;
	ld.global.f32 	%f76, [%rd1+256];
	st.shared.f32 	[%r6+256], %f76;
$L__BB0_16:
	setp.lt.s32 	%p11, %r3, 1;
	bar.sync 	0;
	@%p11 bra 	$L__BB0_34;
	mov.b32 	%r115, 0;
$L__BB0_18:
	ld.param.u32 	%r112, [_Z19two_body_sum_kernelIfLi32EEvPPT_iiiiS1_iS0_S1_S1_S1__param_4];
	ld.param.u32 	%r108, [_Z19two_body_sum_kernelIfLi32EEvPPT_iiiiS1_iS0_S1_S1_S1__param_3];
	shl.b32 	%r72, %r1, 2;
	mov.u32 	%r73, _ZZ19two_body_sum_kernelIfLi32EEvPPT_iiiiS1_iS0_S1_S1_S1_E2r2;
	add.s32 	%r10, %r73, %r72;
	ld.shared.u64 	%rd26, [_ZZ19two_body_sum_kernelIfLi32EEvPPT_iiiiS1_iS0_S1_S1_S1_E3myR];
	cvta.to.global.u64 	%rd27, %rd26;
	mul.lo.s32 	%r11, %r115, 96;
	add.s32 	%r12, %r11, %r1;
	sub.s32 	%r13, %r112, %r108;
	add.s32 	%r14, %r13, 1;
	mad.lo.s32 	%r15, %r13, 3, 3;
	setp.ge.s32 	%p12, %r12, %r15;
	mad.lo.s32 	%r74, %r108, 3, %r12;
	mul.wide.s32 	%rd28, %r74, 4;
	add.s64 	%rd2, %rd27, %rd28;
	@%p12 bra 	$L__BB0_20;
	ld.global.f32 	%f77, [%rd2];
	st.shared.f32 	[%r10], %f77;
$L__BB0_20:
	add.s32 	%r75, %r12, 32;
	setp.ge.s32 	%p13, %r75, %r15;
	@%p13 bra 	$L__BB0_22;
	ld.global.f32 	%f78, [%rd2+128];
	st.shared.f32 	[%r10+128], %f78;
$L__BB0_22:
	add.s32 	%r76, %r12, 64;
	setp.ge.s32 	%p14, %r76, %r15;
	@%p14 bra 	$L__BB0_24;
	ld.global.f32 	%f79, [%rd2+256];
	st.shared.f32 	[%r10+256], %f79;
$L__BB0_24:
	bar.sync 	0;
	shl.b32 	%r16, %r115, 5;
	shl.b32 	%r77, %r115, 6;
	sub.s32 	%r78, %r11, %r77;
	add.s32 	%r79, %r78, 32;
	setp.gt.s32 	%p15, %r79, %r13;
	sub.s32 	%r80, %r14, %r16;
	selp.b32 	%r17, %r80, 32, %p15;
	setp.lt.s32 	%p16, %r17, 1;
	@%p16 bra 	$L__BB0_33;
	ld.param.u32 	%r109, [_Z19two_body_sum_kernelIfLi32EEvPPT_iiiiS1_iS0_S1_S1_S1__param_3];
	add.s32 	%r18, %r16, %r109;
	mov.u32 	%r82, _ZZ19two_body_sum_kernelIfLi32EEvPPT_iiiiS1_iS0_S1_S1_S1_E2r1;
	mad.lo.s32 	%r83, %r1, 12, %r82;
	ld.shared.f32 	%f2, [%r83];
	ld.shared.f32 	%f3, [%r83+4];
	ld.shared.f32 	%f4, [%r83+8];
	ld.shared.f32 	%f5, [_ZZ19two_body_sum_kernelIfLi32EEvPPT_iiiiS1_iS0_S1_S1_S1_E4Linv];
	ld.shared.f32 	%f6, [_ZZ19two_body_sum_kernelIfLi32EEvPPT_iiiiS1_iS0_S1_S1_S1_E4Linv+4];
	ld.shared.f32 	%f7, [_ZZ19two_body_sum_kernelIfLi32EEvPPT_iiiiS1_iS0_S1_S1_S1_E4Linv+8];
	ld.shared.f32 	%f8, [_ZZ19two_body_sum_kernelIfLi32EEvPPT_iiiiS1_iS0_S1_S1_S1_E4Linv+12];
	ld.shared.f32 	%f9, [_ZZ19two_body_sum_kernelIfLi32EEvPPT_iiiiS1_iS0_S1_S1_S1_E4Linv+16];
	ld.shared.f32 	%f10, [_ZZ19two_body_sum_kernelIfLi32EEvPPT_iiiiS1_iS0_S1_S1_S1_E4Linv+20];
	ld.shared.f32 	%f11, [_ZZ19two_body_sum_kernelIfLi32EEvPPT_iiiiS1_iS0_S1_S1_S1_E4Linv+24];
	ld.shared.f32 	%f12, [_ZZ19two_body_sum_kernelIfLi32EEvPPT_iiiiS1_iS0_S1_S1_S1_E4Linv+28];
	ld.shared.f32 	%f13, [_ZZ19two_body_sum_kernelIfLi32EEvPPT_iiiiS1_iS0_S1_S1_S1_E4Linv+32];
	ld.shared.f32 	%f14, [_ZZ19two_body_sum_kernelIfLi32EEvPPT_iiiiS1_iS0_S1_S1_S1_E1L];
	ld.shared.f32 	%f15, [_ZZ19two_body_sum_kernelIfLi32EEvPPT_iiiiS1_iS0_S1_S1_S1_E1L+4];
	ld.shared.f32 	%f16, [_ZZ19two_body_sum_kernelIfLi32EEvPPT_iiiiS1_iS0_S1_S1_S1_E1L+8];
	ld.shared.f32 	%f17, [_ZZ19two_body_sum_kernelIfLi32EEvPPT_iiiiS1_iS0_S1_S1_S1_E1L+12];
	ld.shared.f32 	%f18, [_ZZ19two_body_sum_kernelIfLi32EEvPPT_iiiiS1_iS0_S1_S1_S1_E1L+16];
	ld.shared.f32 	%f19, [_ZZ19two_body_sum_kernelIfLi32EEvPPT_iiiiS1_iS0_S1_S1_S1_E1L+20];
	ld.shared.f32 	%f20, [_ZZ19two_body_sum_kernelIfLi32EEvPPT_iiiiS1_iS0_S1_S1_S1_E1L+24];
	ld.shared.f32 	%f21, [_ZZ19two_body_sum_kernelIfLi32EEvPPT_iiiiS1_iS0_S1_S1_S1_E1L+28];
	ld.shared.f32 	%f22, [_ZZ19two_body_sum_kernelIfLi32EEvPPT_iiiiS1_iS0_S1_S1_S1_E1L+32];
	ld.shared.f32 	%f23, [_ZZ19two_body_sum_kernelIfLi32EEvPPT_iiiiS1_iS0_S1_S1_S1_E1A];
	ld.shared.f32 	%f24, [_ZZ19two_body_sum_kernelIfLi32EEvPPT_iiiiS1_iS0_S1_S1_S1_E1A+4];
	ld.shared.f32 	%f25, [_ZZ19two_body_sum_kernelIfLi32EEvPPT_iiiiS1_iS0_S1_S1_S1_E1A+8];
	ld.shared.f32 	%f26, [_ZZ19two_body_sum_kernelIfLi32EEvPPT_iiiiS1_iS0_S1_S1_S1_E1A+12];
	ld.shared.f32 	%f27, [_ZZ19two_body_sum_kernelIfLi32EEvPPT_iiiiS1_iS0_S1_S1_S1_E1A+16];
	ld.shared.f32 	%f28, [_ZZ19two_body_sum_kernelIfLi32EEvPPT_iiiiS1_iS0_S1_S1_S1_E1A+20];
	ld.shared.f32 	%f29, [_ZZ19two_body_sum_kernelIfLi32EEvPPT_iiiiS1_iS0_S1_S1_S1_E1A+24];
	ld.shared.f32 	%f30, [_ZZ19two_body_sum_kernelIfLi32EEvPPT_iiiiS1_iS0_S1_S1_S1_E1A+28];
	ld.shared.f32 	%f31, [_ZZ19two_body_sum_kernelIfLi32EEvPPT_iiiiS1_iS0_S1_S1_S1_E1A+32];
	ld.shared.f32 	%f32, [_ZZ19two_body_sum_kernelIfLi32EEvPPT_iiiiS1_iS0_S1_S1_S1_E1A+36];
	ld.shared.f32 	%f33, [_ZZ19two_body_sum_kernelIfLi32EEvPPT_iiiiS1_iS0_S1_S1_S1_E1A+40];
	ld.shared.f32 	%f34, [_ZZ19two_body_sum_kernelIfLi32EEvPPT_iiiiS1_iS0_S1_S1_S1_E1A+44];
	ld.shared.f32 	%f35, [_ZZ19two_body_sum_kernelIfLi32EEvPPT_iiiiS1_iS0_S1_S1_S1_E1A+48];
	ld.shared.f32 	%f36, [_ZZ19two_body_sum_kernelIfLi32EEvPPT_iiiiS1_iS0_S1_S1_S1_E1A+52];
	ld.shared.f32 	%f37, [_ZZ19two_body_sum_kernelIfLi32EEvPPT_iiiiS1_iS0_S1_S1_S1_E1A+56];
	mov.b32 	%r116, 0;
	ld.shared.f32 	%f38, [_ZZ19two_body_sum_kernelIfLi32EEvPPT_iiiiS1_iS0_S1_S1_S1_E1A+60];
$L__BB0_26:
	mov.u32 	%r84, _ZZ19two_body_sum_kernelIfLi32EEvPPT_iiiiS1_iS0_S1_S1_S1_E2r2;
	mad.lo.s32 	%r85, %r116, 12, %r84;
	ld.shared.f32 	%f81, [%r85];
	sub.f32 	%f82, %f81, %f2;
	ld.shared.f32 	%f83, [%r85+4];
	sub.f32 	%f84, %f83, %f3;
	ld.shared.f32 	%f85, [%r85+8];
	sub.f32 	%f86, %f85, %f4;
	mul.f32 	%f87, %f84, %f6;
	fma.rn.f32 	%f88, %f82, %f5, %f87;
	fma.rn.f32 	%f89, %f86, %f7, %f88;
	mul.f32 	%f90, %f84, %f9;
	fma.rn.f32 	%f91, %f82, %f8, %f90;
	fma.rn.f32 	%f92, %f86, %f10, %f91;
	mul.f32 	%f93, %f84, %f12;
	fma.rn.f32 	%f94, %f82, %f11, %f93;
	fma.rn.f32 	%f95, %f86, %f13, %f94;
	mov.f32 	%f96, 0f3F000000;
	copysign.f32 	%f97, %f89, %f96;
	add.rz.f32 	%f98, %f89, %f97;
	cvt.rzi.f32.f32 	%f99, %f98;
	sub.f32 	%f39, %f89, %f99;
	copysign.f32 	%f100, %f92, %f96;
	add.rz.f32 	%f101, %f92, %f100;
	cvt.rzi.f32.f32 	%f102, %f101;
	sub.f32 	%f103, %f92, %f102;
	copysign.f32 	%f104, %f95, %f96;
	add.rz.f32 	%f105, %f95, %f104;
	cvt.rzi.f32.f32 	%f106, %f105;
	sub.f32 	%f107, %f95, %f106;
	mul.f32 	%f108, %f84, %f84;
	fma.rn.f32 	%f109, %f82, %f82, %f108;
	fma.rn.f32 	%f249, %f86, %f86, %f109;
	add.f32 	%f110, %f107, 0fBF800000;
	mul.f32 	%f41, %f110, %f16;
	add.f32 	%f111, %f103, 0fBF800000;
	mul.f32 	%f42, %f111, %f15;
	mul.f32 	%f43, %f111, %f18;
	mul.f32 	%f44, %f111, %f21;
	mul.f32 	%f45, %f110, %f19;
	mul.f32 	%f46, %f110, %f22;
	add.f32 	%f112, %f107, 0f00000000;
	mul.f32 	%f47, %f112, %f16;
	mul.f32 	%f48, %f112, %f19;
	mul.f32 	%f49, %f112, %f22;
	add.f32 	%f113, %f107, 0f3F800000;
	mul.f32 	%f50, %f113, %f16;
	mul.f32 	%f51, %f113, %f19;
	mul.f32 	%f52, %f113, %f22;
	add.f32 	%f114, %f103, 0f00000000;
	mul.f32 	%f53, %f114, %f15;
	mul.f32 	%f54, %f114, %f18;
	mul.f32 	%f55, %f114, %f21;
	add.f32 	%f115, %f103, 0f3F800000;
	mul.f32 	%f56, %f115, %f15;
	mul.f32 	%f57, %f115, %f18;
	mul.f32 	%f58, %f115, %f21;
	mov.f32 	%f248, 0fBF800000;
$L__BB0_27:
	add.f32 	%f116, %f39, %f248;
	fma.rn.f32 	%f117, %f116, %f14, %f42;
	fma.rn.f32 	%f118, %f116, %f17, %f43;
	fma.rn.f32 	%f119, %f116, %f20, %f44;
	add.f32 	%f120, %f117, %f41;
	add.f32 	%f121, %f118, %f45;
	add.f32 	%f122, %f119, %f46;
	mul.f32 	%f123, %f121, %f121;
	fma.rn.f32 	%f124, %f120, %f120, %f123;
	fma.rn.f32 	%f125, %f122, %f122, %f124;
	setp.lt.f32 	%p17, %f125, %f249;
	selp.f32 	%f126, %f125, %f249, %p17;
	add.f32 	%f127, %f117, %f47;
	add.f32 	%f128, %f118, %f48;
	add.f32 	%f129, %f119, %f49;
	mul.f32 	%f130, %f128, %f128;
	fma.rn.f32 	%f131, %f127, %f127, %f130;
	fma.rn.f32 	%f132, %f129, %f129, %f131;
	setp.lt.f32 	%p18, %f132, %f126;
	selp.f32 	%f133, %f132, %f126, %p18;
	add.f32 	%f134, %f117, %f50;
	add.f32 	%f135, %f118, %f51;
	add.f32 	%f136, %f119, %f52;
	mul.f32 	%f137, %f135, %f135;
	fma.rn.f32 	%f138, %f134, %f134, %f137;
	fma.rn.f32 	%f139, %f136, %f136, %f138;
	setp.lt.f32 	%p19, %f139, %f133;
	selp.f32 	%f140, %f139, %f133, %p19;
	fma.rn.f32 	%f141, %f116, %f14, %f53;
	fma.rn.f32 	%f142, %f116, %f17, %f54;
	fma.rn.f32 	%f143, %f116, %f20, %f55;
	add.f32 	%f144, %f141, %f41;
	add.f32 	%f145, %f142, %f45;
	add.f32 	%f146, %f143, %f46;
	mul.f32 	%f147, %f145, %f145;
	fma.rn.f32 	%f148, %f144, %f144, %f147;
	fma.rn.f32 	%f149, %f146, %f146, %f148;
	setp.lt.f32 	%p20, %f149, %f140;
	selp.f32 	%f150, %f149, %f140, %p20;
	add.f32 	%f151, %f141, %f47;
	add.f32 	%f152, %f142, %f48;
	add.f32 	%f153, %f143, %f49;
	mul.f32 	%f154, %f152, %f152;
	fma.rn.f32 	%f155, %f151, %f151, %f154;
	fma.rn.f32 	%f156, %f153, %f153, %f155;
	setp.lt.f32 	%p21, %f156, %f150;
	selp.f32 	%f157, %f156, %f150, %p21;
	add.f32 	%f158, %f141, %f50;
	add.f32 	%f159, %f142, %f51;
	add.f32 	%f160, %f143, %f52;
	mul.f32 	%f161, %f159, %f159;
	fma.rn.f32 	%f162, %f158, %f158, %f161;
	fma.rn.f32 	%f163, %f160, %f160, %f162;
	setp.lt.f32 	%p22, %f163, %f157;
	selp.f32 	%f164, %f163, %f157, %p22;
	fma.rn.f32 	%f165, %f116, %f14, %f56;
	fma.rn.f32 	%f166, %f116, %f17, %f57;
	fma.rn.f32 	%f167, %f116, %f20, %f58;
	add.f32 	%f168, %f165, %f41;
	add.f32 	%f169, %f166, %f45;
	add.f32 	%f170, %f167, %f46;
	mul.f32 	%f171, %f169, %f169;
	fma.rn.f32 	%f172, %f168, %f168, %f171;
	fma.rn.f32 	%f173, %f170, %f170, %f172;
	setp.lt.f32 	%p23, %f173, %f164;
	selp.f32 	%f174, %f173, %f164, %p23;
	add.f32 	%f175, %f165, %f47;
	add.f32 	%f176, %f166, %f48;
	add.f32 	%f177, %f167, %f49;
	mul.f32 	%f178, %f176, %f176;
	fma.rn.f32 	%f179, %f175, %f175, %f178;
	fma.rn.f32 	%f180, %f177, %f177, %f179;
	setp.lt.f32 	%p24, %f180, %f174;
	selp.f32 	%f181, %f180, %f174, %p24;
	add.f32 	%f182, %f165, %f50;
	add.f32 	%f183, %f166, %f51;
	add.f32 	%f184, %f167, %f52;
	mul.f32 	%f185, %f183, %f183;
	fma.rn.f32 	%f186, %f182, %f182, %f185;
	fma.rn.f32 	%f187, %f184, %f184, %f186;
	setp.lt.f32 	%p25, %f187, %f181;
	selp.f32 	%f249, %f187, %f181, %p25;
	add.f32 	%f248, %f248, 0f3F800000;
	cvt.f64.f32 	%fd12, %f248;
	setp.le.f64 	%p26, %fd12, 0d3FF004189374BC6A;
	@%p26 bra 	$L__BB0_27;
	ld.param.u32 	%r113, [_Z19two_body_sum_kernelIfLi32EEvPPT_iiiiS1_iS0_S1_S1_S1__param_4];
	ld.param.u32 	%r102, [_Z19two_body_sum_kernelIfLi32EEvPPT_iiiiS1_iS0_S1_S1_S1__param_1];
	add.s32 	%r86, %r18, %r116;
	mad.lo.s32 	%r87, %r102, 3, %r1;
	shl.b32 	%r88, %r102, 1;
	sub.s32 	%r89, %r87, %r88;
	shl.b32 	%r90, %r114, 5;
	add.s32 	%r91, %r89, %r90;
	setp.ge.s32 	%p27, %r91, %r4;
	sqrt.rn.f32 	%f63, %f249;
	setp.eq.s32 	%p28, %r91, %r86;
	add.s32 	%r92, %r113, 1;
	setp.ge.s32 	%p29, %r86, %r92;
	or.pred  	%p30, %p27, %p29;
	or.pred  	%p31, %p30, %p28;
	@%p31 bra 	$L__BB0_32;
	ld.param.f32 	%f247, [_Z19two_body_sum_kernelIfLi32EEvPPT_iiiiS1_iS0_S1_S1_S1__param_7];
	setp.gt.f32 	%p32, %f63, %f247;
	mov.f64 	%fd17, 0d0000000000000000;
	@%p32 bra 	$L__BB0_31;
	mul.f32 	%f188, %f1, %f63;
	cvt.rmi.f32.f32 	%f189, %f188;
	cvt.rzi.s32.f32 	%r93, %f189;
	sub.f32 	%f190, %f188, %f189;
	shl.b32 	%r94, %r93, 2;
	mov.u32 	%r95, _ZZ19two_body_sum_kernelIfLi32EEvPPT_iiiiS1_iS0_S1_S1_S1_E5coefs;
	add.s32 	%r96, %r95, %r94;
	ld.shared.f32 	%f191, [%r96];
	mul.f32 	%f192, %f190, %f23;
	mul.f32 	%f193, %f190, %f192;
	mul.f32 	%f194, %f190, %f24;
	mul.f32 	%f195, %f190, %f194;
	fma.rn.f32 	%f196, %f190, %f193, %f195;
	fma.rn.f32 	%f197, %f190, %f25, %f196;
	add.f32 	%f198, %f26, %f197;
	ld.shared.f32 	%f199, [%r96+4];
	mul.f32 	%f200, %f190, %f27;
	mul.f32 	%f201, %f190, %f200;
	mul.f32 	%f202, %f190, %f28;
	mul.f32 	%f203, %f190, %f202;
	fma.rn.f32 	%f204, %f190, %f201, %f203;
	fma.rn.f32 	%f205, %f190, %f29, %f204;
	add.f32 	%f206, %f30, %f205;
	mul.f32 	%f207, %f199, %f206;
	fma.rn.f32 	%f208, %f191, %f198, %f207;
	ld.shared.f32 	%f209, [%r96+8];
	mul.f32 	%f210, %f190, %f31;
	mul.f32 	%f211, %f190, %f210;
	mul.f32 	%f212, %f190, %f32;
	mul.f32 	%f213, %f190, %f212;
	fma.rn.f32 	%f214, %f190, %f211, %f213;
	fma.rn.f32 	%f215, %f190, %f33, %f214;
	add.f32 	%f216, %f34, %f215;
	fma.rn.f32 	%f217, %f209, %f216, %f208;
	ld.shared.f32 	%f218, [%r96+12];
	mul.f32 	%f219, %f190, %f35;
	mul.f32 	%f220, %f190, %f219;
	mul.f32 	%f221, %f190, %f36;
	mul.f32 	%f222, %f190, %f221;
	fma.rn.f32 	%f223, %f190, %f220, %f222;
	fma.rn.f32 	%f224, %f190, %f37, %f223;
	add.f32 	%f225, %f38, %f224;
	fma.rn.f32 	%f226, %f218, %f225, %f217;
	cvt.f64.f32 	%fd17, %f226;
$L__BB0_31:
	add.f64 	%fd16, %fd16, %fd17;
$L__BB0_32:
	add.s32 	%r116, %r116, 1;
	setp.ne.s32 	%p33, %r116, %r17;
	@%p33 bra 	$L__BB0_26;
$L__BB0_33:
	add.s32 	%r115, %r115, 1;
	setp.ne.s32 	%p34, %r115, %r3;
	@%p34 bra 	$L__BB0_18;
$L__BB0_34:
	add.s32 	%r114, %r114, 1;
	setp.ne.s32 	%p35, %r114, %r2;
	@%p35 bra 	$L__BB0_10;
	cvt.rn.f32.f64 	%f250, %fd16;
$L__BB0_36:
	shl.b32 	%r97, %r1, 2;
	mov.u32 	%r98, _ZZ19two_body_sum_kernelIfLi32EEvPPT_iiiiS1_iS0_S1_S1_S1_E10shared_sum;
	add.s32 	%r23, %r98, %r97;
	st.shared.f32 	[%r23], %f250;
	bar.sync 	0;
	setp.gt.u32 	%p36, %r1, 15;
	@%p36 bra 	$L__BB0_38;
	ld.shared.f32 	%f227, [%r23+64];
	ld.shared.f32 	%f228, [%r23];
	add.f32 	%f229, %f227, %f228;
	st.shared.f32 	[%r23], %f229;
$L__BB0_38:
	bar.sync 	0;
	setp.gt.u32 	%p37, %r1, 7;
	@%p37 bra 	$L__BB0_40;
	ld.shared.f32 	%f230, [%r23+32];
	ld.shared.f32 	%f231, [%r23];
	add.f32 	%f232, %f230, %f231;
	st.shared.f32 	[%r23], %f232;
$L__BB0_40:
	bar.sync 	0;
	setp.gt.u32 	%p38, %r1, 3;
	@%p38 bra 	$L__BB0_42;
	ld.shared.f32 	%f233, [%r23+16];
	ld.shared.f32 	%f234, [%r23];
	add.f32 	%f235, %f233, %f234;
	st.shared.f32 	[%r23], %f235;
$L__BB0_42:
	bar.sync 	0;
	setp.gt.u32 	%p39, %r1, 1;
	@%p39 bra 	$L__BB0_44;
	ld.shared.f32 	%f236, [%r23+8];
	ld.shared.f32 	%f237, [%r23];
	add.f32 	%f238, %f236, %f237;
	st.shared.f32 	[%r23], %f238;
$L__BB0_44:
	setp.ne.s32 	%p40, %r1, 0;
	bar.sync 	0;
	@%p40 bra 	$L__BB0_46;
	ld.shared.f32 	%f239, [_ZZ19two_body_sum_kernelIfLi32EEvPPT_iiiiS1_iS0_S1_S1_S1_E10shared_sum+4];
	ld.shared.f32 	%f240, [%r23];
	add.f32 	%f241, %f239, %f240;
	st.shared.f32 	[%r23], %f241;
$L__BB0_46:
	setp.ne.s32 	%p41, %r1, 0;
	bar.sync 	0;
	@%p41 bra 	$L__BB0_48;
	ld.param.u64 	%rd32, [_Z19two_body_sum_kernelIfLi32EEvPPT_iiiiS1_iS0_S1_S1_S1__param_10];
	ld.param.u32 	%r110, [_Z19two_body_sum_kernelIfLi32EEvPPT_iiiiS1_iS0_S1_S1_S1__param_3];
	ld.param.u32 	%r103, [_Z19two_body_sum_kernelIfLi32EEvPPT_iiiiS1_iS0_S1_S1_S1__param_1];
	setp.eq.s32 	%p42, %r103, %r110;
	selp.f32 	%f242, 0f3F000000, 0f3F800000, %p42;
	ld.shared.f32 	%f243, [_ZZ19two_body_sum_kernelIfLi32EEvPPT_iiiiS1_iS0_S1_S1_S1_E10shared_sum];
	mov.u32 	%r99, %ctaid.x;
	cvta.to.global.u64 	%rd29, %rd32;
	mul.wide.u32 	%rd30, %r99, 4;
	add.s64 	%rd31, %rd29, %rd30;
	ld.global.f32 	%f244, [%rd31];
	fma.rn.f32 	%f245, %f242, %f243, %f244;
	st.global.f32 	[%rd31], %f245;
$L__BB0_48:
	ret;

}
	// .globl	_Z19two_body_sum_kernelIdLi32EEvPPT_iiiiS1_iS0_S1_S1_S1_
.visible .entry _Z19two_body_sum_kernelIdLi32EEvPPT_iiiiS1_iS0_S1_S1_S1_(
	.param .u64 .ptr .align 1 _Z19two_body_sum_kernelIdLi32EEvPPT_iiiiS1_iS0_S1_S1_S1__param_0,
	.param .u32 _Z19two_body_sum_kernelIdLi32EEvPPT_iiiiS1_iS0_S1_S1_S1__param_1,
	.param .u32 _Z19two_body_sum_kernelIdLi32EEvPPT_iiiiS1_iS0_S1_S1_S1__param_2,
	.param .u32 _Z19two_body_sum_kernelIdLi32EEvPPT_iiiiS1_iS0_S1_S1_S1__param_3,
	.param .u32 _Z19two_body_sum_kernelIdLi32EEvPPT_iiiiS1_iS0_S1_S1_S1__param_4,
	.param .u64 .ptr .align 1 _Z19two_body_sum_kernelIdLi32EEvPPT_iiiiS1_iS0_S1_S1_S1__param_5,
	.param .u32 _Z19two_body_sum_kernelIdLi32EEvPPT_iiiiS1_iS0_S1_S1_S1__param_6,
	.param .f64 _Z19two_body_sum_kernelIdLi32EEvPPT_iiiiS1_iS0_S1_S1_S1__param_7,
	.param .u64 .ptr .align 1 _Z19two_body_sum_kernelIdLi32EEvPPT_iiiiS1_iS0_S1_S1_S1__param_8,
	.param .u64 .ptr .align 1 _Z19two_body_sum_kernelIdLi32EEvPPT_iiiiS1_iS0_S1_S1_S1__param_9,
	.param .u64 .ptr .align 1 _Z19two_body_sum_kernelIdLi32EEvPPT_iiiiS1_iS0_S1_S1_S1__param_10
)
{
	.reg .pred 	%p<44>;
	.reg .b32 	%r<133>;
	.reg .b64 	%rd<33>;
	.reg .b64 	%fd<267>;
	// demoted variable
	.shared .align 8 .u64 _ZZ19two_body_sum_kernelIdLi32EEvPPT_iiiiS1_iS0_S1_S1_S1_E3myR;
	// demoted variable
	.shared .align 8 .b8 _ZZ19two_body_sum_kernelIdLi32EEvPPT_iiiiS1_iS0_S1_S1_S1_E5coefs[256];
	// demoted variable
	.shared .align 8 .b8 _ZZ19two_body_sum_kernelIdLi32EEvPPT_iiiiS1_iS0_S1_S1_S1_E2r1[768];
	// demoted variable
	.shared .align 8 .b8 _ZZ19two_body_sum_kernelIdLi32EEvPPT_iiiiS1_iS0_S1_S1_S1_E2r2[768];
	// demoted variable
	.shared .align 8 .b8 _ZZ19two_body_sum_kernelIdLi32EEvPPT_iiiiS1_iS0_S1_S1_S1_E1L[72];
	// demoted variable
	.shared .align 8 .b8 _ZZ19two_body_sum_kernelIdLi32EEvPPT_iiiiS1_iS0_S1_S1_S1_E4Linv[72];
	// demoted variable
	.shared .align 8 .b8 _ZZ19two_body_sum_kernelIdLi32EEvPPT_iiiiS1_iS0_S1_S1_S1_E1A[128];
	// demoted variable
	.shared .align 8 .b8 _ZZ19two_body_sum_kernelIdLi32EEvPPT_iiiiS1_iS0_S1_S1_S1_E10shared_sum[256];
	ld.param.u64 	%rd3, [_Z19two_body_sum_kernelIdLi32EEvPPT_iiiiS1_iS0_S1_S1_S1__param_0];
	ld.param.u64 	%rd4, [_Z19two_body_sum_kernelIdLi32EEvPPT_iiiiS1_iS0_S1_S1_S1__param_5];
	ld.param.u32 	%r26, [_Z19two_body_sum_kernelIdLi32EEvPPT_iiiiS1_iS0_S1_S1_S1__param_6];
	ld.param.u64 	%rd5, [_Z19two_body_sum_kernelIdLi32EEvPPT_iiiiS1_iS0_S1_S1_S1__param_8];
	ld.param.u64 	%rd6, [_Z19two_body_sum_kernelIdLi32EEvPPT_iiiiS1_iS0_S1_S1_S1__param_9];
	mov.u32 	%r1, %tid.x;
	setp.ne.s32 	%p1, %r1, 0;
	@%p1 bra 	$L__BB1_2;
	cvta.to.global.u64 	%rd8, %rd3;
	mov.u32 	%r27, %ctaid.x;
	mul.wide.u32 	%rd9, %r27, 8;
	add.s64 	%rd10, %rd8, %rd9;
	ld.global.u64 	%rd11, [%rd10];
	st.shared.u64 	[_ZZ19two_body_sum_kernelIdLi32EEvPPT_iiiiS1_iS0_S1_S1_S1_E3myR], %rd11;
$L__BB1_2:
	setp.ge.s32 	%p2, %r1, %r26;
	@%p2 bra 	$L__BB1_4;
	cvta.to.global.u64 	%rd12, %rd4;
	mul.wide.u32 	%rd13, %r1, 8;
	add.s64 	%rd14, %rd12, %rd13;
	ld.global.f64 	%fd75, [%rd14];
	shl.b32 	%r28, %r1, 3;
	mov.u32 	%r29, _ZZ19two_body_sum_kernelIdLi32EEvPPT_iiiiS1_iS0_S1_S1_S1_E5coefs;
	add.s32 	%r30, %r29, %r28;
	st.shared.f64 	[%r30], %fd75;
$L__BB1_4:
	setp.gt.u32 	%p3, %r1, 8;
	@%p3 bra 	$L__BB1_6;
	cvta.to.global.u64 	%rd15, %rd5;
	mul.wide.u32 	%rd16, %r1, 8;
	add.s64 	%rd17, %rd15, %rd16;
	ld.global.f64 	%fd76, [%rd17];
	shl.b32 	%r31, %r1, 3;
	mov.u32 	%r32, _ZZ19two_body_sum_kernelIdLi32EEvPPT_iiiiS1_iS0_S1_S1_S1_E1L;
	add.s32 	%r33, %r32, %r31;
	st.shared.f64 	[%r33], %fd76;
	cvta.to.global.u64 	%rd18, %rd6;
	add.s64 	%rd19, %rd18, %rd16;
	ld.global.f64 	%fd77, [%rd19];
	mov.u32 	%r34, _ZZ19two_body_sum_kernelIdLi32EEvPPT_iiiiS1_iS0_S1_S1_S1_E4Linv;
	add.s32 	%r35, %r34, %r31;
	st.shared.f64 	[%r35], %fd77;
	bra.uni 	$L__BB1_7;
$L__BB1_6:
	setp.gt.u32 	%p4, %r1, 15;
	@%p4 bra 	$L__BB1_8;
$L__BB1_7:
	mul.wide.u32 	%rd20, %r1, 8;
	mov.u64 	%rd21, AcudaSpline_double;
	add.s64 	%rd22, %rd21, %rd20;
	ld.const.f64 	%fd78, [%rd22];
	shl.b32 	%r36, %r1, 3;
	and.b32  	%r37, %r36, 8160;
	mov.u32 	%r38, _ZZ19two_body_sum_kernelIdLi32EEvPPT_iiiiS1_iS0_S1_S1_S1_E1A;
	add.s32 	%r39, %r38, %r37;
	and.b32  	%r40, %r36, 24;
	add.s32 	%r41, %r39, %r40;
	st.shared.f64 	[%r41], %fd78;
$L__BB1_8:
	ld.param.u32 	%r126, [_Z19two_body_sum_kernelIdLi32EEvPPT_iiiiS1_iS0_S1_S1_S1__param_4];
	ld.param.u32 	%r121, [_Z19two_body_sum_kernelIdLi32EEvPPT_iiiiS1_iS0_S1_S1_S1__param_3];
	ld.param.u32 	%r118, [_Z19two_body_sum_kernelIdLi32EEvPPT_iiiiS1_iS0_S1_S1_S1__param_2];
	ld.param.u32 	%r114, [_Z19two_body_sum_kernelIdLi32EEvPPT_iiiiS1_iS0_S1_S1_S1__param_1];
	bar.sync 	0;
	sub.s32 	%r42, %r118, %r114;
	add.s32 	%r43, %r42, 1;
	sub.s32 	%r44, %r126, %r121;
	add.s32 	%r45, %r44, 1;
	shr.s32 	%r46, %r43, 31;
	shr.u32 	%r47, %r46, 27;
	add.s32 	%r48, %r43, %r47;
	shr.s32 	%r49, %r48, 5;
	and.b32  	%r50, %r43, 31;
	setp.ne.s32 	%p5, %r50, 0;
	selp.u32 	%r51, 1, 0, %p5;
	add.s32 	%r2, %r49, %r51;
	shr.s32 	%r52, %r45, 31;
	shr.u32 	%r53, %r52, 27;
	add.s32 	%r54, %r45, %r53;
	shr.s32 	%r55, %r54, 5;
	and.b32  	%r56, %r45, 31;
	setp.ne.s32 	%p6, %r56, 0;
	selp.u32 	%r57, 1, 0, %p6;
	add.s32 	%r3, %r55, %r57;
	setp.lt.s32 	%p7, %r2, 1;
	mov.f64 	%fd259, 0d0000000000000000;
	@%p7 bra 	$L__BB1_35;
	ld.param.f64 	%fd255, [_Z19two_body_sum_kernelIdLi32EEvPPT_iiiiS1_iS0_S1_S1_S1__param_7];
	add.s32 	%r59, %r26, -3;
	cvt.rn.f64.s32 	%fd81, %r59;
	div.rn.f64 	%fd82, %fd255, %fd81;
	rcp.rn.f64 	%fd1, %fd82;
	mov.f64 	%fd259, 0d0000000000000000;
	mov.b32 	%r130, 0;
$L__BB1_10:
	ld.param.u32 	%r119, [_Z19two_body_sum_kernelIdLi32EEvPPT_iiiiS1_iS0_S1_S1_S1__param_2];
	ld.param.u32 	%r115, [_Z19two_body_sum_kernelIdLi32EEvPPT_iiiiS1_iS0_S1_S1_S1__param_1];
	mov.u32 	%r60, %tid.x;
	mov.u32 	%r61, _ZZ19two_body_sum_kernelIdLi32EEvPPT_iiiiS1_iS0_S1_S1_S1_E2r1;
	mad.lo.s32 	%r62, %r60, 24, %r61;
	shl.b32 	%r63, %r60, 4;
	sub.s32 	%r5, %r62, %r63;
	ld.shared.u64 	%rd23, [_ZZ19two_body_sum_kernelIdLi32EEvPPT_iiiiS1_iS0_S1_S1_S1_E3myR];
	cvta.to.global.u64 	%rd24, %rd23;
	mul.lo.s32 	%r64, %r130, 96;
	add.s32 	%r6, %r64, %r60;
	sub.s32 	%r65, %r119, %r115;
	mad.lo.s32 	%r7, %r65, 3, 3;
	setp.ge.s32 	%p8, %r6, %r7;
	mad.lo.s32 	%r66, %r115, 3, %r60;
	add.s32 	%r67, %r66, %r64;
	mul.wide.s32 	%rd25, %r67, 8;
	add.s64 	%rd1, %rd24, %rd25;
	@%p8 bra 	$L__BB1_12;
	ld.global.f64 	%fd83, [%rd1];
	st.shared.f64 	[%r5], %fd83;
$L__BB1_12:
	add.s32 	%r68, %r6, 32;
	setp.ge.s32 	%p9, %r68, %r7;
	@%p9 bra 	$L__BB1_14;
	ld.global.f64 	%fd84, [%rd1+256];
	st.shared.f64 	[%r5+256], %fd84;
$L__BB1_14:
	add.s32 	%r69, %r6, 64;
	setp.ge.s32 	%p10, %r69, %r7;
	@%p10 bra 	$L__BB1_16;
	ld.global.f64 	%fd85, [%rd1+512];
	st.shared.f64 	[%r5+512], %fd85;
$L__BB1_16:
	setp.lt.s32 	%p11, %r3, 1;
	bar.sync 	0;
	@%p11 bra 	$L__BB1_34;
	mov.b32 	%r131, 0;
$L__BB1_18:
	ld.param.u32 	%r127, [_Z19two_body_sum_kernelIdLi32EEvPPT_iiiiS1_iS0_S1_S1_S1__param_4];
	ld.param.u32 	%r122, [_Z19two_body_sum_kernelIdLi32EEvPPT_iiiiS1_iS0_S1_S1_S1__param_3];
	mov.u32 	%r9, %tid.x;
	shl.b32 	%r71, %r9, 3;
	mov.u32 	%r72, _ZZ19two_body_sum_kernelIdLi32EEvPPT_iiiiS1_iS0_S1_S1_S1_E2r2;
	add.s32 	%r10, %r72, %r71;
	ld.shared.u64 	%rd26, [_ZZ19two_body_sum_kernelIdLi32EEvPPT_iiiiS1_iS0_S1_S1_S1_E3myR];
	cvta.to.global.u64 	%rd27, %rd26;
	mul.lo.s32 	%r11, %r131, 96;
	add.s32 	%r12, %r11, %r9;
	sub.s32 	%r13, %r127, %r122;
	add.s32 	%r14, %r13, 1;
	mad.lo.s32 	%r15, %r13, 3, 3;
	setp.ge.s32 	%p12, %r12, %r15;
	mad.lo.s32 	%r73, %r122, 3, %r12;
	mul.wide.s32 	%rd28, %r73, 8;
	add.s64 	%rd2, %rd27, %rd28;
	@%p12 bra 	$L__BB1_20;
	ld.global.f64 	%fd86, [%rd2];
	st.shared.f64 	[%r10], %fd86;
$L__BB1_20:
	add.s32 	%r74, %r12, 32;
	setp.ge.s32 	%p13, %r74, %r15;
	@%p13 bra 	$L__BB1_22;
	ld.global.f64 	%fd87, [%rd2+256];
	st.shared.f64 	[%r10+256], %fd87;
$L__BB1_22:
	add.s32 	%r75, %r12, 64;
	setp.ge.s32 	%p14, %r75, %r15;
	@%p14 bra 	$L__BB1_24;
	ld.global.f64 	%fd88, [%rd2+512];
	st.shared.f64 	[%r10+512], %fd88;
$L__BB1_24:
	bar.sync 	0;
	shl.b32 	%r76, %r131, 5;
	shl.b32 	%r77, %r131, 6;
	sub.s32 	%r78, %r11, %r77;
	add.s32 	%r79, %r78, 32;
	setp.gt.s32 	%p15, %r79, %r13;
	sub.s32 	%r80, %r14, %r76;
	selp.b32 	%r81, %r80, 32, %p15;
	setp.lt.s32 	%p16, %r81, 1;
	@%p16 bra 	$L__BB1_33;
	mov.u32 	%r83, _ZZ19two_body_sum_kernelIdLi32EEvPPT_iiiiS1_iS0_S1_S1_S1_E2r1;
	mad.lo.s32 	%r84, %r9, 24, %r83;
	ld.shared.f64 	%fd4, [%r84];
	ld.shared.f64 	%fd5, [%r84+8];
	ld.shared.f64 	%fd6, [%r84+16];
	ld.shared.f64 	%fd7, [_ZZ19two_body_sum_kernelIdLi32EEvPPT_iiiiS1_iS0_S1_S1_S1_E4Linv];
	ld.shared.f64 	%fd8, [_ZZ19two_body_sum_kernelIdLi32EEvPPT_iiiiS1_iS0_S1_S1_S1_E4Linv+8];
	ld.shared.f64 	%fd9, [_ZZ19two_body_sum_kernelIdLi32EEvPPT_iiiiS1_iS0_S1_S1_S1_E4Linv+16];
	ld.shared.f64 	%fd10, [_ZZ19two_body_sum_kernelIdLi32EEvPPT_iiiiS1_iS0_S1_S1_S1_E4Linv+24];
	ld.shared.f64 	%fd11, [_ZZ19two_body_sum_kernelIdLi32EEvPPT_iiiiS1_iS0_S1_S1_S1_E4Linv+32];
	ld.shared.f64 	%fd12, [_ZZ19two_body_sum_kernelIdLi32EEvPPT_iiiiS1_iS0_S1_S1_S1_E4Linv+40];
	ld.shared.f64 	%fd13, [_ZZ19two_body_sum_kernelIdLi32EEvPPT_iiiiS1_iS0_S1_S1_S1_E4Linv+48];
	ld.shared.f64 	%fd14, [_ZZ19two_body_sum_kernelIdLi32EEvPPT_iiiiS1_iS0_S1_S1_S1_E4Linv+56];
	ld.shared.f64 	%fd15, [_ZZ19two_body_sum_kernelIdLi32EEvPPT_iiiiS1_iS0_S1_S1_S1_E4Linv+64];
	ld.shared.f64 	%fd16, [_ZZ19two_body_sum_kernelIdLi32EEvPPT_iiiiS1_iS0_S1_S1_S1_E1L];
	ld.shared.f64 	%fd17, [_ZZ19two_body_sum_kernelIdLi32EEvPPT_iiiiS1_iS0_S1_S1_S1_E1L+8];
	ld.shared.f64 	%fd18, [_ZZ19two_body_sum_kernelIdLi32EEvPPT_iiiiS1_iS0_S1_S1_S1_E1L+16];
	ld.shared.f64 	%fd19, [_ZZ19two_body_sum_kernelIdLi32EEvPPT_iiiiS1_iS0_S1_S1_S1_E1L+24];
	ld.shared.f64 	%fd20, [_ZZ19two_body_sum_kernelIdLi32EEvPPT_iiiiS1_iS0_S1_S1_S1_E1L+32];
	ld.shared.f64 	%fd21, [_ZZ19two_body_sum_kernelIdLi32EEvPPT_iiiiS1_iS0_S1_S1_S1_E1L+40];
	ld.shared.f64 	%fd22, [_ZZ19two_body_sum_kernelIdLi32EEvPPT_iiiiS1_iS0_S1_S1_S1_E1L+48];
	ld.shared.f64 	%fd23, [_ZZ19two_body_sum_kernelIdLi32EEvPPT_iiiiS1_iS0_S1_S1_S1_E1L+56];
	ld.shared.f64 	%fd24, [_ZZ19two_body_sum_kernelIdLi32EEvPPT_iiiiS1_iS0_S1_S1_S1_E1L+64];
	ld.shared.f64 	%fd25, [_ZZ19two_body_sum_kernelIdLi32EEvPPT_iiiiS1_iS0_S1_S1_S1_E1A];
	ld.shared.f64 	%fd26, [_ZZ19two_body_sum_kernelIdLi32EEvPPT_iiiiS1_iS0_S1_S1_S1_E1A+8];
	ld.shared.f64 	%fd27, [_ZZ19two_body_sum_kernelIdLi32EEvPPT_iiiiS1_iS0_S1_S1_S1_E1A+16];
	ld.shared.f64 	%fd28, [_ZZ19two_body_sum_kernelIdLi32EEvPPT_iiiiS1_iS0_S1_S1_S1_E1A+24];
	ld.shared.f64 	%fd29, [_ZZ19two_body_sum_kernelIdLi32EEvPPT_iiiiS1_iS0_S1_S1_S1_E1A+32];
	ld.shared.f64 	%fd30, [_ZZ19two_body_sum_kernelIdLi32EEvPPT_iiiiS1_iS0_S1_S1_S1_E1A+40];
	ld.shared.f64 	%fd31, [_ZZ19two_body_sum_kernelIdLi32EEvPPT_iiiiS1_iS0_S1_S1_S1_E1A+48];
	ld.shared.f64 	%fd32, [_ZZ19two_body_sum_kernelIdLi32EEvPPT_iiiiS1_iS0_S1_S1_S1_E1A+56];
	ld.shared.f64 	%fd33, [_ZZ19two_body_sum_kernelIdLi32EEvPPT_iiiiS1_iS0_S1_S1_S1_E1A+64];
	ld.shared.f64 	%fd34, [_ZZ19two_body_sum_kernelIdLi32EEvPPT_iiiiS1_iS0_S1_S1_S1_E1A+72];
	ld.shared.f64 	%fd35, [_ZZ19two_body_sum_kernelIdLi32EEvPPT_iiiiS1_iS0_S1_S1_S1_E1A+80];
	ld.shared.f64 	%fd36, [_ZZ19two_body_sum_kernelIdLi32EEvPPT_iiiiS1_iS0_S1_S1_S1_E1A+88];
	ld.shared.f64 	%fd37, [_ZZ19two_body_sum_kernelIdLi32EEvPPT_iiiiS1_iS0_S1_S1_S1_E1A+96];
	ld.shared.f64 	%fd38, [_ZZ19two_body_sum_kernelIdLi32EEvPPT_iiiiS1_iS0_S1_S1_S1_E1A+104];
	ld.shared.f64 	%fd39, [_ZZ19two_body_sum_kernelIdLi32EEvPPT_iiiiS1_iS0_S1_S1_S1_E1A+112];
	mov.b32 	%r132, 0;
	ld.shared.f64 	%fd40, [_ZZ19two_body_sum_kernelIdLi32EEvPPT_iiiiS1_iS0_S1_S1_S1_E1A+120];
$L__BB1_26:
	mov.u32 	%r85, _ZZ19two_body_sum_kernelIdLi32EEvPPT_iiiiS1_iS0_S1_S1_S1_E2r2;
	mad.lo.s32 	%r86, %r132, 24, %r85;
	ld.shared.f64 	%fd90, [%r86];
	sub.f64 	%fd91, %fd90, %fd4;
	ld.shared.f64 	%fd92, [%r86+8];
	sub.f64 	%fd93, %fd92, %fd5;
	ld.shared.f64 	%fd94, [%r86+16];
	sub.f64 	%fd95, %fd94, %fd6;
	mul.f64 	%fd96, %fd93, %fd8;
	fma.rn.f64 	%fd97, %fd91, %fd7, %fd96;
	fma.rn.f64 	%fd98, %fd95, %fd9, %fd97;
	mul.f64 	%fd99, %fd93, %fd11;
	fma.rn.f64 	%fd100, %fd91, %fd10, %fd99;
	fma.rn.f64 	%fd101, %fd95, %fd12, %fd100;
	mul.f64 	%fd102, %fd93, %fd14;
	fma.rn.f64 	%fd103, %fd91, %fd13, %fd102;
	fma.rn.f64 	%fd104, %fd95, %fd15, %fd103;
	mov.f64 	%fd105, 0d3FE0000000000000;
	copysign.f64 	%fd106, %fd98, %fd105;
	add.rz.f64 	%fd107, %fd98, %fd106;
	cvt.rzi.f64.f64 	%fd108, %fd107;
	sub.f64 	%fd42, %fd98, %fd108;
	copysign.f64 	%fd109, %fd101, %fd105;
	add.rz.f64 	%fd110, %fd101, %fd109;
	cvt.rzi.f64.f64 	%fd111, %fd110;
	sub.f64 	%fd112, %fd101, %fd111;
	copysign.f64 	%fd113, %fd104, %fd105;
	add.rz.f64 	%fd114, %fd104, %fd113;
	cvt.rzi.f64.f64 	%fd115, %fd114;
	sub.f64 	%fd116, %fd104, %fd115;
	mul.f64 	%fd117, %fd93, %fd93;
	fma.rn.f64 	%fd118, %fd91, %fd91, %fd117;
	fma.rn.f64 	%fd261, %fd95, %fd95, %fd118;
	add.f64 	%fd119, %fd116, 0dBFF0000000000000;
	mul.f64 	%fd44, %fd119, %fd18;
	add.f64 	%fd120, %fd112, 0dBFF0000000000000;
	mul.f64 	%fd45, %fd120, %fd17;
	mul.f64 	%fd46, %fd120, %fd20;
	mul.f64 	%fd47, %fd120, %fd23;
	mul.f64 	%fd48, %fd119, %fd21;
	mul.f64 	%fd49, %fd119, %fd24;
	add.f64 	%fd121, %fd116, 0d0000000000000000;
	mul.f64 	%fd50, %fd121, %fd18;
	mul.f64 	%fd51, %fd121, %fd21;
	mul.f64 	%fd52, %fd121, %fd24;
	add.f64 	%fd122, %fd116, 0d3FF0000000000000;
	mul.f64 	%fd53, %fd122, %fd18;
	mul.f64 	%fd54, %fd122, %fd21;
	mul.f64 	%fd55, %fd122, %fd24;
	add.f64 	%fd123, %fd112, 0d0000000000000000;
	mul.f64 	%fd56, %fd123, %fd17;
	mul.f64 	%fd57, %fd123, %fd20;
	mul.f64 	%fd58, %fd123, %fd23;
	add.f64 	%fd124, %fd112, 0d3FF0000000000000;
	mul.f64 	%fd59, %fd124, %fd17;
	mul.f64 	%fd60, %fd124, %fd20;
	mul.f64 	%fd61, %fd124, %fd23;
	mov.f64 	%fd260, 0dBFF0000000000000;
$L__BB1_27:
	add.f64 	%fd125, %fd42, %fd260;
	fma.rn.f64 	%fd126, %fd125, %fd16, %fd45;
	fma.rn.f64 	%fd127, %fd125, %fd19, %fd46;
	fma.rn.f64 	%fd128, %fd125, %fd22, %fd47;
	add.f64 	%fd129, %fd126, %fd44;
	add.f64 	%fd130, %fd127, %fd48;
	add.f64 	%fd131, %fd128, %fd49;
	mul.f64 	%fd132, %fd130, %fd130;
	fma.rn.f64 	%fd133, %fd129, %fd129, %fd132;
	fma.rn.f64 	%fd134, %fd131, %fd131, %fd133;
	setp.lt.f64 	%p17, %fd134, %fd261;
	selp.f64 	%fd135, %fd134, %fd261, %p17;
	add.f64 	%fd136, %fd126, %fd50;
	add.f64 	%fd137, %fd127, %fd51;
	add.f64 	%fd138, %fd128, %fd52;
	mul.f64 	%fd139, %fd137, %fd137;
	fma.rn.f64 	%fd140, %fd136, %fd136, %fd139;
	fma.rn.f64 	%fd141, %fd138, %fd138, %fd140;
	setp.lt.f64 	%p18, %fd141, %fd135;
	selp.f64 	%fd142, %fd141, %fd135, %p18;
	add.f64 	%fd143, %fd126, %fd53;
	add.f64 	%fd144, %fd127, %fd54;
	add.f64 	%fd145, %fd128, %fd55;
	mul.f64 	%fd146, %fd144, %fd144;
	fma.rn.f64 	%fd147, %fd143, %fd143, %fd146;
	fma.rn.f64 	%fd148, %fd145, %fd145, %fd147;
	setp.lt.f64 	%p19, %fd148, %fd142;
	selp.f64 	%fd149, %fd148, %fd142, %p19;
	fma.rn.f64 	%fd150, %fd125, %fd16, %fd56;
	fma.rn.f64 	%fd151, %fd125, %fd19, %fd57;
	fma.rn.f64 	%fd152, %fd125, %fd22, %fd58;
	add.f64 	%fd153, %fd150, %fd44;
	add.f64 	%fd154, %fd151, %fd48;
	add.f64 	%fd155, %fd152, %fd49;
	mul.f64 	%fd156, %fd154, %fd154;
	fma.rn.f64 	%fd157, %fd153, %fd153, %fd156;
	fma.rn.f64 	%fd158, %fd155, %fd155, %fd157;
	setp.lt.f64 	%p20, %fd158, %fd149;
	selp.f64 	%fd159, %fd158, %fd149, %p20;
	add.f64 	%fd160, %fd150, %fd50;
	add.f64 	%fd161, %fd151, %fd51;
	add.f64 	%fd162, %fd152, %fd52;
	mul.f64 	%fd163, %fd161, %fd161;
	fma.rn.f64 	%fd164, %fd160, %fd160, %fd163;
	fma.rn.f64 	%fd165, %fd162, %fd162, %fd164;
	setp.lt.f64 	%p21, %fd165, %fd159;
	selp.f64 	%fd166, %fd165, %fd159, %p21;
	add.f64 	%fd167, %fd150, %fd53;
	add.f64 	%fd168, %fd151, %fd54;
	add.f64 	%fd169, %fd152, %fd55;
	mul.f64 	%fd170, %fd168, %fd168;
	fma.rn.f64 	%fd171, %fd167, %fd167, %fd170;
	fma.rn.f64 	%fd172, %fd169, %fd169, %fd171;
	setp.lt.f64 	%p22, %fd172, %fd166;
	selp.f64 	%fd173, %fd172, %fd166, %p22;
	fma.rn.f64 	%fd174, %fd125, %fd16, %fd59;
	fma.rn.f64 	%fd175, %fd125, %fd19, %fd60;
	fma.rn.f64 	%fd176, %fd125, %fd22, %fd61;
	add.f64 	%fd177, %fd174, %fd44;
	add.f64 	%fd178, %fd175, %fd48;
	add.f64 	%fd179, %fd176, %fd49;
	mul.f64 	%fd180, %fd178, %fd178;
	fma.rn.f64 	%fd181, %fd177, %fd177, %fd180;
	fma.rn.f64 	%fd182, %fd179, %fd179, %fd181;
	setp.lt.f64 	%p23, %fd182, %fd173;
	selp.f64 	%fd183, %fd182, %fd173, %p23;
	add.f64 	%fd184, %fd174, %fd50;
	add.f64 	%fd185, %fd175, %fd51;
	add.f64 	%fd186, %fd176, %fd52;
	mul.f64 	%fd187, %fd185, %fd185;
	fma.rn.f64 	%fd188, %fd184, %fd184, %fd187;
	fma.rn.f64 	%fd189, %fd186, %fd186, %fd188;
	setp.lt.f64 	%p24, %fd189, %fd183;
	selp.f64 	%fd190, %fd189, %fd183, %p24;
	add.f64 	%fd191, %fd174, %fd53;
	add.f64 	%fd192, %fd175, %fd54;
	add.f64 	%fd193, %fd176, %fd55;
	mul.f64 	%fd194, %fd192, %fd192;
	fma.rn.f64 	%fd195, %fd191, %fd191, %fd194;
	fma.rn.f64 	%fd196, %fd193, %fd193, %fd195;
	setp.lt.f64 	%p25, %fd196, %fd190;
	selp.f64 	%fd261, %fd196, %fd190, %p25;
	add.f64 	%fd260, %fd260, 0d3FF0000000000000;
	setp.le.f64 	%p26, %fd260, 0d3FF004189374BC6A;
	@%p26 bra 	$L__BB1_27;
	ld.param.u32 	%r128, [_Z19two_body_sum_kernelIdLi32EEvPPT_iiiiS1_iS0_S1_S1_S1__param_4];
	ld.param.u32 	%r123, [_Z19two_body_sum_kernelIdLi32EEvPPT_iiiiS1_iS0_S1_S1_S1__param_3];
	ld.param.u32 	%r120, [_Z19two_body_sum_kernelIdLi32EEvPPT_iiiiS1_iS0_S1_S1_S1__param_2];
	ld.param.u32 	%r116, [_Z19two_body_sum_kernelIdLi32EEvPPT_iiiiS1_iS0_S1_S1_S1__param_1];
	shl.b32 	%r87, %r131, 5;
	add.s32 	%r88, %r87, %r123;
	add.s32 	%r89, %r88, %r132;
	mov.u32 	%r90, %tid.x;
	mad.lo.s32 	%r91, %r116, 3, %r90;
	shl.b32 	%r92, %r116, 1;
	sub.s32 	%r93, %r91, %r92;
	shl.b32 	%r94, %r130, 5;
	add.s32 	%r95, %r93, %r94;
	add.s32 	%r96, %r120, 1;
	setp.ge.s32 	%p27, %r95, %r96;
	sqrt.rn.f64 	%fd66, %fd261;
	setp.eq.s32 	%p28, %r95, %r89;
	add.s32 	%r97, %r128, 1;
	setp.ge.s32 	%p29, %r89, %r97;
	or.pred  	%p30, %p27, %p29;
	or.pred  	%p31, %p30, %p28;
	@%p31 bra 	$L__BB1_32;
	ld.param.f64 	%fd256, [_Z19two_body_sum_kernelIdLi32EEvPPT_iiiiS1_iS0_S1_S1_S1__param_7];
	setp.gt.f64 	%p32, %fd66, %fd256;
	mov.f64 	%fd262, 0d0000000000000000;
	@%p32 bra 	$L__BB1_31;
	mul.f64 	%fd198, %fd1, %fd66;
	cvt.rmi.f64.f64 	%fd199, %fd198;
	cvt.rzi.s32.f64 	%r98, %fd199;
	sub.f64 	%fd200, %fd198, %fd199;
	shl.b32 	%r99, %r98, 3;
	mov.u32 	%r100, _ZZ19two_body_sum_kernelIdLi32EEvPPT_iiiiS1_iS0_S1_S1_S1_E5coefs;
	add.s32 	%r101, %r100, %r99;
	ld.shared.f64 	%fd201, [%r101];
	mul.f64 	%fd202, %fd200, %fd25;
	mul.f64 	%fd203, %fd200, %fd202;
	mul.f64 	%fd204, %fd200, %fd26;
	mul.f64 	%fd205, %fd200, %fd204;
	fma.rn.f64 	%fd206, %fd200, %fd203, %fd205;
	fma.rn.f64 	%fd207, %fd200, %fd27, %fd206;
	add.f64 	%fd208, %fd28, %fd207;
	ld.shared.f64 	%fd209, [%r101+8];
	mul.f64 	%fd210, %fd200, %fd29;
	mul.f64 	%fd211, %fd200, %fd210;
	mul.f64 	%fd212, %fd200, %fd30;
	mul.f64 	%fd213, %fd200, %fd212;
	fma.rn.f64 	%fd214, %fd200, %fd211, %fd213;
	fma.rn.f64 	%fd215, %fd200, %fd31, %fd214;
	add.f64 	%fd216, %fd32, %fd215;
	mul.f64 	%fd217, %fd209, %fd216;
	fma.rn.f64 	%fd218, %fd201, %fd208, %fd217;
	ld.shared.f64 	%fd219, [%r101+16];
	mul.f64 	%fd220, %fd200, %fd33;
	mul.f64 	%fd221, %fd200, %fd220;
	mul.f64 	%fd222, %fd200, %fd34;
	mul.f64 	%fd223, %fd200, %fd222;
	fma.rn.f64 	%fd224, %fd200, %fd221, %fd223;
	fma.rn.f64 	%fd225, %fd200, %fd35, %fd224;
	add.f64 	%fd226, %fd36, %fd225;
	fma.rn.f64 	%fd227, %fd219, %fd226, %fd218;
	ld.shared.f64 	%fd228, [%r101+24];
	mul.f64 	%fd229, %fd200, %fd37;
	mul.f64 	%fd230, %fd200, %fd229;
	mul.f64 	%fd231, %fd200, %fd38;
	mul.f64 	%fd232, %fd200, %fd231;
	fma.rn.f64 	%fd233, %fd200, %fd230, %fd232;
	fma.rn.f64 	%fd234, %fd200, %fd39, %fd233;
	add.f64 	%fd235, %fd40, %fd234;
	fma.rn.f64 	%fd262, %fd228, %fd235, %fd227;
$L__BB1_31:
	add.f64 	%fd259, %fd259, %fd262;
$L__BB1_32:
	ld.param.u32 	%r129, [_Z19two_body_sum_kernelIdLi32EEvPPT_iiiiS1_iS0_S1_S1_S1__param_4];
	ld.param.u32 	%r124, [_Z19two_body_sum_kernelIdLi32EEvPPT_iiiiS1_iS0_S1_S1_S1__param_3];
	add.s32 	%r132, %r132, 1;
	mul.lo.s32 	%r102, %r131, 96;
	shl.b32 	%r103, %r131, 6;
	sub.s32 	%r104, %r102, %r103;
	add.s32 	%r105, %r104, 32;
	sub.s32 	%r106, %r129, %r124;
	setp.gt.s32 	%p33, %r105, %r106;
	sub.s32 	%r108, %r106, %r87;
	add.s32 	%r109, %r108, 1;
	selp.b32 	%r110, %r109, 32, %p33;
	setp.ne.s32 	%p34, %r132, %r110;
	@%p34 bra 	$L__BB1_26;
$L__BB1_33:
	add.s32 	%r131, %r131, 1;
	setp.ne.s32 	%p35, %r131, %r3;
	@%p35 bra 	$L__BB1_18;
$L__BB1_34:
	add.s32 	%r130, %r130, 1;
	setp.ne.s32 	%p36, %r130, %r2;
	@%p36 bra 	$L__BB1_10;
$L__BB1_35:
	mov.u32 	%r20, %tid.x;
	shl.b32 	%r111, %r20, 3;
	mov.u32 	%r112, _ZZ19two_body_sum_kernelIdLi32EEvPPT_iiiiS1_iS0_S1_S1_S1_E10shared_sum;
	add.s32 	%r21, %r112, %r111;
	st.shared.f64 	[%r21], %fd259;
	bar.sync 	0;
	setp.gt.u32 	%p37, %r20, 15;
	@%p37 bra 	$L__BB1_37;
	ld.shared.f64 	%fd236, [%r21+128];
	ld.shared.f64 	%fd237, [%r21];
	add.f64 	%fd238, %fd236, %fd237;
	st.shared.f64 	[%r21], %fd238;
$L__BB1_37:
	bar.sync 	0;
	setp.gt.u32 	%p38, %r20, 7;
	@%p38 bra 	$L__BB1_39;
	ld.shared.f64 	%fd239, [%r21+64];
	ld.shared.f64 	%fd240, [%r21];
	add.f64 	%fd241, %fd239, %fd240;
	st.shared.f64 	[%r21], %fd241;
$L__BB1_39:
	bar.sync 	0;
	setp.gt.u32 	%p39, %r20, 3;
	@%p39 bra 	$L__BB1_41;
	ld.shared.f64 	%fd242, [%r21+32];
	ld.shared.f64 	%fd243, [%r21];
	add.f64 	%fd244, %fd242, %fd243;
	st.shared.f64 	[%r21], %fd244;
$L__BB1_41:
	bar.sync 	0;
	setp.gt.u32 	%p40, %r20, 1;
	@%p40 bra 	$L__BB1_43;
	ld.shared.f64 	%fd245, [%r21+16];
	ld.shared.f64 	%fd246, [%r21];
	add.f64 	%fd247, %fd245, %fd246;
	st.shared.f64 	[%r21], %fd247;
$L__BB1_43:
	setp.ne.s32 	%p41, %r20, 0;
	bar.sync 	0;
	@%p41 bra 	$L__BB1_45;
	ld.shared.f64 	%fd248, [_ZZ19two_body_sum_kernelIdLi32EEvPPT_iiiiS1_iS0_S1_S1_S1_E10shared_sum+8];
	ld.shared.f64 	%fd249, [%r21];
	add.f64 	%fd250, %fd248, %fd249;
	st.shared.f64 	[%r21], %fd250;
$L__BB1_45:
	setp.ne.s32 	%p42, %r20, 0;
	bar.sync 	0;
	@%p42 bra 	$L__BB1_47;
	ld.param.u64 	%rd32, [_Z19two_body_sum_kernelIdLi32EEvPPT_iiiiS1_iS0_S1_S1_S1__param_10];
	ld.param.u32 	%r125, [_Z19two_body_sum_kernelIdLi32EEvPPT_iiiiS1_iS0_S1_S1_S1__param_3];
	ld.param.u32 	%r117, [_Z19two_body_sum_kernelIdLi32EEvPPT_iiiiS1_iS0_S1_S1_S1__param_1];
	setp.eq.s32 	%p43, %r117, %r125;
	selp.f64 	%fd251, 0d3FE0000000000000, 0d3FF0000000000000, %p43;
	ld.shared.f64 	%fd252, [_ZZ19two_body_sum_kernelIdLi32EEvPPT_iiiiS1_iS0_S1_S1_S1_E10shared_sum];
	mov.u32 	%r113, %ctaid.x;
	cvta.to.global.u64 	%rd29, %rd32;
	mul.wide.u32 	%rd30, %r113, 8;
	add.s64 	%rd31, %rd29, %rd30;
	ld.global.f64 	%fd253, [%rd31];
	fma.rn.f64 	%fd254, %fd251, %fd252, %fd253;
	st.global.f64 	[%rd31], %fd254;
$L__BB1_47:
	ret;

}
	// .globl	_Z21two_body_ratio_kernelIfLi64EEvPPT_iiS1_iS1_iS0_S1_S1_S1_
.visible .entry _Z21two_body_ratio_kernelIfLi64EEvPPT_iiS1_iS1_iS0_S1_S1_S1_(
	.param .u64 .ptr .align 1 _Z21two_body_ratio_kernelIfLi64EEvPPT_iiS1_iS1_iS0_S1_S1_S1__param_0,
	.param .u32 _Z21two_body_ratio_kernelIfLi64EEvPPT_iiS1_iS1_iS0_S1_S1_S1__param_1,
	.param .u32 _Z21two_body_ratio_kernelIfLi64EEvPPT_iiS1_iS1_iS0_S1_S1_S1__param_2,
	.param .u64 .ptr .align 1 _Z21two_body_ratio_kernelIfLi64EEvPPT_iiS1_iS1_iS0_S1_S1_S1__param_3,
	.param .u32 _Z21two_body_ratio_kernelIfLi64EEvPPT_iiS1_iS1_iS0_S1_S1_S1__param_4,
	.param .u64 .ptr .align 1 _Z21two_body_ratio_kernelIfLi64EEvPPT_iiS1_iS1_iS0_S1_S1_S1__param_5,
	.param .u32 _Z21two_body_ratio_kernelIfLi64EEvPPT_iiS1_iS1_iS0_S1_S1_S1__param_6,
	.param .f32 _Z21two_body_ratio_kernelIfLi64EEvPPT_iiS1_iS1_iS0_S1_S1_S1__param_7,
	.param .u64 .ptr .align 1 _Z21two_body_ratio_kernelIfLi64EEvPPT_iiS1_iS1_iS0_S1_S1_S1__param_8,
	.param .u64 .ptr .align 1 _Z21two_body_ratio_kernelIfLi64EEvPPT_iiS1_iS1_iS0_S1_S1_S1__param_9,
	.param .u64 .ptr .align 1 _Z21two_body_ratio_kernelIfLi64EEvPPT_iiS1_iS1_iS0_S1_S1_S1__param_10
)
{
	.reg .pred 	%p<46>;
	.reg .b32 	%r<74>;
	.reg .b32 	%f<448>;
	.reg .b64 	%rd<37>;
	.reg .b64 	%fd<11>;
	// demoted variable
	.shared .align 8 .u64 _ZZ21two_body_ratio_kernelIfLi64EEvPPT_iiS1_iS1_iS0_S1_S1_S1_E3myR;
	// demoted variable
	.shared .align 4 .b8 _ZZ21two_body_ratio_kernelIfLi64EEvPPT_iiS1_iS1_iS0_S1_S1_S1_E6myRnew[12];
	// demoted variable
	.shared .align 4 .b8 _ZZ21two_body_ratio_kernelIfLi64EEvPPT_iiS1_iS1_iS0_S1_S1_S1_E6myRold[12];
	// demoted variable
	.shared .align 4 .b8 _ZZ21two_body_ratio_kernelIfLi64EEvPPT_iiS1_iS1_iS0_S1_S1_S1_E5coefs[128];
	// demoted variable
	.shared .align 4 .b8 _ZZ21two_body_ratio_kernelIfLi64EEvPPT_iiS1_iS1_iS0_S1_S1_S1_E2r1[768];
	// demoted variable
	.shared .align 4 .b8 _ZZ21two_body_ratio_kernelIfLi64EEvPPT_iiS1_iS1_iS0_S1_S1_S1_E1L[36];
	// demoted variable
	.shared .align 4 .b8 _ZZ21two_body_ratio_kernelIfLi64EEvPPT_iiS1_iS1_iS0_S1_S1_S1_E4Linv[36];
	// demoted variable
	.shared .align 4 .b8 _ZZ21two_body_ratio_kernelIfLi64EEvPPT_iiS1_iS1_iS0_S1_S1_S1_E1A[64];
	// demoted variable
	.shared .align 4 .b8 _ZZ21two_body_ratio_kernelIfLi64EEvPPT_iiS1_iS1_iS0_S1_S1_S1_E10shared_sum[256];
	ld.param.u64 	%rd2, [_Z21two_body_ratio_kernelIfLi64EEvPPT_iiS1_iS1_iS0_S1_S1_S1__param_0];
	ld.param.u32 	%r12, [_Z21two_body_ratio_kernelIfLi64EEvPPT_iiS1_iS1_iS0_S1_S1_S1__param_1];
	ld.param.u64 	%rd3, [_Z21two_body_ratio_kernelIfLi64EEvPPT_iiS1_iS1_iS0_S1_S1_S1__param_3];
	ld.param.u32 	%r14, [_Z21two_body_ratio_kernelIfLi64EEvPPT_iiS1_iS1_iS0_S1_S1_S1__param_4];
	ld.param.u64 	%rd4, [_Z21two_body_ratio_kernelIfLi64EEvPPT_iiS1_iS1_iS0_S1_S1_S1__param_5];
	ld.param.u32 	%r15, [_Z21two_body_ratio_kernelIfLi64EEvPPT_iiS1_iS1_iS0_S1_S1_S1__param_6];
	ld.param.f32 	%f79, [_Z21two_body_ratio_kernelIfLi64EEvPPT_iiS1_iS1_iS0_S1_S1_S1__param_7];
	ld.param.u64 	%rd5, [_Z21two_body_ratio_kernelIfLi64EEvPPT_iiS1_iS1_iS0_S1_S1_S1__param_8];
	ld.param.u64 	%rd6, [_Z21two_body_ratio_kernelIfLi64EEvPPT_iiS1_iS1_iS0_S1_S1_S1__param_9];
	add.s32 	%r16, %r15, -3;
	cvt.rn.f32.s32 	%f80, %r16;
	div.rn.f32 	%f81, %f79, %f80;
	rcp.rn.f32 	%f1, %f81;
	mov.u32 	%r1, %tid.x;
	setp.ne.s32 	%p2, %r1, 0;
	@%p2 bra 	$L__BB2_2;
	cvta.to.global.u64 	%rd8, %rd2;
	mov.u32 	%r17, %ctaid.x;
	mul.wide.u32 	%rd9, %r17, 8;
	add.s64 	%rd10, %rd8, %rd9;
	ld.global.u64 	%rd11, [%rd10];
	st.shared.u64 	[_ZZ21two_body_ratio_kernelIfLi64EEvPPT_iiS1_iS1_iS0_S1_S1_S1_E3myR], %rd11;
$L__BB2_2:
	bar.sync 	0;
	setp.gt.u32 	%p3, %r1, 2;
	@%p3 bra 	$L__BB2_4;
	mov.u32 	%r18, %ctaid.x;
	mad.lo.s32 	%r19, %r18, 3, %r1;
	cvta.to.global.u64 	%rd12, %rd3;
	mul.wide.u32 	%rd13, %r19, 4;
	add.s64 	%rd14, %rd12, %rd13;
	ld.global.f32 	%f82, [%rd14];
	shl.b32 	%r20, %r1, 2;
	mov.u32 	%r21, _ZZ21two_body_ratio_kernelIfLi64EEvPPT_iiS1_iS1_iS0_S1_S1_S1_E6myRnew;
	add.s32 	%r22, %r21, %r20;
	st.shared.f32 	[%r22], %f82;
	ld.shared.u64 	%rd15, [_ZZ21two_body_ratio_kernelIfLi64EEvPPT_iiS1_iS1_iS0_S1_S1_S1_E3myR];
	cvta.to.global.u64 	%rd16, %rd15;
	mad.lo.s32 	%r23, %r14, 3, %r1;
	mul.wide.s32 	%rd17, %r23, 4;
	add.s64 	%rd18, %rd16, %rd17;
	ld.global.f32 	%f83, [%rd18];
	mov.u32 	%r24, _ZZ21two_body_ratio_kernelIfLi64EEvPPT_iiS1_iS1_iS0_S1_S1_S1_E6myRold;
	add.s32 	%r25, %r24, %r20;
	st.shared.f32 	[%r25], %f83;
$L__BB2_4:
	setp.ge.s32 	%p4, %r1, %r15;
	@%p4 bra 	$L__BB2_6;
	cvta.to.global.u64 	%rd19, %rd4;
	mul.wide.u32 	%rd20, %r1, 4;
	add.s64 	%rd21, %rd19, %rd20;
	ld.global.f32 	%f84, [%rd21];
	shl.b32 	%r26, %r1, 2;
	mov.u32 	%r27, _ZZ21two_body_ratio_kernelIfLi64EEvPPT_iiS1_iS1_iS0_S1_S1_S1_E5coefs;
	add.s32 	%r28, %r27, %r26;
	st.shared.f32 	[%r28], %f84;
$L__BB2_6:
	setp.gt.u32 	%p5, %r1, 8;
	@%p5 bra 	$L__BB2_8;
	cvta.to.global.u64 	%rd22, %rd5;
	mul.wide.u32 	%rd23, %r1, 4;
	add.s64 	%rd24, %rd22, %rd23;
	ld.global.f32 	%f85, [%rd24];
	shl.b32 	%r29, %r1, 2;
	mov.u32 	%r30, _ZZ21two_body_ratio_kernelIfLi64EEvPPT_iiS1_iS1_iS0_S1_S1_S1_E1L;
	add.s32 	%r31, %r30, %r29;
	st.shared.f32 	[%r31], %f85;
	cvta.to.global.u64 	%rd25, %rd6;
	add.s64 	%rd26, %rd25, %rd23;
	ld.global.f32 	%f86, [%rd26];
	mov.u32 	%r32, _ZZ21two_body_ratio_kernelIfLi64EEvPPT_iiS1_iS1_iS0_S1_S1_S1_E4Linv;
	add.s32 	%r33, %r32, %r29;
	st.shared.f32 	[%r33], %f86;
	bra.uni 	$L__BB2_9;
$L__BB2_8:
	setp.gt.u32 	%p6, %r1, 15;
	@%p6 bra 	$L__BB2_10;
$L__BB2_9:
	mul.wide.u32 	%rd27, %r1, 8;
	mov.u64 	%rd28, AcudaSpline_double;
	add.s64 	%rd29, %rd28, %rd27;
	ld.const.f64 	%fd3, [%rd29];
	cvt.rn.f32.f64 	%f87, %fd3;
	shl.b32 	%r34, %r1, 2;
	and.b32  	%r35, %r34, 4080;
	mov.u32 	%r36, _ZZ21two_body_ratio_kernelIfLi64EEvPPT_iiS1_iS1_iS0_S1_S1_S1_E1A;
	add.s32 	%r37, %r36, %r35;
	and.b32  	%r38, %r34, 12;
	add.s32 	%r39, %r37, %r38;
	st.shared.f32 	[%r39], %f87;
$L__BB2_10:
	ld.param.u32 	%r70, [_Z21two_body_ratio_kernelIfLi64EEvPPT_iiS1_iS1_iS0_S1_S1_S1__param_2];
	bar.sync 	0;
	sub.s32 	%r40, %r70, %r12;
	add.s32 	%r2, %r40, 1;
	shr.s32 	%r41, %r2, 31;
	shr.u32 	%r42, %r41, 26;
	add.s32 	%r43, %r2, %r42;
	shr.s32 	%r44, %r43, 6;
	and.b32  	%r45, %r2, 63;
	setp.ne.s32 	%p7, %r45, 0;
	selp.u32 	%r46, 1, 0, %p7;
	add.s32 	%r3, %r44, %r46;
	setp.lt.s32 	%p8, %r3, 1;
	mov.f32 	%f447, 0f00000000;
	@%p8 bra 	$L__BB2_28;
	mul.lo.s32 	%r4, %r2, 3;
	mad.lo.s32 	%r5, %r12, 3, %r1;
	mov.u32 	%r48, _ZZ21two_body_ratio_kernelIfLi64EEvPPT_iiS1_iS1_iS0_S1_S1_S1_E2r1;
	mad.lo.s32 	%r6, %r1, 12, %r48;
	mov.f64 	%fd10, 0d0000000000000000;
	mov.b32 	%r73, 0;
$L__BB2_12:
	shl.b32 	%r49, %r1, 3;
	sub.s32 	%r8, %r6, %r49;
	ld.shared.u64 	%rd30, [_ZZ21two_body_ratio_kernelIfLi64EEvPPT_iiS1_iS1_iS0_S1_S1_S1_E3myR];
	cvta.to.global.u64 	%rd31, %rd30;
	mul.lo.s32 	%r50, %r73, 192;
	add.s32 	%r9, %r50, %r1;
	setp.ge.s32 	%p9, %r9, %r4;
	add.s32 	%r51, %r5, %r50;
	mul.wide.s32 	%rd32, %r51, 4;
	add.s64 	%rd1, %rd31, %rd32;
	@%p9 bra 	$L__BB2_14;
	ld.global.f32 	%f89, [%rd1];
	st.shared.f32 	[%r8], %f89;
$L__BB2_14:
	add.s32 	%r52, %r9, 64;
	setp.ge.s32 	%p10, %r52, %r4;
	@%p10 bra 	$L__BB2_16;
	ld.global.f32 	%f90, [%rd1+256];
	st.shared.f32 	[%r8+256], %f90;
$L__BB2_16:
	add.s32 	%r53, %r9, 128;
	setp.ge.s32 	%p11, %r53, %r4;
	@%p11 bra 	$L__BB2_18;
	ld.global.f32 	%f91, [%rd1+512];
	st.shared.f32 	[%r8+512], %f91;
$L__BB2_18:
	bar.sync 	0;
	ld.shared.f32 	%f93, [_ZZ21two_body_ratio_kernelIfLi64EEvPPT_iiS1_iS1_iS0_S1_S1_S1_E6myRnew];
	ld.shared.f32 	%f2, [%r6];
	sub.f32 	%f94, %f93, %f2;
	ld.shared.f32 	%f95, [_ZZ21two_body_ratio_kernelIfLi64EEvPPT_iiS1_iS1_iS0_S1_S1_S1_E6myRnew+4];
	ld.shared.f32 	%f3, [%r6+4];
	sub.f32 	%f96, %f95, %f3;
	ld.shared.f32 	%f97, [_ZZ21two_body_ratio_kernelIfLi64EEvPPT_iiS1_iS1_iS0_S1_S1_S1_E6myRnew+8];
	ld.shared.f32 	%f4, [%r6+8];
	sub.f32 	%f98, %f97, %f4;
	ld.shared.f32 	%f5, [_ZZ21two_body_ratio_kernelIfLi64EEvPPT_iiS1_iS1_iS0_S1_S1_S1_E4Linv];
	ld.shared.f32 	%f6, [_ZZ21two_body_ratio_kernelIfLi64EEvPPT_iiS1_iS1_iS0_S1_S1_S1_E4Linv+4];
	mul.f32 	%f99, %f96, %f6;
	fma.rn.f32 	%f100, %f94, %f5, %f99;
	ld.shared.f32 	%f7, [_ZZ21two_body_ratio_kernelIfLi64EEvPPT_iiS1_iS1_iS0_S1_S1_S1_E4Linv+8];
	fma.rn.f32 	%f101, %f98, %f7, %f100;
	ld.shared.f32 	%f8, [_ZZ21two_body_ratio_kernelIfLi64EEvPPT_iiS1_iS1_iS0_S1_S1_S1_E4Linv+12];
	ld.shared.f32 	%f9, [_ZZ21two_body_ratio_kernelIfLi64EEvPPT_iiS1_iS1_iS0_S1_S1_S1_E4Linv+16];
	mul.f32 	%f102, %f96, %f9;
	fma.rn.f32 	%f103, %f94, %f8, %f102;
	ld.shared.f32 	%f10, [_ZZ21two_body_ratio_kernelIfLi64EEvPPT_iiS1_iS1_iS0_S1_S1_S1_E4Linv+20];
	fma.rn.f32 	%f104, %f98, %f10, %f103;
	ld.shared.f32 	%f11, [_ZZ21two_body_ratio_kernelIfLi64EEvPPT_iiS1_iS1_iS0_S1_S1_S1_E4Linv+24];
	ld.shared.f32 	%f12, [_ZZ21two_body_ratio_kernelIfLi64EEvPPT_iiS1_iS1_iS0_S1_S1_S1_E4Linv+28];
	mul.f32 	%f105, %f96, %f12;
	fma.rn.f32 	%f106, %f94, %f11, %f105;
	ld.shared.f32 	%f13, [_ZZ21two_body_ratio_kernelIfLi64EEvPPT_iiS1_iS1_iS0_S1_S1_S1_E4Linv+32];
	fma.rn.f32 	%f107, %f98, %f13, %f106;
	mov.f32 	%f108, 0f3F000000;
	copysign.f32 	%f109, %f101, %f108;
	add.rz.f32 	%f110, %f101, %f109;
	cvt.rzi.f32.f32 	%f111, %f110;
	sub.f32 	%f14, %f101, %f111;
	copysign.f32 	%f112, %f104, %f108;
	add.rz.f32 	%f113, %f104, %f112;
	cvt.rzi.f32.f32 	%f114, %f113;
	sub.f32 	%f115, %f104, %f114;
	copysign.f32 	%f116, %f107, %f108;
	add.rz.f32 	%f117, %f107, %f116;
	cvt.rzi.f32.f32 	%f118, %f117;
	sub.f32 	%f119, %f107, %f118;
	mul.f32 	%f120, %f96, %f96;
	fma.rn.f32 	%f121, %f94, %f94, %f120;
	fma.rn.f32 	%f442, %f98, %f98, %f121;
	ld.shared.f32 	%f16, [_ZZ21two_body_ratio_kernelIfLi64EEvPPT_iiS1_iS1_iS0_S1_S1_S1_E1L];
	ld.shared.f32 	%f17, [_ZZ21two_body_ratio_kernelIfLi64EEvPPT_iiS1_iS1_iS0_S1_S1_S1_E1L+4];
	ld.shared.f32 	%f18, [_ZZ21two_body_ratio_kernelIfLi64EEvPPT_iiS1_iS1_iS0_S1_S1_S1_E1L+8];
	ld.shared.f32 	%f19, [_ZZ21two_body_ratio_kernelIfLi64EEvPPT_iiS1_iS1_iS0_S1_S1_S1_E1L+12];
	ld.shared.f32 	%f20, [_ZZ21two_body_ratio_kernelIfLi64EEvPPT_iiS1_iS1_iS0_S1_S1_S1_E1L+16];
	ld.shared.f32 	%f21, [_ZZ21two_body_ratio_kernelIfLi64EEvPPT_iiS1_iS1_iS0_S1_S1_S1_E1L+20];
	ld.shared.f32 	%f22, [_ZZ21two_body_ratio_kernelIfLi64EEvPPT_iiS1_iS1_iS0_S1_S1_S1_E1L+24];
	ld.shared.f32 	%f23, [_ZZ21two_body_ratio_kernelIfLi64EEvPPT_iiS1_iS1_iS0_S1_S1_S1_E1L+28];
	ld.shared.f32 	%f24, [_ZZ21two_body_ratio_kernelIfLi64EEvPPT_iiS1_iS1_iS0_S1_S1_S1_E1L+32];
	add.f32 	%f122, %f119, 0fBF800000;
	mul.f32 	%f25, %f122, %f18;
	add.f32 	%f123, %f115, 0fBF800000;
	mul.f32 	%f26, %f123, %f17;
	mul.f32 	%f27, %f123, %f20;
	mul.f32 	%f28, %f123, %f23;
	mul.f32 	%f29, %f122, %f21;
	mul.f32 	%f30, %f122, %f24;
	add.f32 	%f124, %f119, 0f00000000;
	mul.f32 	%f31, %f124, %f18;
	mul.f32 	%f32, %f124, %f21;
	mul.f32 	%f33, %f124, %f24;
	add.f32 	%f125, %f119, 0f3F800000;
	mul.f32 	%f34, %f125, %f18;
	mul.f32 	%f35, %f125, %f21;
	mul.f32 	%f36, %f125, %f24;
	add.f32 	%f126, %f115, 0f00000000;
	mul.f32 	%f37, %f126, %f17;
	mul.f32 	%f38, %f126, %f20;
	mul.f32 	%f39, %f126, %f23;
	add.f32 	%f127, %f115, 0f3F800000;
	mul.f32 	%f40, %f127, %f17;
	mul.f32 	%f41, %f127, %f20;
	mul.f32 	%f42, %f127, %f23;
	mov.f32 	%f441, 0fBF800000;
$L__BB2_19:
	add.f32 	%f128, %f14, %f441;
	fma.rn.f32 	%f129, %f128, %f16, %f26;
	fma.rn.f32 	%f130, %f128, %f19, %f27;
	fma.rn.f32 	%f131, %f128, %f22, %f28;
	add.f32 	%f132, %f129, %f25;
	add.f32 	%f133, %f130, %f29;
	add.f32 	%f134, %f131, %f30;
	mul.f32 	%f135, %f133, %f133;
	fma.rn.f32 	%f136, %f132, %f132, %f135;
	fma.rn.f32 	%f137, %f134, %f134, %f136;
	setp.lt.f32 	%p12, %f137, %f442;
	selp.f32 	%f138, %f137, %f442, %p12;
	add.f32 	%f139, %f129, %f31;
	add.f32 	%f140, %f130, %f32;
	add.f32 	%f141, %f131, %f33;
	mul.f32 	%f142, %f140, %f140;
	fma.rn.f32 	%f143, %f139, %f139, %f142;
	fma.rn.f32 	%f144, %f141, %f141, %f143;
	setp.lt.f32 	%p13, %f144, %f138;
	selp.f32 	%f145, %f144, %f138, %p13;
	add.f32 	%f146, %f129, %f34;
	add.f32 	%f147, %f130, %f35;
	add.f32 	%f148, %f131, %f36;
	mul.f32 	%f149, %f147, %f147;
	fma.rn.f32 	%f150, %f146, %f146, %f149;
	fma.rn.f32 	%f151, %f148, %f148, %f150;
	setp.lt.f32 	%p14, %f151, %f145;
	selp.f32 	%f152, %f151, %f145, %p14;
	fma.rn.f32 	%f153, %f128, %f16, %f37;
	fma.rn.f32 	%f154, %f128, %f19, %f38;
	fma.rn.f32 	%f155, %f128, %f22, %f39;
	add.f32 	%f156, %f153, %f25;
	add.f32 	%f157, %f154, %f29;
	add.f32 	%f158, %f155, %f30;
	mul.f32 	%f159, %f157, %f157;
	fma.rn.f32 	%f160, %f156, %f156, %f159;
	fma.rn.f32 	%f161, %f158, %f158, %f160;
	setp.lt.f32 	%p15, %f161, %f152;
	selp.f32 	%f162, %f161, %f152, %p15;
	add.f32 	%f163, %f153, %f31;
	add.f32 	%f164, %f154, %f32;
	add.f32 	%f165, %f155, %f33;
	mul.f32 	%f166, %f164, %f164;
	fma.rn.f32 	%f167, %f163, %f163, %f166;
	fma.rn.f32 	%f168, %f165, %f165, %f167;
	setp.lt.f32 	%p16, %f168, %f162;
	selp.f32 	%f169, %f168, %f162, %p16;
	add.f32 	%f170, %f153, %f34;
	add.f32 	%f171, %f154, %f35;
	add.f32 	%f172, %f155, %f36;
	mul.f32 	%f173, %f171, %f171;
	fma.rn.f32 	%f174, %f170, %f170, %f173;
	fma.rn.f32 	%f175, %f172, %f172, %f174;
	setp.lt.f32 	%p17, %f175, %f169;
	selp.f32 	%f176, %f175, %f169, %p17;
	fma.rn.f32 	%f177, %f128, %f16, %f40;
	fma.rn.f32 	%f178, %f128, %f19, %f41;
	fma.rn.f32 	%f179, %f128, %f22, %f42;
	add.f32 	%f180, %f177, %f25;
	add.f32 	%f181, %f178, %f29;
	add.f32 	%f182, %f179, %f30;
	mul.f32 	%f183, %f181, %f181;
	fma.rn.f32 	%f184, %f180, %f180, %f183;
	fma.rn.f32 	%f185, %f182, %f182, %f184;
	setp.lt.f32 	%p18, %f185, %f176;
	selp.f32 	%f186, %f185, %f176, %p18;
	add.f32 	%f187, %f177, %f31;
	add.f32 	%f188, %f178, %f32;
	add.f32 	%f189, %f179, %f33;
	mul.f32 	%f190, %f188, %f188;
	fma.rn.f32 	%f191, %f187, %f187, %f190;
	fma.rn.f32 	%f192, %f189, %f189, %f191;
	setp.lt.f32 	%p19, %f192, %f186;
	selp.f32 	%f193, %f192, %f186, %p19;
	add.f32 	%f194, %f177, %f34;
	add.f32 	%f195, %f178, %f35;
	add.f32 	%f196, %f179, %f36;
	mul.f32 	%f197, %f195, %f195;
	fma.rn.f32 	%f198, %f194, %f194, %f197;
	fma.rn.f32 	%f199, %f196, %f196, %f198;
	setp.lt.f32 	%p20, %f199, %f193;
	selp.f32 	%f442, %f199, %f193, %p20;
	add.f32 	%f441, %f441, 0f3F800000;
	cvt.f64.f32 	%fd5, %f441;
	setp.le.f64 	%p21, %fd5, 0d3FF004189374BC6A;
	@%p21 bra 	$L__BB2_19;
	sqrt.rn.f32 	%f47, %f442;
	setp.gt.f32 	%p22, %f47, %f79;
	mov.f32 	%f443, 0f00000000;
	@%p22 bra 	$L__BB2_22;
	mul.f32 	%f201, %f1, %f47;
	cvt.rmi.f32.f32 	%f202, %f201;
	cvt.rzi.s32.f32 	%r54, %f202;
	sub.f32 	%f203, %f201, %f202;
	shl.b32 	%r55, %r54, 2;
	mov.u32 	%r56, _ZZ21two_body_ratio_kernelIfLi64EEvPPT_iiS1_iS1_iS0_S1_S1_S1_E5coefs;
	add.s32 	%r57, %r56, %r55;
	ld.shared.f32 	%f204, [%r57];
	ld.shared.f32 	%f205, [_ZZ21two_body_ratio_kernelIfLi64EEvPPT_iiS1_iS1_iS0_S1_S1_S1_E1A];
	mul.f32 	%f206, %f203, %f205;
	mul.f32 	%f207, %f203, %f206;
	ld.shared.f32 	%f208, [_ZZ21two_body_ratio_kernelIfLi64EEvPPT_iiS1_iS1_iS0_S1_S1_S1_E1A+4];
	mul.f32 	%f209, %f203, %f208;
	mul.f32 	%f210, %f203, %f209;
	fma.rn.f32 	%f211, %f203, %f207, %f210;
	ld.shared.f32 	%f212, [_ZZ21two_body_ratio_kernelIfLi64EEvPPT_iiS1_iS1_iS0_S1_S1_S1_E1A+8];
	fma.rn.f32 	%f213, %f203, %f212, %f211;
	ld.shared.f32 	%f214, [_ZZ21two_body_ratio_kernelIfLi64EEvPPT_iiS1_iS1_iS0_S1_S1_S1_E1A+12];
	add.f32 	%f215, %f214, %f213;
	ld.shared.f32 	%f216, [%r57+4];
	ld.shared.f32 	%f217, [_ZZ21two_body_ratio_kernelIfLi64EEvPPT_iiS1_iS1_iS0_S1_S1_S1_E1A+16];
	mul.f32 	%f218, %f203, %f217;
	mul.f32 	%f219, %f203, %f218;
	ld.shared.f32 	%f220, [_ZZ21two_body_ratio_kernelIfLi64EEvPPT_iiS1_iS1_iS0_S1_S1_S1_E1A+20];
	mul.f32 	%f221, %f203, %f220;
	mul.f32 	%f222, %f203, %f221;
	fma.rn.f32 	%f223, %f203, %f219, %f222;
	ld.shared.f32 	%f224, [_ZZ21two_body_ratio_kernelIfLi64EEvPPT_iiS1_iS1_iS0_S1_S1_S1_E1A+24];
	fma.rn.f32 	%f225, %f203, %f224, %f223;
	ld.shared.f32 	%f226, [_ZZ21two_body_ratio_kernelIfLi64EEvPPT_iiS1_iS1_iS0_S1_S1_S1_E1A+28];
	add.f32 	%f227, %f226, %f225;
	mul.f32 	%f228, %f216, %f227;
	fma.rn.f32 	%f229, %f204, %f215, %f228;
	ld.shared.f32 	%f230, [%r57+8];
	ld.shared.f32 	%f231, [_ZZ21two_body_ratio_kernelIfLi64EEvPPT_iiS1_iS1_iS0_S1_S1_S1_E1A+32];
	mul.f32 	%f232, %f203, %f231;
	mul.f32 	%f233, %f203, %f232;
	ld.shared.f32 	%f234, [_ZZ21two_body_ratio_kernelIfLi64EEvPPT_iiS1_iS1_iS0_S1_S1_S1_E1A+36];
	mul.f32 	%f235, %f203, %f234;
	mul.f32 	%f236, %f203, %f235;
	fma.rn.f32 	%f237, %f203, %f233, %f236;
	ld.shared.f32 	%f238, [_ZZ21two_body_ratio_kernelIfLi64EEvPPT_iiS1_iS1_iS0_S1_S1_S1_E1A+40];
	fma.rn.f32 	%f239, %f203, %f238, %f237;
	ld.shared.f32 	%f240, [_ZZ21two_body_ratio_kernelIfLi64EEvPPT_iiS1_iS1_iS0_S1_S1_S1_E1A+44];
	add.f32 	%f241, %f240, %f239;
	fma.rn.f32 	%f242, %f230, %f241, %f229;
	ld.shared.f32 	%f243, [%r57+12];
	ld.shared.f32 	%f244, [_ZZ21two_body_ratio_kernelIfLi64EEvPPT_iiS1_iS1_iS0_S1_S1_S1_E1A+48];
	mul.f32 	%f245, %f203, %f244;
	mul.f32 	%f246, %f203, %f245;
	ld.shared.f32 	%f247, [_ZZ21two_body_ratio_kernelIfLi64EEvPPT_iiS1_iS1_iS0_S1_S1_S1_E1A+52];
	mul.f32 	%f248, %f203, %f247;
	mul.f32 	%f249, %f203, %f248;
	fma.rn.f32 	%f250, %f203, %f246, %f249;
	ld.shared.f32 	%f251, [_ZZ21two_body_ratio_kernelIfLi64EEvPPT_iiS1_iS1_iS0_S1_S1_S1_E1A+56];
	fma.rn.f32 	%f252, %f203, %f251, %f250;
	ld.shared.f32 	%f253, [_ZZ21two_body_ratio_kernelIfLi64EEvPPT_iiS1_iS1_iS0_S1_S1_S1_E1A+60];
	add.f32 	%f254, %f253, %f252;
	fma.rn.f32 	%f443, %f243, %f254, %f242;
$L__BB2_22:
	ld.shared.f32 	%f256, [_ZZ21two_body_ratio_kernelIfLi64EEvPPT_iiS1_iS1_iS0_S1_S1_S1_E6myRold];
	sub.f32 	%f257, %f256, %f2;
	ld.shared.f32 	%f258, [_ZZ21two_body_ratio_kernelIfLi64EEvPPT_iiS1_iS1_iS0_S1_S1_S1_E6myRold+4];
	sub.f32 	%f259, %f258, %f3;
	ld.shared.f32 	%f260, [_ZZ21two_body_ratio_kernelIfLi64EEvPPT_iiS1_iS1_iS0_S1_S1_S1_E6myRold+8];
	sub.f32 	%f261, %f260, %f4;
	mul.f32 	%f262, %f259, %f6;
	fma.rn.f32 	%f263, %f257, %f5, %f262;
	fma.rn.f32 	%f264, %f261, %f7, %f263;
	mul.f32 	%f265, %f259, %f9;
	fma.rn.f32 	%f266, %f257, %f8, %f265;
	fma.rn.f32 	%f267, %f261, %f10, %f266;
	mul.f32 	%f268, %f259, %f12;
	fma.rn.f32 	%f269, %f257, %f11, %f268;
	fma.rn.f32 	%f270, %f261, %f13, %f269;
	mov.f32 	%f271, 0f3F000000;
	copysign.f32 	%f272, %f264, %f271;
	add.rz.f32 	%f273, %f264, %f272;
	cvt.rzi.f32.f32 	%f274, %f273;
	sub.f32 	%f50, %f264, %f274;
	copysign.f32 	%f275, %f267, %f271;
	add.rz.f32 	%f276, %f267, %f275;
	cvt.rzi.f32.f32 	%f277, %f276;
	sub.f32 	%f278, %f267, %f277;
	copysign.f32 	%f279, %f270, %f271;
	add.rz.f32 	%f280, %f270, %f279;
	cvt.rzi.f32.f32 	%f281, %f280;
	sub.f32 	%f282, %f270, %f281;
	mul.f32 	%f283, %f259, %f259;
	fma.rn.f32 	%f284, %f257, %f257, %f283;
	fma.rn.f32 	%f445, %f261, %f261, %f284;
	add.f32 	%f285, %f282, 0fBF800000;
	mul.f32 	%f52, %f285, %f18;
	add.f32 	%f286, %f278, 0fBF800000;
	mul.f32 	%f53, %f286, %f17;
	mul.f32 	%f54, %f286, %f20;
	mul.f32 	%f55, %f286, %f23;
	mul.f32 	%f56, %f285, %f21;
	mul.f32 	%f57, %f285, %f24;
	add.f32 	%f287, %f282, 0f00000000;
	mul.f32 	%f58, %f287, %f18;
	mul.f32 	%f59, %f287, %f21;
	mul.f32 	%f60, %f287, %f24;
	add.f32 	%f288, %f282, 0f3F800000;
	mul.f32 	%f61, %f288, %f18;
	mul.f32 	%f62, %f288, %f21;
	mul.f32 	%f63, %f288, %f24;
	add.f32 	%f289, %f278, 0f00000000;
	mul.f32 	%f64, %f289, %f17;
	mul.f32 	%f65, %f289, %f20;
	mul.f32 	%f66, %f289, %f23;
	add.f32 	%f290, %f278, 0f3F800000;
	mul.f32 	%f67, %f290, %f17;
	mul.f32 	%f68, %f290, %f20;
	mul.f32 	%f69, %f290, %f23;
	mov.f32 	%f444, 0fBF800000;
$L__BB2_23:
	add.f32 	%f291, %f50, %f444;
	fma.rn.f32 	%f292, %f291, %f16, %f53;
	fma.rn.f32 	%f293, %f291, %f19, %f54;
	fma.rn.f32 	%f294, %f291, %f22, %f55;
	add.f32 	%f295, %f292, %f52;
	add.f32 	%f296, %f293, %f56;
	add.f32 	%f297, %f294, %f57;
	mul.f32 	%f298, %f296, %f296;
	fma.rn.f32 	%f299, %f295, %f295, %f298;
	fma.rn.f32 	%f300, %f297, %f297, %f299;
	setp.lt.f32 	%p23, %f300, %f445;
	selp.f32 	%f301, %f300, %f445, %p23;
	add.f32 	%f302, %f292, %f58;
	add.f32 	%f303, %f293, %f59;
	add.f32 	%f304, %f294, %f60;
	mul.f32 	%f305, %f303, %f303;
	fma.rn.f32 	%f306, %f302, %f302, %f305;
	fma.rn.f32 	%f307, %f304, %f304, %f306;
	setp.lt.f32 	%p24, %f307, %f301;
	selp.f32 	%f308, %f307, %f301, %p24;
	add.f32 	%f309, %f292, %f61;
	add.f32 	%f310, %f293, %f62;
	add.f32 	%f311, %f294, %f63;
	mul.f32 	%f312, %f310, %f310;
	fma.rn.f32 	%f313, %f309, %f309, %f312;
	fma.rn.f32 	%f314, %f311, %f311, %f313;
	setp.lt.f32 	%p25, %f314, %f308;
	selp.f32 	%f315, %f314, %f308, %p25;
	fma.rn.f32 	%f316, %f291, %f16, %f64;
	fma.rn.f32 	%f317, %f291, %f19, %f65;
	fma.rn.f32 	%f318, %f291, %f22, %f66;
	add.f32 	%f319, %f316, %f52;
	add.f32 	%f320, %f317, %f56;
	add.f32 	%f321, %f318, %f57;
	mul.f32 	%f322, %f320, %f320;
	fma.rn.f32 	%f323, %f319, %f319, %f322;
	fma.rn.f32 	%f324, %f321, %f321, %f323;
	setp.lt.f32 	%p26, %f324, %f315;
	selp.f32 	%f325, %f324, %f315, %p26;
	add.f32 	%f326, %f316, %f58;
	add.f32 	%f327, %f317, %f59;
	add.f32 	%f328, %f318, %f60;
	mul.f32 	%f329, %f327, %f327;
	fma.rn.f32 	%f330, %f326, %f326, %f329;
	fma.rn.f32 	%f331, %f328, %f328, %f330;
	setp.lt.f32 	%p27, %f331, %f325;
	selp.f32 	%f332, %f331, %f325, %p27;
	add.f32 	%f333, %f316, %f61;
	add.f32 	%f334, %f317, %f62;
	add.f32 	%f335, %f318, %f63;
	mul.f32 	%f336, %f334, %f334;
	fma.rn.f32 	%f337, %f333, %f333, %f336;
	fma.rn.f32 	%f338, %f335, %f335, %f337;
	setp.lt.f32 	%p28, %f338, %f332;
	selp.f32 	%f339, %f338, %f332, %p28;
	fma.rn.f32 	%f340, %f291, %f16, %f67;
	fma.rn.f32 	%f341, %f291, %f19, %f68;
	fma.rn.f32 	%f342, %f291, %f22, %f69;
	add.f32 	%f343, %f340, %f52;
	add.f32 	%f344, %f341, %f56;
	add.f32 	%f345, %f342, %f57;
	mul.f32 	%f346, %f344, %f344;
	fma.rn.f32 	%f347, %f343, %f343, %f346;
	fma.rn.f32 	%f348, %f345, %f345, %f347;
	setp.lt.f32 	%p29, %f348, %f339;
	selp.f32 	%f349, %f348, %f339, %p29;
	add.f32 	%f350, %f340, %f58;
	add.f32 	%f351, %f341, %f59;
	add.f32 	%f352, %f342, %f60;
	mul.f32 	%f353, %f351, %f351;
	fma.rn.f32 	%f354, %f350, %f350, %f353;
	fma.rn.f32 	%f355, %f352, %f352, %f354;
	setp.lt.f32 	%p30, %f355, %f349;
	selp.f32 	%f356, %f355, %f349, %p30;
	add.f32 	%f357, %f340, %f61;
	add.f32 	%f358, %f341, %f62;
	add.f32 	%f359, %f342, %f63;
	mul.f32 	%f360, %f358, %f358;
	fma.rn.f32 	%f361, %f357, %f357, %f360;
	fma.rn.f32 	%f362, %f359, %f359, %f361;
	setp.lt.f32 	%p31, %f362, %f356;
	selp.f32 	%f445, %f362, %f356, %p31;
	add.f32 	%f444, %f444, 0f3F800000;
	cvt.f64.f32 	%fd6, %f444;
	setp.le.f64 	%p32, %fd6, 0d3FF004189374BC6A;
	@%p32 bra 	$L__BB2_23;
	sqrt.rn.f32 	%f74, %f445;
	setp.gt.f32 	%p33, %f74, %f79;
	mov.f32 	%f446, 0f00000000;
	@%p33 bra 	$L__BB2_26;
	mul.f32 	%f364, %f1, %f74;
	cvt.rmi.f32.f32 	%f365, %f364;
	cvt.rzi.s32.f32 	%r58, %f365;
	sub.f32 	%f366, %f364, %f365;
	shl.b32 	%r59, %r58, 2;
	mov.u32 	%r60, _ZZ21two_body_ratio_kernelIfLi64EEvPPT_iiS1_iS1_iS0_S1_S1_S1_E5coefs;
	add.s32 	%r61, %r60, %r59;
	ld.shared.f32 	%f367, [%r61];
	ld.shared.f32 	%f368, [_ZZ21two_body_ratio_kernelIfLi64EEvPPT_iiS1_iS1_iS0_S1_S1_S1_E1A];
	mul.f32 	%f369, %f366, %f368;
	mul.f32 	%f370, %f366, %f369;
	ld.shared.f32 	%f371, [_ZZ21two_body_ratio_kernelIfLi64EEvPPT_iiS1_iS1_iS0_S1_S1_S1_E1A+4];
	mul.f32 	%f372, %f366, %f371;
	mul.f32 	%f373, %f366, %f372;
	fma.rn.f32 	%f374, %f366, %f370, %f373;
	ld.shared.f32 	%f375, [_ZZ21two_body_ratio_kernelIfLi64EEvPPT_iiS1_iS1_iS0_S1_S1_S1_E1A+8];
	fma.rn.f32 	%f376, %f366, %f375, %f374;
	ld.shared.f32 	%f377, [_ZZ21two_body_ratio_kernelIfLi64EEvPPT_iiS1_iS1_iS0_S1_S1_S1_E1A+12];
	add.f32 	%f378, %f377, %f376;
	ld.shared.f32 	%f379, [%r61+4];
	ld.shared.f32 	%f380, [_ZZ21two_body_ratio_kernelIfLi64EEvPPT_iiS1_iS1_iS0_S1_S1_S1_E1A+16];
	mul.f32 	%f381, %f366, %f380;
	mul.f32 	%f382, %f366, %f381;
	ld.shared.f32 	%f383, [_ZZ21two_body_ratio_kernelIfLi64EEvPPT_iiS1_iS1_iS0_S1_S1_S1_E1A+20];
	mul.f32 	%f384, %f366, %f383;
	mul.f32 	%f385, %f366, %f384;
	fma.rn.f32 	%f386, %f366, %f382, %f385;
	ld.shared.f32 	%f387, [_ZZ21two_body_ratio_kernelIfLi64EEvPPT_iiS1_iS1_iS0_S1_S1_S1_E1A+24];
	fma.rn.f32 	%f388, %f366, %f387, %f386;
	ld.shared.f32 	%f389, [_ZZ21two_body_ratio_kernelIfLi64EEvPPT_iiS1_iS1_iS0_S1_S1_S1_E1A+28];
	add.f32 	%f390, %f389, %f388;
	mul.f32 	%f391, %f379, %f390;
	fma.rn.f32 	%f392, %f367, %f378, %f391;
	ld.shared.f32 	%f393, [%r61+8];
	ld.shared.f32 	%f394, [_ZZ21two_body_ratio_kernelIfLi64EEvPPT_iiS1_iS1_iS0_S1_S1_S1_E1A+32];
	mul.f32 	%f395, %f366, %f394;
	mul.f32 	%f396, %f366, %f395;
	ld.shared.f32 	%f397, [_ZZ21two_body_ratio_kernelIfLi64EEvPPT_iiS1_iS1_iS0_S1_S1_S1_E1A+36];
	mul.f32 	%f398, %f366, %f397;
	mul.f32 	%f399, %f366, %f398;
	fma.rn.f32 	%f400, %f366, %f396, %f399;
	ld.shared.f32 	%f401, [_ZZ21two_body_ratio_kernelIfLi64EEvPPT_iiS1_iS1_iS0_S1_S1_S1_E1A+40];
	fma.rn.f32 	%f402, %f366, %f401, %f400;
	ld.shared.f32 	%f403, [_ZZ21two_body_ratio_kernelIfLi64EEvPPT_iiS1_iS1_iS0_S1_S1_S1_E1A+44];
	add.f32 	%f404, %f403, %f402;
	fma.rn.f32 	%f405, %f393, %f404, %f392;
	ld.shared.f32 	%f406, [%r61+12];
	ld.shared.f32 	%f407, [_ZZ21two_body_ratio_kernelIfLi64EEvPPT_iiS1_iS1_iS0_S1_S1_S1_E1A+48];
	mul.f32 	%f408, %f366, %f407;
	mul.f32 	%f409, %f366, %f408;
	ld.shared.f32 	%f410, [_ZZ21two_body_ratio_kernelIfLi64EEvPPT_iiS1_iS1_iS0_S1_S1_S1_E1A+52];
	mul.f32 	%f411, %f366, %f410;
	mul.f32 	%f412, %f366, %f411;
	fma.rn.f32 	%f413, %f366, %f409, %f412;
	ld.shared.f32 	%f414, [_ZZ21two_body_ratio_kernelIfLi64EEvPPT_iiS1_iS1_iS0_S1_S1_S1_E1A+56];
	fma.rn.f32 	%f415, %f366, %f414, %f413;
	ld.shared.f32 	%f416, [_ZZ21two_body_ratio_kernelIfLi64EEvPPT_iiS1_iS1_iS0_S1_S1_S1_E1A+60];
	add.f32 	%f417, %f416, %f415;
	fma.rn.f32 	%f446, %f406, %f417, %f405;
$L__BB2_26:
	ld.param.u32 	%r71, [_Z21two_body_ratio_kernelIfLi64EEvPPT_iiS1_iS1_iS0_S1_S1_S1__param_2];
	shl.b32 	%r62, %r73, 6;
	shl.b32 	%r63, %r12, 1;
	sub.s32 	%r64, %r5, %r63;
	add.s32 	%r65, %r64, %r62;
	sub.f32 	%f418, %f443, %f446;
	setp.ne.s32 	%p34, %r65, %r14;
	add.s32 	%r66, %r71, 1;
	setp.lt.s32 	%p35, %r65, %r66;
	cvt.f64.f32 	%fd7, %f418;
	add.f64 	%fd8, %fd10, %fd7;
	selp.f64 	%fd9, %fd8, %fd10, %p35;
	selp.f64 	%fd10, %fd9, %fd10, %p34;
	add.s32 	%r73, %r73, 1;
	setp.ne.s32 	%p36, %r73, %r3;
	@%p36 bra 	$L__BB2_12;
	cvt.rn.f32.f64 	%f447, %fd10;
$L__BB2_28:
	shl.b32 	%r67, %r1, 2;
	mov.u32 	%r68, _ZZ21two_body_ratio_kernelIfLi64EEvPPT_iiS1_iS1_iS0_S1_S1_S1_E10shared_sum;
	add.s32 	%r11, %r68, %r67;
	st.shared.f32 	[%r11], %f447;
	bar.sync 	0;
	setp.gt.u32 	%p37, %r1, 31;
	@%p37 bra 	$L__BB2_30;
	ld.shared.f32 	%f419, [%r11+128];
	ld.shared.f32 	%f420, [%r11];
	add.f32 	%f421, %f419, %f420;
	st.shared.f32 	[%r11], %f421;
$L__BB2_30:
	bar.sync 	0;
	setp.gt.u32 	%p38, %r1, 15;
	@%p38 bra 	$L__BB2_32;
	ld.shared.f32 	%f422, [%r11+64];
	ld.shared.f32 	%f423, [%r11];
	add.f32 	%f424, %f422, %f423;
	st.shared.f32 	[%r11], %f424;
$L__BB2_32:
	bar.sync 	0;
	setp.gt.u32 	%p39, %r1, 7;
	@%p39 bra 	$L__BB2_34;
	ld.shared.f32 	%f425, [%r11+32];
	ld.shared.f32 	%f426, [%r11];
	add.f32 	%f427, %f425, %f426;
	st.shared.f32 	[%r11], %f427;
$L__BB2_34:
	bar.sync 	0;
	setp.gt.u32 	%p40, %r1, 3;
	@%p40 bra 	$L__BB2_36;
	ld.shared.f32 	%f428, [%r11+16];
	ld.shared.f32 	%f429, [%r11];
	add.f32 	%f430, %f428, %f429;
	st.shared.f32 	[%r11], %f430;
$L__BB2_36:
	bar.sync 	0;
	setp.gt.u32 	%p41, %r1, 1;
	@%p41 bra 	$L__BB2_38;
	ld.shared.f32 	%f431, [%r11+8];
	ld.shared.f32 	%f432, [%r11];
	add.f32 	%f433, %f431, %f432;
	st.shared.f32 	[%r11], %f433;
$L__BB2_38:
	setp.ne.s32 	%p42, %r1, 0;
	bar.sync 	0;
	@%p42 bra 	$L__BB2_40;
	ld.shared.f32 	%f434, [_ZZ21two_body_ratio_kernelIfLi64EEvPPT_iiS1_iS1_iS0_S1_S1_S1_E10shared_sum+4];
	ld.shared.f32 	%f435, [%r11];
	add.f32 	%f436, %f434, %f435;
	st.shared.f32 	[%r11], %f436;
$L__BB2_40:
	ld.param.u32 	%r72, [_Z21two_body_ratio_kernelIfLi64EEvPPT_iiS1_iS1_iS0_S1_S1_S1__param_2];
	setp.ne.s32 	%p43, %r1, 0;
	bar.sync 	0;
	setp.le.s32 	%p44, %r12, %r14;
	setp.le.s32 	%p45, %r14, %r72;
	and.pred  	%p1, %p44, %p45;
	@%p43 bra 	$L__BB2_42;
	ld.param.u64 	%rd36, [_Z21two_body_ratio_kernelIfLi64EEvPPT_iiS1_iS1_iS0_S1_S1_S1__param_10];
	selp.f32 	%f437, 0f3F000000, 0f3F800000, %p1;
	ld.shared.f32 	%f438, [_ZZ21two_body_ratio_kernelIfLi64EEvPPT_iiS1_iS1_iS0_S1_S1_S1_E10shared_sum];
	mov.u32 	%r69, %ctaid.x;
	cvta.to.global.u64 	%rd33, %rd36;
	mul.wide.u32 	%rd34, %r69, 4;
	add.s64 	%rd35, %rd33, %rd34;
	ld.global.f32 	%f439, [%rd35];
	fma.rn.f32 	%f440, %f437, %f438, %f439;
	st.global.f32 	[%rd35], %f440;
$L__BB2_42:
	ret;

}
	// .globl	_Z21two_body_ratio_kernelIdLi32EEvPPT_iiS1_iS1_iS0_S1_S1_S1_
.visible .entry _Z21two_body_ratio_kernelIdLi32EEvPPT_iiS1_iS1_iS0_S1_S1_S1_(
	.param .u64 .ptr .align 1 _Z21two_body_ratio_kernelIdLi32EEvPPT_iiS1_iS1_iS0_S1_S1_S1__param_0,
	.param .u32 _Z21two_body_ratio_kernelIdLi32EEvPPT_iiS1_iS1_iS0_S1_S1_S1__param_1,
	.param .u32 _Z21two_body_ratio_kernelIdLi32EEvPPT_iiS1_iS1_iS0_S1_S1_S1__param_2,
	.param .u64 .ptr .align 1 _Z21two_body_ratio_kernelIdLi32EEvPPT_iiS1_iS1_iS0_S1_S1_S1__param_3,
	.param .u32 _Z21two_body_ratio_kernelIdLi32EEvPPT_iiS1_iS1_iS0_S1_S1_S1__param_4,
	.param .u64 .ptr .align 1 _Z21two_body_ratio_kernelIdLi32EEvPPT_iiS1_iS1_iS0_S1_S1_S1__param_5,
	.param .u32 _Z21two_body_ratio_kernelIdLi32EEvPPT_iiS1_iS1_iS0_S1_S1_S1__param_6,
	.param .f64 _Z21two_body_ratio_kernelIdLi32EEvPPT_iiS1_iS1_iS0_S1_S1_S1__param_7,
	.param .u64 .ptr .align 1 _Z21two_body_ratio_kernelIdLi32EEvPPT_iiS1_iS1_iS0_S1_S1_S1__param_8,
	.param .u64 .ptr .align 1 _Z21two_body_ratio_kernelIdLi32EEvPPT_iiS1_iS1_iS0_S1_S1_S1__param_9,
	.param .u64 .ptr .align 1 _Z21two_body_ratio_kernelIdLi32EEvPPT_iiS1_iS1_iS0_S1_S1_S1__param_10
)
{
	.reg .pred 	%p<45>;
	.reg .b32 	%r<90>;
	.reg .b64 	%rd<37>;
	.reg .b64 	%fd<452>;
	// demoted variable
	.shared .align 8 .u64 _ZZ21two_body_ratio_kernelIdLi32EEvPPT_iiS1_iS1_iS0_S1_S1_S1_E3myR;
	// demoted variable
	.shared .align 8 .b8 _ZZ21two_body_ratio_kernelIdLi32EEvPPT_iiS1_iS1_iS0_S1_S1_S1_E6myRnew[24];
	// demoted variable
	.shared .align 8 .b8 _ZZ21two_body_ratio_kernelIdLi32EEvPPT_iiS1_iS1_iS0_S1_S1_S1_E6myRold[24];
	// demoted variable
	.shared .align 8 .b8 _ZZ21two_body_ratio_kernelIdLi32EEvPPT_iiS1_iS1_iS0_S1_S1_S1_E5coefs[256];
	// demoted variable
	.shared .align 8 .b8 _ZZ21two_body_ratio_kernelIdLi32EEvPPT_iiS1_iS1_iS0_S1_S1_S1_E2r1[768];
	// demoted variable
	.shared .align 8 .b8 _ZZ21two_body_ratio_kernelIdLi32EEvPPT_iiS1_iS1_iS0_S1_S1_S1_E1L[72];
	// demoted variable
	.shared .align 8 .b8 _ZZ21two_body_ratio_kernelIdLi32EEvPPT_iiS1_iS1_iS0_S1_S1_S1_E4Linv[72];
	// demoted variable
	.shared .align 8 .b8 _ZZ21two_body_ratio_kernelIdLi32EEvPPT_iiS1_iS1_iS0_S1_S1_S1_E1A[128];
	// demoted variable
	.shared .align 8 .b8 _ZZ21two_body_ratio_kernelIdLi32EEvPPT_iiS1_iS1_iS0_S1_S1_S1_E10shared_sum[256];
	ld.param.u64 	%rd2, [_Z21two_body_ratio_kernelIdLi32EEvPPT_iiS1_iS1_iS0_S1_S1_S1__param_0];
	ld.param.u64 	%rd3, [_Z21two_body_ratio_kernelIdLi32EEvPPT_iiS1_iS1_iS0_S1_S1_S1__param_3];
	ld.param.u64 	%rd4, [_Z21two_body_ratio_kernelIdLi32EEvPPT_iiS1_iS1_iS0_S1_S1_S1__param_5];
	ld.param.u32 	%r13, [_Z21two_body_ratio_kernelIdLi32EEvPPT_iiS1_iS1_iS0_S1_S1_S1__param_6];
	ld.param.f64 	%fd80, [_Z21two_body_ratio_kernelIdLi32EEvPPT_iiS1_iS1_iS0_S1_S1_S1__param_7];
	ld.param.u64 	%rd5, [_Z21two_body_ratio_kernelIdLi32EEvPPT_iiS1_iS1_iS0_S1_S1_S1__param_8];
	ld.param.u64 	%rd6, [_Z21two_body_ratio_kernelIdLi32EEvPPT_iiS1_iS1_iS0_S1_S1_S1__param_9];
	add.s32 	%r14, %r13, -3;
	cvt.rn.f64.s32 	%fd81, %r14;
	div.rn.f64 	%fd82, %fd80, %fd81;
	rcp.rn.f64 	%fd1, %fd82;
	mov.u32 	%r1, %tid.x;
	setp.ne.s32 	%p2, %r1, 0;
	@%p2 bra 	$L__BB3_2;
	cvta.to.global.u64 	%rd8, %rd2;
	mov.u32 	%r15, %ctaid.x;
	mul.wide.u32 	%rd9, %r15, 8;
	add.s64 	%rd10, %rd8, %rd9;
	ld.global.u64 	%rd11, [%rd10];
	st.shared.u64 	[_ZZ21two_body_ratio_kernelIdLi32EEvPPT_iiS1_iS1_iS0_S1_S1_S1_E3myR], %rd11;
$L__BB3_2:
	bar.sync 	0;
	setp.gt.u32 	%p3, %r1, 2;
	@%p3 bra 	$L__BB3_4;
	ld.param.u32 	%r86, [_Z21two_body_ratio_kernelIdLi32EEvPPT_iiS1_iS1_iS0_S1_S1_S1__param_4];
	mov.u32 	%r16, %ctaid.x;
	mad.lo.s32 	%r17, %r16, 3, %r1;
	cvta.to.global.u64 	%rd12, %rd3;
	mul.wide.u32 	%rd13, %r17, 8;
	add.s64 	%rd14, %rd12, %rd13;
	ld.global.f64 	%fd83, [%rd14];
	shl.b32 	%r18, %r1, 3;
	mov.u32 	%r19, _ZZ21two_body_ratio_kernelIdLi32EEvPPT_iiS1_iS1_iS0_S1_S1_S1_E6myRnew;
	add.s32 	%r20, %r19, %r18;
	st.shared.f64 	[%r20], %fd83;
	ld.shared.u64 	%rd15, [_ZZ21two_body_ratio_kernelIdLi32EEvPPT_iiS1_iS1_iS0_S1_S1_S1_E3myR];
	cvta.to.global.u64 	%rd16, %rd15;
	mad.lo.s32 	%r21, %r86, 3, %r1;
	mul.wide.s32 	%rd17, %r21, 8;
	add.s64 	%rd18, %rd16, %rd17;
	ld.global.f64 	%fd84, [%rd18];
	mov.u32 	%r22, _ZZ21two_body_ratio_kernelIdLi32EEvPPT_iiS1_iS1_iS0_S1_S1_S1_E6myRold;
	add.s32 	%r23, %r22, %r18;
	st.shared.f64 	[%r23], %fd84;
$L__BB3_4:
	setp.ge.s32 	%p4, %r1, %r13;
	@%p4 bra 	$L__BB3_6;
	cvta.to.global.u64 	%rd19, %rd4;
	mul.wide.u32 	%rd20, %r1, 8;
	add.s64 	%rd21, %rd19, %rd20;
	ld.global.f64 	%fd85, [%rd21];
	shl.b32 	%r24, %r1, 3;
	mov.u32 	%r25, _ZZ21two_body_ratio_kernelIdLi32EEvPPT_iiS1_iS1_iS0_S1_S1_S1_E5coefs;
	add.s32 	%r26, %r25, %r24;
	st.shared.f64 	[%r26], %fd85;
$L__BB3_6:
	setp.gt.u32 	%p5, %r1, 8;
	@%p5 bra 	$L__BB3_8;
	cvta.to.global.u64 	%rd22, %rd5;
	mul.wide.u32 	%rd23, %r1, 8;
	add.s64 	%rd24, %rd22, %rd23;
	ld.global.f64 	%fd86, [%rd24];
	shl.b32 	%r27, %r1, 3;
	mov.u32 	%r28, _ZZ21two_body_ratio_kernelIdLi32EEvPPT_iiS1_iS1_iS0_S1_S1_S1_E1L;
	add.s32 	%r29, %r28, %r27;
	st.shared.f64 	[%r29], %fd86;
	cvta.to.global.u64 	%rd25, %rd6;
	add.s64 	%rd26, %rd25, %rd23;
	ld.global.f64 	%fd87, [%rd26];
	mov.u32 	%r30, _ZZ21two_body_ratio_kernelIdLi32EEvPPT_iiS1_iS1_iS0_S1_S1_S1_E4Linv;
	add.s32 	%r31, %r30, %r27;
	st.shared.f64 	[%r31], %fd87;
	bra.uni 	$L__BB3_9;
$L__BB3_8:
	setp.gt.u32 	%p6, %r1, 15;
	@%p6 bra 	$L__BB3_10;
$L__BB3_9:
	mul.wide.u32 	%rd27, %r1, 8;
	mov.u64 	%rd28, AcudaSpline_double;
	add.s64 	%rd29, %rd28, %rd27;
	ld.const.f64 	%fd88, [%rd29];
	shl.b32 	%r32, %r1, 3;
	and.b32  	%r33, %r32, 8160;
	mov.u32 	%r34, _ZZ21two_body_ratio_kernelIdLi32EEvPPT_iiS1_iS1_iS0_S1_S1_S1_E1A;
	add.s32 	%r35, %r34, %r33;
	and.b32  	%r36, %r32, 24;
	add.s32 	%r37, %r35, %r36;
	st.shared.f64 	[%r37], %fd88;
$L__BB3_10:
	ld.param.u32 	%r82, [_Z21two_body_ratio_kernelIdLi32EEvPPT_iiS1_iS1_iS0_S1_S1_S1__param_2];
	ld.param.u32 	%r78, [_Z21two_body_ratio_kernelIdLi32EEvPPT_iiS1_iS1_iS0_S1_S1_S1__param_1];
	bar.sync 	0;
	sub.s32 	%r38, %r82, %r78;
	add.s32 	%r39, %r38, 1;
	shr.s32 	%r40, %r39, 31;
	shr.u32 	%r41, %r40, 27;
	add.s32 	%r42, %r39, %r41;
	shr.s32 	%r43, %r42, 5;
	and.b32  	%r44, %r39, 31;
	setp.ne.s32 	%p7, %r44, 0;
	selp.u32 	%r45, 1, 0, %p7;
	add.s32 	%r2, %r43, %r45;
	setp.lt.s32 	%p8, %r2, 1;
	mov.f64 	%fd451, 0d0000000000000000;
	@%p8 bra 	$L__BB3_27;
	mov.f64 	%fd451, 0d0000000000000000;
	mov.b32 	%r89, 0;
	mov.u32 	%r48, _ZZ21two_body_ratio_kernelIdLi32EEvPPT_iiS1_iS1_iS0_S1_S1_S1_E2r1;
	mad.lo.s32 	%r49, %r1, 24, %r48;
	shl.b32 	%r50, %r1, 4;
	sub.s32 	%r4, %r49, %r50;
$L__BB3_12:
	ld.param.u32 	%r83, [_Z21two_body_ratio_kernelIdLi32EEvPPT_iiS1_iS1_iS0_S1_S1_S1__param_2];
	ld.param.u32 	%r79, [_Z21two_body_ratio_kernelIdLi32EEvPPT_iiS1_iS1_iS0_S1_S1_S1__param_1];
	ld.shared.u64 	%rd30, [_ZZ21two_body_ratio_kernelIdLi32EEvPPT_iiS1_iS1_iS0_S1_S1_S1_E3myR];
	cvta.to.global.u64 	%rd31, %rd30;
	mul.lo.s32 	%r51, %r89, 96;
	add.s32 	%r5, %r51, %r1;
	sub.s32 	%r52, %r83, %r79;
	mad.lo.s32 	%r6, %r52, 3, 3;
	setp.ge.s32 	%p9, %r5, %r6;
	mad.lo.s32 	%r53, %r79, 3, %r1;
	add.s32 	%r54, %r53, %r51;
	mul.wide.s32 	%rd32, %r54, 8;
	add.s64 	%rd1, %rd31, %rd32;
	@%p9 bra 	$L__BB3_14;
	ld.global.f64 	%fd91, [%rd1];
	st.shared.f64 	[%r4], %fd91;
$L__BB3_14:
	add.s32 	%r55, %r5, 32;
	setp.ge.s32 	%p10, %r55, %r6;
	@%p10 bra 	$L__BB3_16;
	ld.global.f64 	%fd92, [%rd1+256];
	st.shared.f64 	[%r4+256], %fd92;
$L__BB3_16:
	add.s32 	%r56, %r5, 64;
	setp.ge.s32 	%p11, %r56, %r6;
	@%p11 bra 	$L__BB3_18;
	ld.global.f64 	%fd93, [%rd1+512];
	st.shared.f64 	[%r4+512], %fd93;
$L__BB3_18:
	bar.sync 	0;
	ld.shared.f64 	%fd95, [_ZZ21two_body_ratio_kernelIdLi32EEvPPT_iiS1_iS1_iS0_S1_S1_S1_E6myRnew];
	mov.u32 	%r57, %tid.x;
	mov.u32 	%r58, _ZZ21two_body_ratio_kernelIdLi32EEvPPT_iiS1_iS1_iS0_S1_S1_S1_E2r1;
	mad.lo.s32 	%r59, %r57, 24, %r58;
	ld.shared.f64 	%fd3, [%r59];
	sub.f64 	%fd96, %fd95, %fd3;
	ld.shared.f64 	%fd97, [_ZZ21two_body_ratio_kernelIdLi32EEvPPT_iiS1_iS1_iS0_S1_S1_S1_E6myRnew+8];
	ld.shared.f64 	%fd4, [%r59+8];
	sub.f64 	%fd98, %fd97, %fd4;
	ld.shared.f64 	%fd99, [_ZZ21two_body_ratio_kernelIdLi32EEvPPT_iiS1_iS1_iS0_S1_S1_S1_E6myRnew+16];
	ld.shared.f64 	%fd5, [%r59+16];
	sub.f64 	%fd100, %fd99, %fd5;
	ld.shared.f64 	%fd6, [_ZZ21two_body_ratio_kernelIdLi32EEvPPT_iiS1_iS1_iS0_S1_S1_S1_E4Linv];
	ld.shared.f64 	%fd7, [_ZZ21two_body_ratio_kernelIdLi32EEvPPT_iiS1_iS1_iS0_S1_S1_S1_E4Linv+8];
	mul.f64 	%fd101, %fd98, %fd7;
	fma.rn.f64 	%fd102, %fd96, %fd6, %fd101;
	ld.shared.f64 	%fd8, [_ZZ21two_body_ratio_kernelIdLi32EEvPPT_iiS1_iS1_iS0_S1_S1_S1_E4Linv+16];
	fma.rn.f64 	%fd103, %fd100, %fd8, %fd102;
	ld.shared.f64 	%fd9, [_ZZ21two_body_ratio_kernelIdLi32EEvPPT_iiS1_iS1_iS0_S1_S1_S1_E4Linv+24];
	ld.shared.f64 	%fd10, [_ZZ21two_body_ratio_kernelIdLi32EEvPPT_iiS1_iS1_iS0_S1_S1_S1_E4Linv+32];
	mul.f64 	%fd104, %fd98, %fd10;
	fma.rn.f64 	%fd105, %fd96, %fd9, %fd104;
	ld.shared.f64 	%fd11, [_ZZ21two_body_ratio_kernelIdLi32EEvPPT_iiS1_iS1_iS0_S1_S1_S1_E4Linv+40];
	fma.rn.f64 	%fd106, %fd100, %fd11, %fd105;
	ld.shared.f64 	%fd12, [_ZZ21two_body_ratio_kernelIdLi32EEvPPT_iiS1_iS1_iS0_S1_S1_S1_E4Linv+48];
	ld.shared.f64 	%fd13, [_ZZ21two_body_ratio_kernelIdLi32EEvPPT_iiS1_iS1_iS0_S1_S1_S1_E4Linv+56];
	mul.f64 	%fd107, %fd98, %fd13;
	fma.rn.f64 	%fd108, %fd96, %fd12, %fd107;
	ld.shared.f64 	%fd14, [_ZZ21two_body_ratio_kernelIdLi32EEvPPT_iiS1_iS1_iS0_S1_S1_S1_E4Linv+64];
	fma.rn.f64 	%fd109, %fd100, %fd14, %fd108;
	mov.f64 	%fd110, 0d3FE0000000000000;
	copysign.f64 	%fd111, %fd103, %fd110;
	add.rz.f64 	%fd112, %fd103, %fd111;
	cvt.rzi.f64.f64 	%fd113, %fd112;
	sub.f64 	%fd15, %fd103, %fd113;
	copysign.f64 	%fd114, %fd106, %fd110;
	add.rz.f64 	%fd115, %fd106, %fd114;
	cvt.rzi.f64.f64 	%fd116, %fd115;
	sub.f64 	%fd117, %fd106, %fd116;
	copysign.f64 	%fd118, %fd109, %fd110;
	add.rz.f64 	%fd119, %fd109, %fd118;
	cvt.rzi.f64.f64 	%fd120, %fd119;
	sub.f64 	%fd121, %fd109, %fd120;
	mul.f64 	%fd122, %fd98, %fd98;
	fma.rn.f64 	%fd123, %fd96, %fd96, %fd122;
	fma.rn.f64 	%fd446, %fd100, %fd100, %fd123;
	ld.shared.f64 	%fd17, [_ZZ21two_body_ratio_kernelIdLi32EEvPPT_iiS1_iS1_iS0_S1_S1_S1_E1L];
	ld.shared.f64 	%fd18, [_ZZ21two_body_ratio_kernelIdLi32EEvPPT_iiS1_iS1_iS0_S1_S1_S1_E1L+8];
	ld.shared.f64 	%fd19, [_ZZ21two_body_ratio_kernelIdLi32EEvPPT_iiS1_iS1_iS0_S1_S1_S1_E1L+16];
	ld.shared.f64 	%fd20, [_ZZ21two_body_ratio_kernelIdLi32EEvPPT_iiS1_iS1_iS0_S1_S1_S1_E1L+24];
	ld.shared.f64 	%fd21, [_ZZ21two_body_ratio_kernelIdLi32EEvPPT_iiS1_iS1_iS0_S1_S1_S1_E1L+32];
	ld.shared.f64 	%fd22, [_ZZ21two_body_ratio_kernelIdLi32EEvPPT_iiS1_iS1_iS0_S1_S1_S1_E1L+40];
	ld.shared.f64 	%fd23, [_ZZ21two_body_ratio_kernelIdLi32EEvPPT_iiS1_iS1_iS0_S1_S1_S1_E1L+48];
	ld.shared.f64 	%fd24, [_ZZ21two_body_ratio_kernelIdLi32EEvPPT_iiS1_iS1_iS0_S1_S1_S1_E1L+56];
	ld.shared.f64 	%fd25, [_ZZ21two_body_ratio_kernelIdLi32EEvPPT_iiS1_iS1_iS0_S1_S1_S1_E1L+64];
	add.f64 	%fd124, %fd121, 0dBFF0000000000000;
	mul.f64 	%fd26, %fd124, %fd19;
	add.f64 	%fd125, %fd117, 0dBFF0000000000000;
	mul.f64 	%fd27, %fd125, %fd18;
	mul.f64 	%fd28, %fd125, %fd21;
	mul.f64 	%fd29, %fd125, %fd24;
	mul.f64 	%fd30, %fd124, %fd22;
	mul.f64 	%fd31, %fd124, %fd25;
	add.f64 	%fd126, %fd121, 0d0000000000000000;
	mul.f64 	%fd32, %fd126, %fd19;
	mul.f64 	%fd33, %fd126, %fd22;
	mul.f64 	%fd34, %fd126, %fd25;
	add.f64 	%fd127, %fd121, 0d3FF0000000000000;
	mul.f64 	%fd35, %fd127, %fd19;
	mul.f64 	%fd36, %fd127, %fd22;
	mul.f64 	%fd37, %fd127, %fd25;
	add.f64 	%fd128, %fd117, 0d0000000000000000;
	mul.f64 	%fd38, %fd128, %fd18;
	mul.f64 	%fd39, %fd128, %fd21;
	mul.f64 	%fd40, %fd128, %fd24;
	add.f64 	%fd129, %fd117, 0d3FF0000000000000;
	mul.f64 	%fd41, %fd129, %fd18;
	mul.f64 	%fd42, %fd129, %fd21;
	mul.f64 	%fd43, %fd129, %fd24;
	mov.f64 	%fd445, 0dBFF0000000000000;
$L__BB3_19:
	add.f64 	%fd130, %fd15, %fd445;
	fma.rn.f64 	%fd131, %fd130, %fd17, %fd27;
	fma.rn.f64 	%fd132, %fd130, %fd20, %fd28;
	fma.rn.f64 	%fd133, %fd130, %fd23, %fd29;
	add.f64 	%fd134, %fd131, %fd26;
	add.f64 	%fd135, %fd132, %fd30;
	add.f64 	%fd136, %fd133, %fd31;
	mul.f64 	%fd137, %fd135, %fd135;
	fma.rn.f64 	%fd138, %fd134, %fd134, %fd137;
	fma.rn.f64 	%fd139, %fd136, %fd136, %fd138;
	setp.lt.f64 	%p12, %fd139, %fd446;
	selp.f64 	%fd140, %fd139, %fd446, %p12;
	add.f64 	%fd141, %fd131, %fd32;
	add.f64 	%fd142, %fd132, %fd33;
	add.f64 	%fd143, %fd133, %fd34;
	mul.f64 	%fd144, %fd142, %fd142;
	fma.rn.f64 	%fd145, %fd141, %fd141, %fd144;
	fma.rn.f64 	%fd146, %fd143, %fd143, %fd145;
	setp.lt.f64 	%p13, %fd146, %fd140;
	selp.f64 	%fd147, %fd146, %fd140, %p13;
	add.f64 	%fd148, %fd131, %fd35;
	add.f64 	%fd149, %fd132, %fd36;
	add.f64 	%fd150, %fd133, %fd37;
	mul.f64 	%fd151, %fd149, %fd149;
	fma.rn.f64 	%fd152, %fd148, %fd148, %fd151;
	fma.rn.f64 	%fd153, %fd150, %fd150, %fd152;
	setp.lt.f64 	%p14, %fd153, %fd147;
	selp.f64 	%fd154, %fd153, %fd147, %p14;
	fma.rn.f64 	%fd155, %fd130, %fd17, %fd38;
	fma.rn.f64 	%fd156, %fd130, %fd20, %fd39;
	fma.rn.f64 	%fd157, %fd130, %fd23, %fd40;
	add.f64 	%fd158, %fd155, %fd26;
	add.f64 	%fd159, %fd156, %fd30;
	add.f64 	%fd160, %fd157, %fd31;
	mul.f64 	%fd161, %fd159, %fd159;
	fma.rn.f64 	%fd162, %fd158, %fd158, %fd161;
	fma.rn.f64 	%fd163, %fd160, %fd160, %fd162;
	setp.lt.f64 	%p15, %fd163, %fd154;
	selp.f64 	%fd164, %fd163, %fd154, %p15;
	add.f64 	%fd165, %fd155, %fd32;
	add.f64 	%fd166, %fd156, %fd33;
	add.f64 	%fd167, %fd157, %fd34;
	mul.f64 	%fd168, %fd166, %fd166;
	fma.rn.f64 	%fd169, %fd165, %fd165, %fd168;
	fma.rn.f64 	%fd170, %fd167, %fd167, %fd169;
	setp.lt.f64 	%p16, %fd170, %fd164;
	selp.f64 	%fd171, %fd170, %fd164, %p16;
	add.f64 	%fd172, %fd155, %fd35;
	add.f64 	%fd173, %fd156, %fd36;
	add.f64 	%fd174, %fd157, %fd37;
	mul.f64 	%fd175, %fd173, %fd173;
	fma.rn.f64 	%fd176, %fd172, %fd172, %fd175;
	fma.rn.f64 	%fd177, %fd174, %fd174, %fd176;
	setp.lt.f64 	%p17, %fd177, %fd171;
	selp.f64 	%fd178, %fd177, %fd171, %p17;
	fma.rn.f64 	%fd179, %fd130, %fd17, %fd41;
	fma.rn.f64 	%fd180, %fd130, %fd20, %fd42;
	fma.rn.f64 	%fd181, %fd130, %fd23, %fd43;
	add.f64 	%fd182, %fd179, %fd26;
	add.f64 	%fd183, %fd180, %fd30;
	add.f64 	%fd184, %fd181, %fd31;
	mul.f64 	%fd185, %fd183, %fd183;
	fma.rn.f64 	%fd186, %fd182, %fd182, %fd185;
	fma.rn.f64 	%fd187, %fd184, %fd184, %fd186;
	setp.lt.f64 	%p18, %fd187, %fd178;
	selp.f64 	%fd188, %fd187, %fd178, %p18;
	add.f64 	%fd189, %fd179, %fd32;
	add.f64 	%fd190, %fd180, %fd33;
	add.f64 	%fd191, %fd181, %fd34;
	mul.f64 	%fd192, %fd190, %fd190;
	fma.rn.f64 	%fd193, %fd189, %fd189, %fd192;
	fma.rn.f64 	%fd194, %fd191, %fd191, %fd193;
	setp.lt.f64 	%p19, %fd194, %fd188;
	selp.f64 	%fd195, %fd194, %fd188, %p19;
	add.f64 	%fd196, %fd179, %fd35;
	add.f64 	%fd197, %fd180, %fd36;
	add.f64 	%fd198, %fd181, %fd37;
	mul.f64 	%fd199, %fd197, %fd197;
	fma.rn.f64 	%fd200, %fd196, %fd196, %fd199;
	fma.rn.f64 	%fd201, %fd198, %fd198, %fd200;
	setp.lt.f64 	%p20, %fd201, %fd195;
	selp.f64 	%fd446, %fd201, %fd195, %p20;
	add.f64 	%fd445, %fd445, 0d3FF0000000000000;
	setp.le.f64 	%p21, %fd445, 0d3FF004189374BC6A;
	@%p21 bra 	$L__BB3_19;
	ld.param.f64 	%fd442, [_Z21two_body_ratio_kernelIdLi32EEvPPT_iiS1_iS1_iS0_S1_S1_S1__param_7];
	sqrt.rn.f64 	%fd48, %fd446;
	setp.gt.f64 	%p22, %fd48, %fd442;
	mov.f64 	%fd447, 0d0000000000000000;
	@%p22 bra 	$L__BB3_22;
	mul.f64 	%fd203, %fd1, %fd48;
	cvt.rmi.f64.f64 	%fd204, %fd203;
	cvt.rzi.s32.f64 	%r60, %fd204;
	sub.f64 	%fd205, %fd203, %fd204;
	shl.b32 	%r61, %r60, 3;
	mov.u32 	%r62, _ZZ21two_body_ratio_kernelIdLi32EEvPPT_iiS1_iS1_iS0_S1_S1_S1_E5coefs;
	add.s32 	%r63, %r62, %r61;
	ld.shared.f64 	%fd206, [%r63];
	ld.shared.f64 	%fd207, [_ZZ21two_body_ratio_kernelIdLi32EEvPPT_iiS1_iS1_iS0_S1_S1_S1_E1A];
	mul.f64 	%fd208, %fd205, %fd207;
	mul.f64 	%fd209, %fd205, %fd208;
	ld.shared.f64 	%fd210, [_ZZ21two_body_ratio_kernelIdLi32EEvPPT_iiS1_iS1_iS0_S1_S1_S1_E1A+8];
	mul.f64 	%fd211, %fd205, %fd210;
	mul.f64 	%fd212, %fd205, %fd211;
	fma.rn.f64 	%fd213, %fd205, %fd209, %fd212;
	ld.shared.f64 	%fd214, [_ZZ21two_body_ratio_kernelIdLi32EEvPPT_iiS1_iS1_iS0_S1_S1_S1_E1A+16];
	fma.rn.f64 	%fd215, %fd205, %fd214, %fd213;
	ld.shared.f64 	%fd216, [_ZZ21two_body_ratio_kernelIdLi32EEvPPT_iiS1_iS1_iS0_S1_S1_S1_E1A+24];
	add.f64 	%fd217, %fd216, %fd215;
	ld.shared.f64 	%fd218, [%r63+8];
	ld.shared.f64 	%fd219, [_ZZ21two_body_ratio_kernelIdLi32EEvPPT_iiS1_iS1_iS0_S1_S1_S1_E1A+32];
	mul.f64 	%fd220, %fd205, %fd219;
	mul.f64 	%fd221, %fd205, %fd220;
	ld.shared.f64 	%fd222, [_ZZ21two_body_ratio_kernelIdLi32EEvPPT_iiS1_iS1_iS0_S1_S1_S1_E1A+40];
	mul.f64 	%fd223, %fd205, %fd222;
	mul.f64 	%fd224, %fd205, %fd223;
	fma.rn.f64 	%fd225, %fd205, %fd221, %fd224;
	ld.shared.f64 	%fd226, [_ZZ21two_body_ratio_kernelIdLi32EEvPPT_iiS1_iS1_iS0_S1_S1_S1_E1A+48];
	fma.rn.f64 	%fd227, %fd205, %fd226, %fd225;
	ld.shared.f64 	%fd228, [_ZZ21two_body_ratio_kernelIdLi32EEvPPT_iiS1_iS1_iS0_S1_S1_S1_E1A+56];
	add.f64 	%fd229, %fd228, %fd227;
	mul.f64 	%fd230, %fd218, %fd229;
	fma.rn.f64 	%fd231, %fd206, %fd217, %fd230;
	ld.shared.f64 	%fd232, [%r63+16];
	ld.shared.f64 	%fd233, [_ZZ21two_body_ratio_kernelIdLi32EEvPPT_iiS1_iS1_iS0_S1_S1_S1_E1A+64];
	mul.f64 	%fd234, %fd205, %fd233;
	mul.f64 	%fd235, %fd205, %fd234;
	ld.shared.f64 	%fd236, [_ZZ21two_body_ratio_kernelIdLi32EEvPPT_iiS1_iS1_iS0_S1_S1_S1_E1A+72];
	mul.f64 	%fd237, %fd205, %fd236;
	mul.f64 	%fd238, %fd205, %fd237;
	fma.rn.f64 	%fd239, %fd205, %fd235, %fd238;
	ld.shared.f64 	%fd240, [_ZZ21two_body_ratio_kernelIdLi32EEvPPT_iiS1_iS1_iS0_S1_S1_S1_E1A+80];
	fma.rn.f64 	%fd241, %fd205, %fd240, %fd239;
	ld.shared.f64 	%fd242, [_ZZ21two_body_ratio_kernelIdLi32EEvPPT_iiS1_iS1_iS0_S1_S1_S1_E1A+88];
	add.f64 	%fd243, %fd242, %fd241;
	fma.rn.f64 	%fd244, %fd232, %fd243, %fd231;
	ld.shared.f64 	%fd245, [%r63+24];
	ld.shared.f64 	%fd246, [_ZZ21two_body_ratio_kernelIdLi32EEvPPT_iiS1_iS1_iS0_S1_S1_S1_E1A+96];
	mul.f64 	%fd247, %fd205, %fd246;
	mul.f64 	%fd248, %fd205, %fd247;
	ld.shared.f64 	%fd249, [_ZZ21two_body_ratio_kernelIdLi32EEvPPT_iiS1_iS1_iS0_S1_S1_S1_E1A+104];
	mul.f64 	%fd250, %fd205, %fd249;
	mul.f64 	%fd251, %fd205, %fd250;
	fma.rn.f64 	%fd252, %fd205, %fd248, %fd251;
	ld.shared.f64 	%fd253, [_ZZ21two_body_ratio_kernelIdLi32EEvPPT_iiS1_iS1_iS0_S1_S1_S1_E1A+112];
	fma.rn.f64 	%fd254, %fd205, %fd253, %fd252;
	ld.shared.f64 	%fd255, [_ZZ21two_body_ratio_kernelIdLi32EEvPPT_iiS1_iS1_iS0_S1_S1_S1_E1A+120];
	add.f64 	%fd256, %fd255, %fd254;
	fma.rn.f64 	%fd447, %fd245, %fd256, %fd244;
$L__BB3_22:
	ld.shared.f64 	%fd258, [_ZZ21two_body_ratio_kernelIdLi32EEvPPT_iiS1_iS1_iS0_S1_S1_S1_E6myRold];
	sub.f64 	%fd259, %fd258, %fd3;
	ld.shared.f64 	%fd260, [_ZZ21two_body_ratio_kernelIdLi32EEvPPT_iiS1_iS1_iS0_S1_S1_S1_E6myRold+8];
	sub.f64 	%fd261, %fd260, %fd4;
	ld.shared.f64 	%fd262, [_ZZ21two_body_ratio_kernelIdLi32EEvPPT_iiS1_iS1_iS0_S1_S1_S1_E6myRold+16];
	sub.f64 	%fd263, %fd262, %fd5;
	mul.f64 	%fd264, %fd261, %fd7;
	fma.rn.f64 	%fd265, %fd259, %fd6, %fd264;
	fma.rn.f64 	%fd266, %fd263, %fd8, %fd265;
	mul.f64 	%fd267, %fd261, %fd10;
	fma.rn.f64 	%fd268, %fd259, %fd9, %fd267;
	fma.rn.f64 	%fd269, %fd263, %fd11, %fd268;
	mul.f64 	%fd270, %fd261, %fd13;
	fma.rn.f64 	%fd271, %fd259, %fd12, %fd270;
	fma.rn.f64 	%fd272, %fd263, %fd14, %fd271;
	mov.f64 	%fd273, 0d3FE0000000000000;
	copysign.f64 	%fd274, %fd266, %fd273;
	add.rz.f64 	%fd275, %fd266, %fd274;
	cvt.rzi.f64.f64 	%fd276, %fd275;
	sub.f64 	%fd51, %fd266, %fd276;
	copysign.f64 	%fd277, %fd269, %fd273;
	add.rz.f64 	%fd278, %fd269, %fd277;
	cvt.rzi.f64.f64 	%fd279, %fd278;
	sub.f64 	%fd280, %fd269, %fd279;
	copysign.f64 	%fd281, %fd272, %fd273;
	add.rz.f64 	%fd282, %fd272, %fd281;
	cvt.rzi.f64.f64 	%fd283, %fd282;
	sub.f64 	%fd284, %fd272, %fd283;
	mul.f64 	%fd285, %fd261, %fd261;
	fma.rn.f64 	%fd286, %fd259, %fd259, %fd285;
	fma.rn.f64 	%fd449, %fd263, %fd263, %fd286;
	add.f64 	%fd287, %fd284, 0dBFF0000000000000;
	mul.f64 	%fd53, %fd287, %fd19;
	add.f64 	%fd288, %fd280, 0dBFF0000000000000;
	mul.f64 	%fd54, %fd288, %fd18;
	mul.f64 	%fd55, %fd288, %fd21;
	mul.f64 	%fd56, %fd288, %fd24;
	mul.f64 	%fd57, %fd287, %fd22;
	mul.f64 	%fd58, %fd287, %fd25;
	add.f64 	%fd289, %fd284, 0d0000000000000000;
	mul.f64 	%fd59, %fd289, %fd19;
	mul.f64 	%fd60, %fd289, %fd22;
	mul.f64 	%fd61, %fd289, %fd25;
	add.f64 	%fd290, %fd284, 0d3FF0000000000000;
	mul.f64 	%fd62, %fd290, %fd19;
	mul.f64 	%fd63, %fd290, %fd22;
	mul.f64 	%fd64, %fd290, %fd25;
	add.f64 	%fd291, %fd280, 0d0000000000000000;
	mul.f64 	%fd65, %fd291, %fd18;
	mul.f64 	%fd66, %fd291, %fd21;
	mul.f64 	%fd67, %fd291, %fd24;
	add.f64 	%fd292, %fd280, 0d3FF0000000000000;
	mul.f64 	%fd68, %fd292, %fd18;
	mul.f64 	%fd69, %fd292, %fd21;
	mul.f64 	%fd70, %fd292, %fd24;
	mov.f64 	%fd448, 0dBFF0000000000000;
$L__BB3_23:
	add.f64 	%fd293, %fd51, %fd448;
	fma.rn.f64 	%fd294, %fd293, %fd17, %fd54;
	fma.rn.f64 	%fd295, %fd293, %fd20, %fd55;
	fma.rn.f64 	%fd296, %fd293, %fd23, %fd56;
	add.f64 	%fd297, %fd294, %fd53;
	add.f64 	%fd298, %fd295, %fd57;
	add.f64 	%fd299, %fd296, %fd58;
	mul.f64 	%fd300, %fd298, %fd298;
	fma.rn.f64 	%fd301, %fd297, %fd297, %fd300;
	fma.rn.f64 	%fd302, %fd299, %fd299, %fd301;
	setp.lt.f64 	%p23, %fd302, %fd449;
	selp.f64 	%fd303, %fd302, %fd449, %p23;
	add.f64 	%fd304, %fd294, %fd59;
	add.f64 	%fd305, %fd295, %fd60;
	add.f64 	%fd306, %fd296, %fd61;
	mul.f64 	%fd307, %fd305, %fd305;
	fma.rn.f64 	%fd308, %fd304, %fd304, %fd307;
	fma.rn.f64 	%fd309, %fd306, %fd306, %fd308;
	setp.lt.f64 	%p24, %fd309, %fd303;
	selp.f64 	%fd310, %fd309, %fd303, %p24;
	add.f64 	%fd311, %fd294, %fd62;
	add.f64 	%fd312, %fd295, %fd63;
	add.f64 	%fd313, %fd296, %fd64;
	mul.f64 	%fd314, %fd312, %fd312;
	fma.rn.f64 	%fd315, %fd311, %fd311, %fd314;
	fma.rn.f64 	%fd316, %fd313, %fd313, %fd315;
	setp.lt.f64 	%p25, %fd316, %fd310;
	selp.f64 	%fd317, %fd316, %fd310, %p25;
	fma.rn.f64 	%fd318, %fd293, %fd17, %fd65;
	fma.rn.f64 	%fd319, %fd293, %fd20, %fd66;
	fma.rn.f64 	%fd320, %fd293, %fd23, %fd67;
	add.f64 	%fd321, %fd318, %fd53;
	add.f64 	%fd322, %fd319, %fd57;
	add.f64 	%fd323, %fd320, %fd58;
	mul.f64 	%fd324, %fd322, %fd322;
	fma.rn.f64 	%fd325, %fd321, %fd321, %fd324;
	fma.rn.f64 	%fd326, %fd323, %fd323, %fd325;
	setp.lt.f64 	%p26, %fd326, %fd317;
	selp.f64 	%fd327, %fd326, %fd317, %p26;
	add.f64 	%fd328, %fd318, %fd59;
	add.f64 	%fd329, %fd319, %fd60;
	add.f64 	%fd330, %fd320, %fd61;
	mul.f64 	%fd331, %fd329, %fd329;
	fma.rn.f64 	%fd332, %fd328, %fd328, %fd331;
	fma.rn.f64 	%fd333, %fd330, %fd330, %fd332;
	setp.lt.f64 	%p27, %fd333, %fd327;
	selp.f64 	%fd334, %fd333, %fd327, %p27;
	add.f64 	%fd335, %fd318, %fd62;
	add.f64 	%fd336, %fd319, %fd63;
	add.f64 	%fd337, %fd320, %fd64;
	mul.f64 	%fd338, %fd336, %fd336;
	fma.rn.f64 	%fd339, %fd335, %fd335, %fd338;
	fma.rn.f64 	%fd340, %fd337, %fd337, %fd339;
	setp.lt.f64 	%p28, %fd340, %fd334;
	selp.f64 	%fd341, %fd340, %fd334, %p28;
	fma.rn.f64 	%fd342, %fd293, %fd17, %fd68;
	fma.rn.f64 	%fd343, %fd293, %fd20, %fd69;
	fma.rn.f64 	%fd344, %fd293, %fd23, %fd70;
	add.f64 	%fd345, %fd342, %fd53;
	add.f64 	%fd346, %fd343, %fd57;
	add.f64 	%fd347, %fd344, %fd58;
	mul.f64 	%fd348, %fd346, %fd346;
	fma.rn.f64 	%fd349, %fd345, %fd345, %fd348;
	fma.rn.f64 	%fd350, %fd347, %fd347, %fd349;
	setp.lt.f64 	%p29, %fd350, %fd341;
	selp.f64 	%fd351, %fd350, %fd341, %p29;
	add.f64 	%fd352, %fd342, %fd59;
	add.f64 	%fd353, %fd343, %fd60;
	add.f64 	%fd354, %fd344, %fd61;
	mul.f64 	%fd355, %fd353, %fd353;
	fma.rn.f64 	%fd356, %fd352, %fd352, %fd355;
	fma.rn.f64 	%fd357, %fd354, %fd354, %fd356;
	setp.lt.f64 	%p30, %fd357, %fd351;
	selp.f64 	%fd358, %fd357, %fd351, %p30;
	add.f64 	%fd359, %fd342, %fd62;
	add.f64 	%fd360, %fd343, %fd63;
	add.f64 	%fd361, %fd344, %fd64;
	mul.f64 	%fd362, %fd360, %fd360;
	fma.rn.f64 	%fd363, %fd359, %fd359, %fd362;
	fma.rn.f64 	%fd364, %fd361, %fd361, %fd363;
	setp.lt.f64 	%p31, %fd364, %fd358;
	selp.f64 	%fd449, %fd364, %fd358, %p31;
	add.f64 	%fd448, %fd448, 0d3FF0000000000000;
	setp.le.f64 	%p32, %fd448, 0d3FF004189374BC6A;
	@%p32 bra 	$L__BB3_23;
	ld.param.f64 	%fd443, [_Z21two_body_ratio_kernelIdLi32EEvPPT_iiS1_iS1_iS0_S1_S1_S1__param_7];
	sqrt.rn.f64 	%fd75, %fd449;
	setp.gt.f64 	%p33, %fd75, %fd443;
	mov.f64 	%fd450, 0d0000000000000000;
	@%p33 bra 	$L__BB3_26;
	mul.f64 	%fd366, %fd1, %fd75;
	cvt.rmi.f64.f64 	%fd367, %fd366;
	cvt.rzi.s32.f64 	%r64, %fd367;
	sub.f64 	%fd368, %fd366, %fd367;
	shl.b32 	%r65, %r64, 3;
	mov.u32 	%r66, _ZZ21two_body_ratio_kernelIdLi32EEvPPT_iiS1_iS1_iS0_S1_S1_S1_E5coefs;
	add.s32 	%r67, %r66, %r65;
	ld.shared.f64 	%fd369, [%r67];
	ld.shared.f64 	%fd370, [_ZZ21two_body_ratio_kernelIdLi32EEvPPT_iiS1_iS1_iS0_S1_S1_S1_E1A];
	mul.f64 	%fd371, %fd368, %fd370;
	mul.f64 	%fd372, %fd368, %fd371;
	ld.shared.f64 	%fd373, [_ZZ21two_body_ratio_kernelIdLi32EEvPPT_iiS1_iS1_iS0_S1_S1_S1_E1A+8];
	mul.f64 	%fd374, %fd368, %fd373;
	mul.f64 	%fd375, %fd368, %fd374;
	fma.rn.f64 	%fd376, %fd368, %fd372, %fd375;
	ld.shared.f64 	%fd377, [_ZZ21two_body_ratio_kernelIdLi32EEvPPT_iiS1_iS1_iS0_S1_S1_S1_E1A+16];
	fma.rn.f64 	%fd378, %fd368, %fd377, %fd376;
	ld.shared.f64 	%fd379, [_ZZ21two_body_ratio_kernelIdLi32EEvPPT_iiS1_iS1_iS0_S1_S1_S1_E1A+24];
	add.f64 	%fd380, %fd379, %fd378;
	ld.shared.f64 	%fd381, [%r67+8];
	ld.shared.f64 	%fd382, [_ZZ21two_body_ratio_kernelIdLi32EEvPPT_iiS1_iS1_iS0_S1_S1_S1_E1A+32];
	mul.f64 	%fd383, %fd368, %fd382;
	mul.f64 	%fd384, %fd368, %fd383;
	ld.shared.f64 	%fd385, [_ZZ21two_body_ratio_kernelIdLi32EEvPPT_iiS1_iS1_iS0_S1_S1_S1_E1A+40];
	mul.f64 	%fd386, %fd368, %fd385;
	mul.f64 	%fd387, %fd368, %fd386;
	fma.rn.f64 	%fd388, %fd368, %fd384, %fd387;
	ld.shared.f64 	%fd389, [_ZZ21two_body_ratio_kernelIdLi32EEvPPT_iiS1_iS1_iS0_S1_S1_S1_E1A+48];
	fma.rn.f64 	%fd390, %fd368, %fd389, %fd388;
	ld.shared.f64 	%fd391, [_ZZ21two_body_ratio_kernelIdLi32EEvPPT_iiS1_iS1_iS0_S1_S1_S1_E1A+56];
	add.f64 	%fd392, %fd391, %fd390;
	mul.f64 	%fd393, %fd381, %fd392;
	fma.rn.f64 	%fd394, %fd369, %fd380, %fd393;
	ld.shared.f64 	%fd395, [%r67+16];
	ld.shared.f64 	%fd396, [_ZZ21two_body_ratio_kernelIdLi32EEvPPT_iiS1_iS1_iS0_S1_S1_S1_E1A+64];
	mul.f64 	%fd397, %fd368, %fd396;
	mul.f64 	%fd398, %fd368, %fd397;
	ld.shared.f64 	%fd399, [_ZZ21two_body_ratio_kernelIdLi32EEvPPT_iiS1_iS1_iS0_S1_S1_S1_E1A+72];
	mul.f64 	%fd400, %fd368, %fd399;
	mul.f64 	%fd401, %fd368, %fd400;
	fma.rn.f64 	%fd402, %fd368, %fd398, %fd401;
	ld.shared.f64 	%fd403, [_ZZ21two_body_ratio_kernelIdLi32EEvPPT_iiS1_iS1_iS0_S1_S1_S1_E1A+80];
	fma.rn.f64 	%fd404, %fd368, %fd403, %fd402;
	ld.shared.f64 	%fd405, [_ZZ21two_body_ratio_kernelIdLi32EEvPPT_iiS1_iS1_iS0_S1_S1_S1_E1A+88];
	add.f64 	%fd406, %fd405, %fd404;
	fma.rn.f64 	%fd407, %fd395, %fd406, %fd394;
	ld.shared.f64 	%fd408, [%r67+24];
	ld.shared.f64 	%fd409, [_ZZ21two_body_ratio_kernelIdLi32EEvPPT_iiS1_iS1_iS0_S1_S1_S1_E1A+96];
	mul.f64 	%fd410, %fd368, %fd409;
	mul.f64 	%fd411, %fd368, %fd410;
	ld.shared.f64 	%fd412, [_ZZ21two_body_ratio_kernelIdLi32EEvPPT_iiS1_iS1_iS0_S1_S1_S1_E1A+104];
	mul.f64 	%fd413, %fd368, %fd412;
	mul.f64 	%fd414, %fd368, %fd413;
	fma.rn.f64 	%fd415, %fd368, %fd411, %fd414;
	ld.shared.f64 	%fd416, [_ZZ21two_body_ratio_kernelIdLi32EEvPPT_iiS1_iS1_iS0_S1_S1_S1_E1A+112];
	fma.rn.f64 	%fd417, %fd368, %fd416, %fd415;
	ld.shared.f64 	%fd418, [_ZZ21two_body_ratio_kernelIdLi32EEvPPT_iiS1_iS1_iS0_S1_S1_S1_E1A+120];
	add.f64 	%fd419, %fd418, %fd417;
	fma.rn.f64 	%fd450, %fd408, %fd419, %fd407;
$L__BB3_26:
	ld.param.u32 	%r87, [_Z21two_body_ratio_kernelIdLi32EEvPPT_iiS1_iS1_iS0_S1_S1_S1__param_4];
	ld.param.u32 	%r84, [_Z21two_body_ratio_kernelIdLi32EEvPPT_iiS1_iS1_iS0_S1_S1_S1__param_2];
	ld.param.u32 	%r80, [_Z21two_body_ratio_kernelIdLi32EEvPPT_iiS1_iS1_iS0_S1_S1_S1__param_1];
	shl.b32 	%r68, %r89, 5;
	shl.b32 	%r69, %r80, 1;
	mov.u32 	%r70, %tid.x;
	mad.lo.s32 	%r71, %r80, 3, %r70;
	sub.s32 	%r72, %r71, %r69;
	add.s32 	%r73, %r72, %r68;
	sub.f64 	%fd420, %fd447, %fd450;
	setp.ne.s32 	%p34, %r73, %r87;
	add.s32 	%r74, %r84, 1;
	setp.lt.s32 	%p35, %r73, %r74;
	add.f64 	%fd421, %fd451, %fd420;
	selp.f64 	%fd422, %fd421, %fd451, %p35;
	selp.f64 	%fd451, %fd422, %fd451, %p34;
	add.s32 	%r89, %r89, 1;
	setp.ne.s32 	%p36, %r89, %r2;
	@%p36 bra 	$L__BB3_12;
$L__BB3_27:
	mov.u32 	%r8, %tid.x;
	shl.b32 	%r75, %r8, 3;
	mov.u32 	%r76, _ZZ21two_body_ratio_kernelIdLi32EEvPPT_iiS1_iS1_iS0_S1_S1_S1_E10shared_sum;
	add.s32 	%r9, %r76, %r75;
	st.shared.f64 	[%r9], %fd451;
	bar.sync 	0;
	setp.gt.u32 	%p37, %r8, 15;
	@%p37 bra 	$L__BB3_29;
	ld.shared.f64 	%fd423, [%r9+128];
	ld.shared.f64 	%fd424, [%r9];
	add.f64 	%fd425, %fd423, %fd424;
	st.shared.f64 	[%r9], %fd425;
$L__BB3_29:
	bar.sync 	0;
	setp.gt.u32 	%p38, %r8, 7;
	@%p38 bra 	$L__BB3_31;
	ld.shared.f64 	%fd426, [%r9+64];
	ld.shared.f64 	%fd427, [%r9];
	add.f64 	%fd428, %fd426, %fd427;
	st.shared.f64 	[%r9], %fd428;
$L__BB3_31:
	bar.sync 	0;
	setp.gt.u32 	%p39, %r8, 3;
	@%p39 bra 	$L__BB3_33;
	ld.shared.f64 	%fd429, [%r9+32];
	ld.shared.f64 	%fd430, [%r9];
	add.f64 	%fd431, %fd429, %fd430;
	st.shared.f64 	[%r9], %fd431;
$L__BB3_33:
	bar.sync 	0;
	setp.gt.u32 	%p40, %r8, 1;
	@%p40 bra 	$L__BB3_35;
	ld.shared.f64 	%fd432, [%r9+16];
	ld.shared.f64 	%fd433, [%r9];
	add.f64 	%fd434, %fd432, %fd433;
	st.shared.f64 	[%r9], %fd434;
$L__BB3_35:
	setp.ne.s32 	%p41, %r8, 0;
	bar.sync 	0;
	@%p41 bra 	$L__BB3_37;
	ld.shared.f64 	%fd435, [_ZZ21two_body_ratio_kernelIdLi32EEvPPT_iiS1_iS1_iS0_S1_S1_S1_E10shared_sum+8];
	ld.shared.f64 	%fd436, [%r9];
	add.f64 	%fd437, %fd435, %fd436;
	st.shared.f64 	[%r9], %fd437;
$L__BB3_37:
	ld.param.u32 	%r88, [_Z21two_body_ratio_kernelIdLi32EEvPPT_iiS1_iS1_iS0_S1_S1_S1__param_4];
	ld.param.u32 	%r85, [_Z21two_body_ratio_kernelIdLi32EEvPPT_iiS1_iS1_iS0_S1_S1_S1__param_2];
	ld.param.u32 	%r81, [_Z21two_body_ratio_kernelIdLi32EEvPPT_iiS1_iS1_iS0_S1_S1_S1__param_1];
	setp.ne.s32 	%p42, %r8, 0;
	bar.sync 	0;
	setp.le.s32 	%p43, %r81, %r88;
	setp.le.s32 	%p44, %r88, %r85;
	and.pred  	%p1, %p43, %p44;
	@%p42 bra 	$L__BB3_39;
	ld.param.u64 	%rd36, [_Z21two_body_ratio_kernelIdLi32EEvPPT_iiS1_iS1_iS0_S1_S1_S1__param_10];
	selp.f64 	%fd438, 0d3FE0000000000000, 0d3FF0000000000000, %p1;
	ld.shared.f64 	%fd439, [_ZZ21two_body_ratio_kernelIdLi32EEvPPT_iiS1_iS1_iS0_S1_S1_S1_E10shared_sum];
	mov.u32 	%r77, %ctaid.x;
	cvta.to.global.u64 	%rd33, %rd36;
	mul.wide.u32 	%rd34, %r77, 8;
	add.s64 	%rd35, %rd33, %rd34;
	ld.global.f64 	%fd440, [%rd35];
	fma.rn.f64 	%fd441, %fd438, %fd439, %fd440;
	st.global.f64 	[%rd35], %fd441;
$L__BB3_39:
	ret;

}


// ===== COMPILED SASS (sm_100) =====

	.target	sm_100

	.elftype	@"ET_EXEC"


//--------------------- .note.nv.tkinfo           --------------------------
	.section	.note.nv.tkinfo,"",@"SHT_NOTE"
	.sectionflags	@"SHF_NOTE_NV_TKINFO"
	.tkinfo
        /*0018*/ 	.word	0x00000002
        /*0030*/ 	.string	""
        /*0030*/ 	.string	"ptxas"
        /*0030*/ 	.string	"Cuda compilation tools, release 13.0, V13.0.88"
        /*0030*/ 	.string	"Build cuda_13.0.r13.0/compiler.36424714_0"
        /*0030*/ 	.string	"-arch sm_100 -m 64 "



//--------------------- .note.nv.cuinfo           --------------------------
	.section	.note.nv.cuinfo,"",@"SHT_NOTE"
	.sectionflags	@"SHF_NOTE_NV_CUINFO"
        /*0018*/ 	.short	0x0002
        /*001a*/ 	.short	0x0064
        /*001c*/ 	.short	0x0082
	.zero		2


//--------------------- .nv.info                  --------------------------
	.section	.nv.info,"",@"SHT_CUDA_INFO"
	.align	4


	//----- nvinfo : EIATTR_REGCOUNT
	.align		4
        /*0000*/ 	.byte	0x04, 0x2f
        /*0002*/ 	.short	(.L_3 - .L_2)
	.align		4
.L_2:
        /*0004*/ 	.word	index@(_Z19two_body_sum_kernelIfLi32EEvPPT_iiiiS1_iS0_S1_S1_S1_)
        /*0008*/ 	.word	0x00000050


	//----- nvinfo : EIATTR_FRAME_SIZE
	.align		4
.L_3:
        /*000c*/ 	.byte	0x04, 0x11
        /*000e*/ 	.short	(.L_5 - .L_4)
	.align		4
.L_4:
        /*0010*/ 	.word	index@($__internal_11_$__cuda_sm3x_div_rn_noftz_f32_slowpath)
        /*0014*/ 	.word	0x00000000


	//----- nvinfo : EIATTR_FRAME_SIZE
	.align		4
.L_5:
        /*0018*/ 	.byte	0x04, 0x11
        /*001a*/ 	.short	(.L_7 - .L_6)
	.align		4
.L_6:
        /*001c*/ 	.word	index@($__internal_10_$__cuda_sm20_sqrt_rn_f32_slowpath)
        /*0020*/ 	.word	0x00000000


	//----- nvinfo : EIATTR_FRAME_SIZE
	.align		4
.L_7:
        /*0024*/ 	.byte	0x04, 0x11
        /*0026*/ 	.short	(.L_9 - .L_8)
	.align		4
.L_8:
        /*0028*/ 	.word	index@($__internal_9_$__cuda_sm20_rcp_rn_f32_slowpath)
        /*002c*/ 	.word	0x00000000


	//----- nvinfo : EIATTR_FRAME_SIZE
	.align		4
.L_9:
        /*0030*/ 	.byte	0x04, 0x11
        /*0032*/ 	.short	(.L_11 - .L_10)
	.align		4
.L_10:
        /*0034*/ 	.word	index@(_Z19two_body_sum_kernelIfLi32EEvPPT_iiiiS1_iS0_S1_S1_S1_)
        /*0038*/ 	.word	0x00000000


	//----- nvinfo : EIATTR_REGCOUNT
	.align		4
.L_11:
        /*003c*/ 	.byte	0x04, 0x2f
        /*003e*/ 	.short	(.L_13 - .L_12)
	.align		4
.L_12:
        /*0040*/ 	.word	index@(_Z19two_body_sum_kernelIdLi32EEvPPT_iiiiS1_iS0_S1_S1_S1_)
        /*0044*/ 	.word	0x0000007e


	//----- nvinfo : EIATTR_FRAME_SIZE
	.align		4
.L_13:
        /*0048*/ 	.byte	0x04, 0x11
        /*004a*/ 	.short	(.L_15 - .L_14)
	.align		4
.L_14:
        /*004c*/ 	.word	index@($__internal_8_$__cuda_sm20_dsqrt_rn_f64_mediumpath_v1)
        /*0050*/ 	.word	0x00000000


	//----- nvinfo : EIATTR_FRAME_SIZE
	.align		4
.L_15:
        /*0054*/ 	.byte	0x04, 0x11
        /*0056*/ 	.short	(.L_17 - .L_16)
	.align		4
.L_16:
        /*0058*/ 	.word	index@($__internal_7_$__cuda_sm20_div_rn_f64_full)
        /*005c*/ 	.word	0x00000000


	//----- nvinfo : EIATTR_FRAME_SIZE
	.align		4
.L_17:
        /*0060*/ 	.byte	0x04, 0x11
        /*0062*/ 	.short	(.L_19 - .L_18)
	.align		4
.L_18:
        /*0064*/ 	.word	index@($__internal_6_$__cuda_sm20_dblrcp_rn_slowpath_v3)
        /*0068*/ 	.word	0x00000000


	//----- nvinfo : EIATTR_FRAME_SIZE
	.align		4
.L_19:
        /*006c*/ 	.byte	0x04, 0x11
        /*006e*/ 	.short	(.L_21 - .L_20)
	.align		4
.L_20:
        /*0070*/ 	.word	index@(_Z19two_body_sum_kernelIdLi32EEvPPT_iiiiS1_iS0_S1_S1_S1_)
        /*0074*/ 	.word	0x00000000


	//----- nvinfo : EIATTR_REGCOUNT
	.align		4
.L_21:
        /*0078*/ 	.byte	0x04, 0x2f
        /*007a*/ 	.short	(.L_23 - .L_22)
	.align		4
.L_22:
        /*007c*/ 	.word	index@(_Z21two_body_ratio_kernelIfLi64EEvPPT_iiS1_iS1_iS0_S1_S1_S1_)
        /*0080*/ 	.word	0x0000003e


	//----- nvinfo : EIATTR_FRAME_SIZE
	.align		4
.L_23:
        /*0084*/ 	.byte	0x04, 0x11
        /*0086*/ 	.short	(.L_25 - .L_24)
	.align		4
.L_24:
        /*0088*/ 	.word	index@($__internal_5_$__cuda_sm3x_div_rn_noftz_f32_slowpath)
        /*008c*/ 	.word	0x00000000


	//----- nvinfo : EIATTR_FRAME_SIZE
	.align		4
.L_25:
        /*0090*/ 	.byte	0x04, 0x11
        /*0092*/ 	.short	(.L_27 - .L_26)
	.align		4
.L_26:
        /*0094*/ 	.word	index@($__internal_4_$__cuda_sm20_sqrt_rn_f32_slowpath)
        /*0098*/ 	.word	0x00000000


	//----- nvinfo : EIATTR_FRAME_SIZE
	.align		4
.L_27:
        /*009c*/ 	.byte	0x04, 0x11
        /*009e*/ 	.short	(.L_29 - .L_28)
	.align		4
.L_28:
        /*00a0*/ 	.word	index@($__internal_3_$__cuda_sm20_rcp_rn_f32_slowpath)
        /*00a4*/ 	.word	0x00000000


	//----- nvinfo : EIATTR_FRAME_SIZE
	.align		4
.L_29:
        /*00a8*/ 	.byte	0x04, 0x11
        /*00aa*/ 	.short	(.L_31 - .L_30)
	.align		4
.L_30:
        /*00ac*/ 	.word	index@(_Z21two_body_ratio_kernelIfLi64EEvPPT_iiS1_iS1_iS0_S1_S1_S1_)
        /*00b0*/ 	.word	0x00000000


	//----- nvinfo : EIATTR_REGCOUNT
	.align		4
.L_31:
        /*00b4*/ 	.byte	0x04, 0x2f
        /*00b6*/ 	.short	(.L_33 - .L_32)
	.align		4
.L_32:
        /*00b8*/ 	.word	index@(_Z21two_body_ratio_kernelIdLi32EEvPPT_iiS1_iS1_iS0_S1_S1_S1_)
        /*00bc*/ 	.word	0x0000005c


	//----- nvinfo : EIATTR_FRAME_SIZE
	.align		4
.L_33:
        /*00c0*/ 	.byte	0x04, 0x11
        /*00c2*/ 	.short	(.L_35 - .L_34)
	.align		4
.L_34:
        /*00c4*/ 	.word	index@($__internal_2_$__cuda_sm20_dsqrt_rn_f64_mediumpath_v1)
        /*00c8*/ 	.word	0x00000000


	//----- nvinfo : EIATTR_FRAME_SIZE
	.align		4
.L_35:
        /*00cc*/ 	.byte	0x04, 0x11
        /*00ce*/ 	.short	(.L_37 - .L_36)
	.align		4
.L_36:
        /*00d0*/ 	.word	index@($__internal_1_$__cuda_sm20_div_rn_f64_full)
        /*00d4*/ 	.word	0x00000000


	//----- nvinfo : EIATTR_FRAME_SIZE
	.align		4
.L_37:
        /*00d8*/ 	.byte	0x04, 0x11
        /*00da*/ 	.short	(.L_39 - .L_38)
	.align		4
.L_38:
        /*00dc*/ 	.word	index@($__internal_0_$__cuda_sm20_dblrcp_rn_slowpath_v3)
        /*00e0*/ 	.word	0x00000000


	//----- nvinfo : EIATTR_FRAME_SIZE
	.align		4
.L_39:
        /*00e4*/ 	.byte	0x04, 0x11
        /*00e6*/ 	.short	(.L_41 - .L_40)
	.align		4
.L_40:
        /*00e8*/ 	.word	index@(_Z21two_body_ratio_kernelIdLi32EEvPPT_iiS1_iS1_iS0_S1_S1_S1_)
        /*00ec*/ 	.word	0x00000000


	//----- nvinfo : EIATTR_MIN_STACK_SIZE
	.align		4
.L_41:
        /*00f0*/ 	.byte	0x04, 0x12
        /*00f2*/ 	.short	(.L_43 - .L_42)
	.align		4
.L_42:
        /*00f4*/ 	.word	index@(_Z21two_body_ratio_kernelIdLi32EEvPPT_iiS1_iS1_iS0_S1_S1_S1_)
        /*00f8*/ 	.word	0x00000000


	//----- nvinfo : EIATTR_MIN_STACK_SIZE
	.align		4
.L_43:
        /*00fc*/ 	.byte	0x04, 0x12
        /*00fe*/ 	.short	(.L_45 - .L_44)
	.align		4
.L_44:
        /*0100*/ 	.word	index@(_Z21two_body_ratio_kernelIfLi64EEvPPT_iiS1_iS1_iS0_S1_S1_S1_)
        /*0104*/ 	.word	0x00000000


	//----- nvinfo : EIATTR_MIN_STACK_SIZE
	.align		4
.L_45:
        /*0108*/ 	.byte	0x04, 0x12
        /*010a*/ 	.short	(.L_47 - .L_46)
	.align		4
.L_46:
        /*010c*/ 	.word	index@(_Z19two_body_sum_kernelIdLi32EEvPPT_iiiiS1_iS0_S1_S1_S1_)
        /*0110*/ 	.word	0x00000000


	//----- nvinfo : EIATTR_MIN_STACK_SIZE
	.align		4
.L_47:
        /*0114*/ 	.byte	0x04, 0x12
        /*0116*/ 	.short	(.L_49 - .L_48)
	.align		4
.L_48:
        /*0118*/ 	.word	index@(_Z19two_body_sum_kernelIfLi32EEvPPT_iiiiS1_iS0_S1_S1_S1_)
        /*011c*/ 	.word	0x00000000
.L_49:


//--------------------- .nv.compat                --------------------------
	.section	.nv.compat,"",@"SHT_CUDA_COMPAT_INFO"
	.align	4
        /*0000*/ 	.byte	0x02, 0x09, 0x00, 0x00, 0x02, 0x02, 0x01, 0x00, 0x02, 0x05, 0x05, 0x00, 0x03, 0x07, 0x01, 0x01
        /*0010*/ 	.byte	0x02, 0x03, 0x00, 0x00, 0x02, 0x06, 0x01, 0x00, 0x04, 0x0b, 0x08, 0x00, 0x01, 0x00, 0x00, 0x00
        /*0020*/ 	.byte	0x00, 0x00, 0x00, 0x00


//--------------------- .nv.info._Z21two_body_ratio_kernelIdLi32EEvPPT_iiS1_iS1_iS0_S1_S1_S1_ --------------------------
	.section	.nv.info._Z21two_body_ratio_kernelIdLi32EEvPPT_iiS1_iS1_iS0_S1_S1_S1_,"",@"SHT_CUDA_INFO"
	.sectionflags	@""
	.align	4


	//----- nvinfo : EIATTR_CUDA_API_VERSION
	.align		4
        /*0000*/ 	.byte	0x04, 0x37
        /*0002*/ 	.short	(.L_51 - .L_50)
.L_50:
        /*0004*/ 	.word	0x00000082


	//----- nvinfo : EIATTR_KPARAM_INFO
	.align		4
.L_51:
        /*0008*/ 	.byte	0x04, 0x17
        /*000a*/ 	.short	(.L_53 - .L_52)
.L_52:
        /*000c*/ 	.word	0x00000000
        /*0010*/ 	.short	0x000a
        /*0012*/ 	.short	0x0048
        /*0014*/ 	.byte	0x00, 0xf5, 0x21, 0x00


	//----- nvinfo : EIATTR_KPARAM_INFO
	.align		4
.L_53:
        /*0018*/ 	.byte	0x04, 0x17
        /*001a*/ 	.short	(.L_55 - .L_54)
.L_54:
        /*001c*/ 	.word	0x00000000
        /*0020*/ 	.short	0x0009
        /*0022*/ 	.short	0x0040
        /*0024*/ 	.byte	0x00, 0xf5, 0x21, 0x00


	//----- nvinfo : EIATTR_KPARAM_INFO
	.align		4
.L_55:
        /*0028*/ 	.byte	0x04, 0x17
        /*002a*/ 	.short	(.L_57 - .L_56)
.L_56:
        /*002c*/ 	.word	0x00000000
        /*0030*/ 	.short	0x0008
        /*0032*/ 	.short	0x0038
        /*0034*/ 	.byte	0x00, 0xf5, 0x21, 0x00


	//----- nvinfo : EIATTR_KPARAM_INFO
	.align		4
.L_57:
        /*0038*/ 	.byte	0x04, 0x17
        /*003a*/ 	.short	(.L_59 - .L_58)
.L_58:
        /*003c*/ 	.word	0x00000000
        /*0040*/ 	.short	0x0007
        /*0042*/ 	.short	0x0030
        /*0044*/ 	.byte	0x00, 0xf0, 0x21, 0x00


	//----- nvinfo : EIATTR_KPARAM_INFO
	.align		4
.L_59:
        /*0048*/ 	.byte	0x04, 0x17
        /*004a*/ 	.short	(.L_61 - .L_60)
.L_60:
        /*004c*/ 	.word	0x00000000
        /*0050*/ 	.short	0x0006
        /*0052*/ 	.short	0x0028
        /*0054*/ 	.byte	0x00, 0xf0, 0x11, 0x00


	//----- nvinfo : EIATTR_KPARAM_INFO
	.align		4
.L_61:
        /*0058*/ 	.byte	0x04, 0x17
        /*005a*/ 	.short	(.L_63 - .L_62)
.L_62:
        /*005c*/ 	.word	0x00000000
        /*0060*/ 	.short	0x0005
        /*0062*/ 	.short	0x0020
        /*0064*/ 	.byte	0x00, 0xf5, 0x21, 0x00


	//----- nvinfo : EIATTR_KPARAM_INFO
	.align		4
.L_63:
        /*0068*/ 	.byte	0x04, 0x17
        /*006a*/ 	.short	(.L_65 - .L_64)
.L_64:
        /*006c*/ 	.word	0x00000000
        /*0070*/ 	.short	0x0004
        /*0072*/ 	.short	0x0018
        /*0074*/ 	.byte	0x00, 0xf0, 0x11, 0x00


	//----- nvinfo : EIATTR_KPARAM_INFO
	.align		4
.L_65:
        /*0078*/ 	.byte	0x04, 0x17
        /*007a*/ 	.short	(.L_67 - .L_66)
.L_66:
        /*007c*/ 	.word	0x00000000
        /*0080*/ 	.short	0x0003
        /*0082*/ 	.short	0x0010
        /*0084*/ 	.byte	0x00, 0xf5, 0x21, 0x00


	//----- nvinfo : EIATTR_KPARAM_INFO
	.align		4
.L_67:
        /*0088*/ 	.byte	0x04, 0x17
        /*008a*/ 	.short	(.L_69 - .L_68)
.L_68:
        /*008c*/ 	.word	0x00000000
        /*0090*/ 	.short	0x0002
        /*0092*/ 	.short	0x000c
        /*0094*/ 	.byte	0x00, 0xf0, 0x11, 0x00


	//----- nvinfo : EIATTR_KPARAM_INFO
	.align		4
.L_69:
        /*0098*/ 	.byte	0x04, 0x17
        /*009a*/ 	.short	(.L_71 - .L_70)
.L_70:
        /*009c*/ 	.word	0x00000000
        /*00a0*/ 	.short	0x0001
        /*00a2*/ 	.short	0x0008
        /*00a4*/ 	.byte	0x00, 0xf0, 0x11, 0x00


	//----- nvinfo : EIATTR_KPARAM_INFO
	.align		4
.L_71:
        /*00a8*/ 	.byte	0x04, 0x17
        /*00aa*/ 	.short	(.L_73 - .L_72)
.L_72:
        /*00ac*/ 	.word	0x00000000
        /*00b0*/ 	.short	0x0000
        /*00b2*/ 	.short	0x0000
        /*00b4*/ 	.byte	0x00, 0xf5, 0x21, 0x00


	//----- nvinfo : EIATTR_SPARSE_MMA_MASK
	.align		4
.L_73:
        /*00b8*/ 	.byte	0x03, 0x50
        /*00ba*/ 	.short	0x0000


	//----- nvinfo : EIATTR_MAXREG_COUNT
	.align		4
        /*00bc*/ 	.byte	0x03, 0x1b
        /*00be*/ 	.short	0x00ff


	//----- nvinfo : EIATTR_NUM_BARRIERS
	.align		4
        /*00c0*/ 	.byte	0x02, 0x4c
        /*00c2*/ 	.byte	0x01
	.zero		1


	//----- nvinfo : EIATTR_MERCURY_ISA_VERSION
	.align		4
        /*00c4*/ 	.byte	0x03, 0x5f
        /*00c6*/ 	.short	0x0101


	//----- nvinfo : EIATTR_VRC_CTA_INIT_COUNT
	.align		4
        /*00c8*/ 	.byte	0x02, 0x4a
	.zero		1
	.zero		1


	//----- nvinfo : EIATTR_EXIT_INSTR_OFFSETS
	.align		4
        /*00cc*/ 	.byte	0x04, 0x1c
        /*00ce*/ 	.short	(.L_75 - .L_74)


	//   ....[0]....
.L_74:
        /*00d0*/ 	.word	0x00004410


	//   ....[1]....
        /*00d4*/ 	.word	0x000044d0


	//----- nvinfo : EIATTR_CRS_STACK_SIZE
	.align		4
.L_75:
        /*00d8*/ 	.byte	0x04, 0x1e
        /*00da*/ 	.short	(.L_77 - .L_76)
.L_76:
        /*00dc*/ 	.word	0x00000000


	//----- nvinfo : EIATTR_CBANK_PARAM_SIZE
	.align		4
.L_77:
        /*00e0*/ 	.byte	0x03, 0x19
        /*00e2*/ 	.short	0x0050


	//----- nvinfo : EIATTR_PARAM_CBANK
	.align		4
        /*00e4*/ 	.byte	0x04, 0x0a
        /*00e6*/ 	.short	(.L_79 - .L_78)
	.align		4
.L_78:
        /*00e8*/ 	.word	index@(.nv.constant0._Z21two_body_ratio_kernelIdLi32EEvPPT_iiS1_iS1_iS0_S1_S1_S1_)
        /*00ec*/ 	.short	0x0380
        /*00ee*/ 	.short	0x0050


	//----- nvinfo : EIATTR_SW_WAR
	.align		4
.L_79:
        /*00f0*/ 	.byte	0x04, 0x36
        /*00f2*/ 	.short	(.L_81 - .L_80)
.L_80:
        /*00f4*/ 	.word	0x00000008
.L_81:


//--------------------- .nv.info._Z21two_body_ratio_kernelIfLi64EEvPPT_iiS1_iS1_iS0_S1_S1_S1_ --------------------------
	.section	.nv.info._Z21two_body_ratio_kernelIfLi64EEvPPT_iiS1_iS1_iS0_S1_S1_S1_,"",@"SHT_CUDA_INFO"
	.sectionflags	@""
	.align	4


	//----- nvinfo : EIATTR_CUDA_API_VERSION
	.align		4
        /*0000*/ 	.byte	0x04, 0x37
        /*0002*/ 	.short	(.L_83 - .L_82)
.L_82:
        /*0004*/ 	.word	0x00000082


	//----- nvinfo : EIATTR_KPARAM_INFO
	.align		4
.L_83:
        /*0008*/ 	.byte	0x04, 0x17
        /*000a*/ 	.short	(.L_85 - .L_84)
.L_84:
        /*000c*/ 	.word	0x00000000
        /*0010*/ 	.short	0x000a
        /*0012*/ 	.short	0x0040
        /*0014*/ 	.byte	0x00, 0xf5, 0x21, 0x00


	//----- nvinfo : EIATTR_KPARAM_INFO
	.align		4
.L_85:
        /*0018*/ 	.byte	0x04, 0x17
        /*001a*/ 	.short	(.L_87 - .L_86)
.L_86:
        /*001c*/ 	.word	0x00000000
        /*0020*/ 	.short	0x0009
        /*0022*/ 	.short	0x0038
        /*0024*/ 	.byte	0x00, 0xf5, 0x21, 0x00


	//----- nvinfo : EIATTR_KPARAM_INFO
	.align		4
.L_87:
        /*0028*/ 	.byte	0x04, 0x17
        /*002a*/ 	.short	(.L_89 - .L_88)
.L_88:
        /*002c*/ 	.word	0x00000000
        /*0030*/ 	.short	0x0008
        /*0032*/ 	.short	0x0030
        /*0034*/ 	.byte	0x00, 0xf5, 0x21, 0x00


	//----- nvinfo : EIATTR_KPARAM_INFO
	.align		4
.L_89:
        /*0038*/ 	.byte	0x04, 0x17
        /*003a*/ 	.short	(.L_91 - .L_90)
.L_90:
        /*003c*/ 	.word	0x00000000
        /*0040*/ 	.short	0x0007
        /*0042*/ 	.short	0x002c
        /*0044*/ 	.byte	0x00, 0xf0, 0x11, 0x00


	//----- nvinfo : EIATTR_KPARAM_INFO
	.align		4
.L_91:
        /*0048*/ 	.byte	0x04, 0x17
        /*004a*/ 	.short	(.L_93 - .L_92)
.L_92:
        /*004c*/ 	.word	0x00000000
        /*0050*/ 	.short	0x0006
        /*0052*/ 	.short	0x0028
        /*0054*/ 	.byte	0x00, 0xf0, 0x11, 0x00


	//----- nvinfo : EIATTR_KPARAM_INFO
	.align		4
.L_93:
        /*0058*/ 	.byte	0x04, 0x17
        /*005a*/ 	.short	(.L_95 - .L_94)
.L_94:
        /*005c*/ 	.word	0x00000000
        /*0060*/ 	.short	0x0005
        /*0062*/ 	.short	0x0020
        /*0064*/ 	.byte	0x00, 0xf5, 0x21, 0x00


	//----- nvinfo : EIATTR_KPARAM_INFO
	.align		4
.L_95:
        /*0068*/ 	.byte	0x04, 0x17
        /*006a*/ 	.short	(.L_97 - .L_96)
.L_96:
        /*006c*/ 	.word	0x00000000
        /*0070*/ 	.short	0x0004
        /*0072*/ 	.short	0x0018
        /*0074*/ 	.byte	0x00, 0xf0, 0x11, 0x00


	//----- nvinfo : EIATTR_KPARAM_INFO
	.align		4
.L_97:
        /*0078*/ 	.byte	0x04, 0x17
        /*007a*/ 	.short	(.L_99 - .L_98)
.L_98:
        /*007c*/ 	.word	0x00000000
        /*0080*/ 	.short	0x0003
        /*0082*/ 	.short	0x0010
        /*0084*/ 	.byte	0x00, 0xf5, 0x21, 0x00


	//----- nvinfo : EIATTR_KPARAM_INFO
	.align		4
.L_99:
        /*0088*/ 	.byte	0x04, 0x17
        /*008a*/ 	.short	(.L_101 - .L_100)
.L_100:
        /*008c*/ 	.word	0x00000000
        /*0090*/ 	.short	0x0002
        /*0092*/ 	.short	0x000c
        /*0094*/ 	.byte	0x00, 0xf0, 0x11, 0x00


	//----- nvinfo : EIATTR_KPARAM_INFO
	.align		4
.L_101:
        /*0098*/ 	.byte	0x04, 0x17
        /*009a*/ 	.short	(.L_103 - .L_102)
.L_102:
        /*009c*/ 	.word	0x00000000
        /*00a0*/ 	.short	0x0001
        /*00a2*/ 	.short	0x0008
        /*00a4*/ 	.byte	0x00, 0xf0, 0x11, 0x00


	//----- nvinfo : EIATTR_KPARAM_INFO
	.align		4
.L_103:
        /*00a8*/ 	.byte	0x04, 0x17
        /*00aa*/ 	.short	(.L_105 - .L_104)
.L_104:
        /*00ac*/ 	.word	0x00000000
        /*00b0*/ 	.short	0x0000
        /*00b2*/ 	.short	0x0000
        /*00b4*/ 	.byte	0x00, 0xf5, 0x21, 0x00


	//----- nvinfo : EIATTR_SPARSE_MMA_MASK
	.align		4
.L_105:
        /*00b8*/ 	.byte	0x03, 0x50
        /*00ba*/ 	.short	0x0000


	//----- nvinfo : EIATTR_MAXREG_COUNT
	.align		4
        /*00bc*/ 	.byte	0x03, 0x1b
        /*00be*/ 	.short	0x00ff


	//----- nvinfo : EIATTR_NUM_BARRIERS
	.align		4
        /*00c0*/ 	.byte	0x02, 0x4c
        /*00c2*/ 	.byte	0x01
	.zero		1


	//----- nvinfo : EIATTR_MERCURY_ISA_VERSION
	.align		4
        /*00c4*/ 	.byte	0x03, 0x5f
        /*00c6*/ 	.short	0x0101


	//----- nvinfo : EIATTR_UNUSED_LOAD_BYTE_OFFSET
	.align		4
        /*00c8*/ 	.byte	0x04, 0x44
        /*00ca*/ 	.short	(.L_107 - .L_106)


	//   ....[0]....
.L_106:
        /*00cc*/ 	.word	0x00001830
        /*00d0*/ 	.word	0x0000fff0


	//----- nvinfo : EIATTR_VRC_CTA_INIT_COUNT
	.align		4
.L_107:
        /*00d4*/ 	.byte	0x02, 0x4a
	.zero		1
	.zero		1


	//----- nvinfo : EIATTR_EXIT_INSTR_OFFSETS
	.align		4
        /*00d8*/ 	.byte	0x04, 0x1c
        /*00da*/ 	.short	(.L_109 - .L_108)


	//   ....[0]....
.L_108:
        /*00dc*/ 	.word	0x000029a0


	//   ....[1]....
        /*00e0*/ 	.word	0x00002a60


	//----- nvinfo : EIATTR_CRS_STACK_SIZE
	.align		4
.L_109:
        /*00e4*/ 	.byte	0x04, 0x1e
        /*00e6*/ 	.short	(.L_111 - .L_110)
.L_110:
        /*00e8*/ 	.word	0x00000000


	//----- nvinfo : EIATTR_CBANK_PARAM_SIZE
	.align		4
.L_111:
        /*00ec*/ 	.byte	0x03, 0x19
        /*00ee*/ 	.short	0x0048


	//----- nvinfo : EIATTR_PARAM_CBANK
	.align		4
        /*00f0*/ 	.byte	0x04, 0x0a
        /*00f2*/ 	.short	(.L_113 - .L_112)
	.align		4
.L_112:
        /*00f4*/ 	.word	index@(.nv.constant0._Z21two_body_ratio_kernelIfLi64EEvPPT_iiS1_iS1_iS0_S1_S1_S1_)
        /*00f8*/ 	.short	0x0380
        /*00fa*/ 	.short	0x0048


	//----- nvinfo : EIATTR_SW_WAR
	.align		4
.L_113:
        /*00fc*/ 	.byte	0x04, 0x36
        /*00fe*/ 	.short	(.L_115 - .L_114)
.L_114:
        /*0100*/ 	.word	0x00000008
.L_115:


//--------------------- .nv.info._Z19two_body_sum_kernelIdLi32EEvPPT_iiiiS1_iS0_S1_S1_S1_ --------------------------
	.section	.nv.info._Z19two_body_sum_kernelIdLi32EEvPPT_iiiiS1_iS0_S1_S1_S1_,"",@"SHT_CUDA_INFO"
	.sectionflags	@""
	.align	4


	//----- nvinfo : EIATTR_CUDA_API_VERSION
	.align		4
        /*0000*/ 	.byte	0x04, 0x37
        /*0002*/ 	.short	(.L_117 - .L_116)
.L_116:
        /*0004*/ 	.word	0x00000082


	//----- nvinfo : EIATTR_KPARAM_INFO
	.align		4
.L_117:
        /*0008*/ 	.byte	0x04, 0x17
        /*000a*/ 	.short	(.L_119 - .L_118)
.L_118:
        /*000c*/ 	.word	0x00000000
        /*0010*/ 	.short	0x000a
        /*0012*/ 	.short	0x0040
        /*0014*/ 	.byte	0x00, 0xf5, 0x21, 0x00


	//----- nvinfo : EIATTR_KPARAM_INFO
	.align		4
.L_119:
        /*0018*/ 	.byte	0x04, 0x17
        /*001a*/ 	.short	(.L_121 - .L_120)
.L_120:
        /*001c*/ 	.word	0x00000000
        /*0020*/ 	.short	0x0009
        /*0022*/ 	.short	0x0038
        /*0024*/ 	.byte	0x00, 0xf5, 0x21, 0x00


	//----- nvinfo : EIATTR_KPARAM_INFO
	.align		4
.L_121:
        /*0028*/ 	.byte	0x04, 0x17
        /*002a*/ 	.short	(.L_123 - .L_122)
.L_122:
        /*002c*/ 	.word	0x00000000
        /*0030*/ 	.short	0x0008
        /*0032*/ 	.short	0x0030
        /*0034*/ 	.byte	0x00, 0xf5, 0x21, 0x00


	//----- nvinfo : EIATTR_KPARAM_INFO
	.align		4
.L_123:
        /*0038*/ 	.byte	0x04, 0x17
        /*003a*/ 	.short	(.L_125 - .L_124)
.L_124:
        /*003c*/ 	.word	0x00000000
        /*0040*/ 	.short	0x0007
        /*0042*/ 	.short	0x0028
        /*0044*/ 	.byte	0x00, 0xf0, 0x21, 0x00


	//----- nvinfo : EIATTR_KPARAM_INFO
	.align		4
.L_125:
        /*0048*/ 	.byte	0x04, 0x17
        /*004a*/ 	.short	(.L_127 - .L_126)
.L_126:
        /*004c*/ 	.word	0x00000000
        /*0050*/ 	.short	0x0006
        /*0052*/ 	.short	0x0020
        /*0054*/ 	.byte	0x00, 0xf0, 0x11, 0x00


	//----- nvinfo : EIATTR_KPARAM_INFO
	.align		4
.L_127:
        /*0058*/ 	.byte	0x04, 0x17
        /*005a*/ 	.short	(.L_129 - .L_128)
.L_128:
        /*005c*/ 	.word	0x00000000
        /*0060*/ 	.short	0x0005
        /*0062*/ 	.short	0x0018
        /*0064*/ 	.byte	0x00, 0xf5, 0x21, 0x00


	//----- nvinfo : EIATTR_KPARAM_INFO
	.align		4
.L_129:
        /*0068*/ 	.byte	0x04, 0x17
        /*006a*/ 	.short	(.L_131 - .L_130)
.L_130:
        /*006c*/ 	.word	0x00000000
        /*0070*/ 	.short	0x0004
        /*0072*/ 	.short	0x0014
        /*0074*/ 	.byte	0x00, 0xf0, 0x11, 0x00


	//----- nvinfo : EIATTR_KPARAM_INFO
	.align		4
.L_131:
        /*0078*/ 	.byte	0x04, 0x17
        /*007a*/ 	.short	(.L_133 - .L_132)
.L_132:
        /*007c*/ 	.word	0x00000000
        /*0080*/ 	.short	0x0003
        /*0082*/ 	.short	0x0010
        /*0084*/ 	.byte	0x00, 0xf0, 0x11, 0x00


	//----- nvinfo : EIATTR_KPARAM_INFO
	.align		4
.L_133:
        /*0088*/ 	.byte	0x04, 0x17
        /*008a*/ 	.short	(.L_135 - .L_134)
.L_134:
        /*008c*/ 	.word	0x00000000
        /*0090*/ 	.short	0x0002
        /*0092*/ 	.short	0x000c
        /*0094*/ 	.byte	0x00, 0xf0, 0x11, 0x00


	//----- nvinfo : EIATTR_KPARAM_INFO
	.align		4
.L_135:
        /*0098*/ 	.byte	0x04, 0x17
        /*009a*/ 	.short	(.L_137 - .L_136)
.L_136:
        /*009c*/ 	.word	0x00000000
        /*00a0*/ 	.short	0x0001
        /*00a2*/ 	.short	0x0008
        /*00a4*/ 	.byte	0x00, 0xf0, 0x11, 0x00


	//----- nvinfo : EIATTR_KPARAM_INFO
	.align		4
.L_137:
        /*00a8*/ 	.byte	0x04, 0x17
        /*00aa*/ 	.short	(.L_139 - .L_138)
.L_138:
        /*00ac*/ 	.word	0x00000000
        /*00b0*/ 	.short	0x0000
        /*00b2*/ 	.short	0x0000
        /*00b4*/ 	.byte	0x00, 0xf5, 0x21, 0x00


	//----- nvinfo : EIATTR_SPARSE_MMA_MASK
	.align		4
.L_139:
        /*00b8*/ 	.byte	0x03, 0x50
        /*00ba*/ 	.short	0x0000


	//----- nvinfo : EIATTR_MAXREG_COUNT
	.align		4
        /*00bc*/ 	.byte	0x03, 0x1b
        /*00be*/ 	.short	0x00ff


	//----- nvinfo : EIATTR_NUM_BARRIERS
	.align		4
        /*00c0*/ 	.byte	0x02, 0x4c
        /*00c2*/ 	.byte	0x01
	.zero		1


	//----- nvinfo : EIATTR_MERCURY_ISA_VERSION
	.align		4
        /*00c4*/ 	.byte	0x03, 0x5f
        /*00c6*/ 	.short	0x0101


	//----- nvinfo : EIATTR_VRC_CTA_INIT_COUNT
	.align		4
        /*00c8*/ 	.byte	0x02, 0x4a
	.zero		1
	.zero		1


	//----- nvinfo : EIATTR_EXIT_INSTR_OFFSETS
	.align		4
        /*00cc*/ 	.byte	0x04, 0x1c
        /*00ce*/ 	.short	(.L_141 - .L_140)


	//   ....[0]....
.L_140:
        /*00d0*/ 	.word	0x00002bd0


	//   ....[1]....
        /*00d4*/ 	.word	0x00002cc0


	//----- nvinfo : EIATTR_CRS_STACK_SIZE
	.align		4
.L_141:
        /*00d8*/ 	.byte	0x04, 0x1e
        /*00da*/ 	.short	(.L_143 - .L_142)
.L_142:
        /*00dc*/ 	.word	0x00000000


	//----- nvinfo : EIATTR_CBANK_PARAM_SIZE
	.align		4
.L_143:
        /*00e0*/ 	.byte	0x03, 0x19
        /*00e2*/ 	.short	0x0048


	//----- nvinfo : EIATTR_PARAM_CBANK
	.align		4
        /*00e4*/ 	.byte	0x04, 0x0a
        /*00e6*/ 	.short	(.L_145 - .L_144)
	.align		4
.L_144:
        /*00e8*/ 	.word	index@(.nv.constant0._Z19two_body_sum_kernelIdLi32EEvPPT_iiiiS1_iS0_S1_S1_S1_)
        /*00ec*/ 	.short	0x0380
        /*00ee*/ 	.short	0x0048


	//----- nvinfo : EIATTR_SW_WAR
	.align		4
.L_145:
        /*00f0*/ 	.byte	0x04, 0x36
        /*00f2*/ 	.short	(.L_147 - .L_146)
.L_146:
        /*00f4*/ 	.word	0x00000008
.L_147:


//--------------------- .nv.info._Z19two_body_sum_kernelIfLi32EEvPPT_iiiiS1_iS0_S1_S1_S1_ --------------------------
	.section	.nv.info._Z19two_body_sum_kernelIfLi32EEvPPT_iiiiS1_iS0_S1_S1_S1_,"",@"SHT_CUDA_INFO"
	.sectionflags	@""
	.align	4


	//----- nvinfo : EIATTR_CUDA_API_VERSION
	.align		4
        /*0000*/ 	.byte	0x04, 0x37
        /*0002*/ 	.short	(.L_149 - .L_148)
.L_148:
        /*0004*/ 	.word	0x00000082


	//----- nvinfo : EIATTR_KPARAM_INFO
	.align		4
.L_149:
        /*0008*/ 	.byte	0x04, 0x17
        /*000a*/ 	.short	(.L_151 - .L_150)
.L_150:
        /*000c*/ 	.word	0x00000000
        /*0010*/ 	.short	0x000a
        /*0012*/ 	.short	0x0038
        /*0014*/ 	.byte	0x00, 0xf5, 0x21, 0x00


	//----- nvinfo : EIATTR_KPARAM_INFO
	.align		4
.L_151:
        /*0018*/ 	.byte	0x04, 0x17
        /*001a*/ 	.short	(.L_153 - .L_152)
.L_152:
        /*001c*/ 	.word	0x00000000
        /*0020*/ 	.short	0x0009
        /*0022*/ 	.short	0x0030
        /*0024*/ 	.byte	0x00, 0xf5, 0x21, 0x00


	//----- nvinfo : EIATTR_KPARAM_INFO
	.align		4
.L_153:
        /*0028*/ 	.byte	0x04, 0x17
        /*002a*/ 	.short	(.L_155 - .L_154)
.L_154:
        /*002c*/ 	.word	0x00000000
        /*0030*/ 	.short	0x0008
        /*0032*/ 	.short	0x0028
        /*0034*/ 	.byte	0x00, 0xf5, 0x21, 0x00


	//----- nvinfo : EIATTR_KPARAM_INFO
	.align		4
.L_155:
        /*0038*/ 	.byte	0x04, 0x17
        /*003a*/ 	.short	(.L_157 - .L_156)
.L_156:
        /*003c*/ 	.word	0x00000000
        /*0040*/ 	.short	0x0007
        /*0042*/ 	.short	0x0024
        /*0044*/ 	.byte	0x00, 0xf0, 0x11, 0x00


	//----- nvinfo : EIATTR_KPARAM_INFO
	.align		4
.L_157:
        /*0048*/ 	.byte	0x04, 0x17
        /*004a*/ 	.short	(.L_159 - .L_158)
.L_158:
        /*004c*/ 	.word	0x00000000
        /*0050*/ 	.short	0x0006
        /*0052*/ 	.short	0x0020
        /*0054*/ 	.byte	0x00, 0xf0, 0x11, 0x00


	//----- nvinfo : EIATTR_KPARAM_INFO
	.align		4
.L_159:
        /*0058*/ 	.byte	0x04, 0x17
        /*005a*/ 	.short	(.L_161 - .L_160)
.L_160:
        /*005c*/ 	.word	0x00000000
        /*0060*/ 	.short	0x0005
        /*0062*/ 	.short	0x0018
        /*0064*/ 	.byte	0x00, 0xf5, 0x21, 0x00


	//----- nvinfo : EIATTR_KPARAM_INFO
	.align		4
.L_161:
        /*0068*/ 	.byte	0x04, 0x17
        /*006a*/ 	.short	(.L_163 - .L_162)
.L_162:
        /*006c*/ 	.word	0x00000000
        /*0070*/ 	.short	0x0004
        /*0072*/ 	.short	0x0014
        /*0074*/ 	.byte	0x00, 0xf0, 0x11, 0x00


	//----- nvinfo : EIATTR_KPARAM_INFO
	.align		4
.L_163:
        /*0078*/ 	.byte	0x04, 0x17
        /*007a*/ 	.short	(.L_165 - .L_164)
.L_164:
        /*007c*/ 	.word	0x00000000
        /*0080*/ 	.short	0x0003
        /*0082*/ 	.short	0x0010
        /*0084*/ 	.byte	0x00, 0xf0, 0x11, 0x00


	//----- nvinfo : EIATTR_KPARAM_INFO
	.align		4
.L_165:
        /*0088*/ 	.byte	0x04, 0x17
        /*008a*/ 	.short	(.L_167 - .L_166)
.L_166:
        /*008c*/ 	.word	0x00000000
        /*0090*/ 	.short	0x0002
        /*0092*/ 	.short	0x000c
        /*0094*/ 	.byte	0x00, 0xf0, 0x11, 0x00


	//----- nvinfo : EIATTR_KPARAM_INFO
	.align		4
.L_167:
        /*0098*/ 	.byte	0x04, 0x17
        /*009a*/ 	.short	(.L_169 - .L_168)
.L_168:
        /*009c*/ 	.word	0x00000000
        /*00a0*/ 	.short	0x0001
        /*00a2*/ 	.short	0x0008
        /*00a4*/ 	.byte	0x00, 0xf0, 0x11, 0x00


	//----- nvinfo : EIATTR_KPARAM_INFO
	.align		4
.L_169:
        /*00a8*/ 	.byte	0x04, 0x17
        /*00aa*/ 	.short	(.L_171 - .L_170)
.L_170:
        /*00ac*/ 	.word	0x00000000
        /*00b0*/ 	.short	0x0000
        /*00b2*/ 	.short	0x0000
        /*00b4*/ 	.byte	0x00, 0xf5, 0x21, 0x00


	//----- nvinfo : EIATTR_SPARSE_MMA_MASK
	.align		4
.L_171:
        /*00b8*/ 	.byte	0x03, 0x50
        /*00ba*/ 	.short	0x0000


	//----- nvinfo : EIATTR_MAXREG_COUNT
	.align		4
        /*00bc*/ 	.byte	0x03, 0x1b
        /*00be*/ 	.short	0x00ff


	//----- nvinfo : EIATTR_NUM_BARRIERS
	.align		4
        /*00c0*/ 	.byte	0x02, 0x4c
        /*00c2*/ 	.byte	0x01
	.zero		1


	//----- nvinfo : EIATTR_MERCURY_ISA_VERSION
	.align		4
        /*00c4*/ 	.byte	0x03, 0x5f
        /*00c6*/ 	.short	0x0101


	//----- nvinfo : EIATTR_VRC_CTA_INIT_COUNT
	.align		4
        /*00c8*/ 	.byte	0x02, 0x4a
	.zero		1
	.zero		1


	//----- nvinfo : EIATTR_EXIT_INSTR_OFFSETS
	.align		4
        /*00cc*/ 	.byte	0x04, 0x1c
        /*00ce*/ 	.short	(.L_173 - .L_172)


	//   ....[0]....
.L_172:
        /*00d0*/ 	.word	0x00001d60


	//   ....[1]....
        /*00d4*/ 	.word	0x00001e40


	//----- nvinfo : EIATTR_CRS_STACK_SIZE
	.align		4
.L_173:
        /*00d8*/ 	.byte	0x04, 0x1e
        /*00da*/ 	.short	(.L_175 - .L_174)
.L_174:
        /*00dc*/ 	.word	0x00000000


	//----- nvinfo : EIATTR_CBANK_PARAM_SIZE
	.align		4
.L_175:
        /*00e0*/ 	.byte	0x03, 0x19
        /*00e2*/ 	.short	0x0040


	//----- nvinfo : EIATTR_PARAM_CBANK
	.align		4
        /*00e4*/ 	.byte	0x04, 0x0a
        /*00e6*/ 	.short	(.L_177 - .L_176)
	.align		4
.L_176:
        /*00e8*/ 	.word	index@(.nv.constant0._Z19two_body_sum_kernelIfLi32EEvPPT_iiiiS1_iS0_S1_S1_S1_)
        /*00ec*/ 	.short	0x0380
        /*00ee*/ 	.short	0x0040


	//----- nvinfo : EIATTR_SW_WAR
	.align		4
.L_177:
        /*00f0*/ 	.byte	0x04, 0x36
        /*00f2*/ 	.short	(.L_179 - .L_178)
.L_178:
        /*00f4*/ 	.word	0x00000008
.L_179:


//--------------------- .nv.callgraph             --------------------------
	.section	.nv.callgraph,"",@"SHT_CUDA_CALLGRAPH"
	.align	4
	.sectionentsize	8
	.align		4
        /*0000*/ 	.word	0x00000000
	.align		4
        /*0004*/ 	.word	0xffffffff
	.align		4
        /*0008*/ 	.word	0x00000000
	.align		4
        /*000c*/ 	.word	0xfffffffe
	.align		4
        /*0010*/ 	.word	0x00000000
	.align		4
        /*0014*/ 	.word	0xfffffffd
	.align		4
        /*0018*/ 	.word	0x00000000
	.align		4
        /*001c*/ 	.word	0xfffffffc


//--------------------- .nv.constant3             --------------------------
	.section	.nv.constant3,"a",@progbits
	.align	8
.nv.constant3:
	.type		AcudaSpline,@object
	.size		AcudaSpline,(AcudaSpline_double - AcudaSpline)
AcudaSpline:
	.zero		192
	.type		AcudaSpline_double,@object
	.size		AcudaSpline_double,(.L_1 - AcudaSpline_double)
AcudaSpline_double:
	.zero		384
.L_1:


//--------------------- .text._Z21two_body_ratio_kernelIdLi32EEvPPT_iiS1_iS1_iS0_S1_S1_S1_ --------------------------
	.section	.text._Z21two_body_ratio_kernelIdLi32EEvPPT_iiS1_iS1_iS0_S1_S1_S1_,"ax",@progbits
	.align	128
        .global         _Z21two_body_ratio_kernelIdLi32EEvPPT_iiS1_iS1_iS0_S1_S1_S1_
        .type           _Z21two_body_ratio_kernelIdLi32EEvPPT_iiS1_iS1_iS0_S1_S1_S1_,@function
        .size           _Z21two_body_ratio_kernelIdLi32EEvPPT_iiS1_iS1_iS0_S1_S1_S1_,(.L_x_138 - _Z21two_body_ratio_kernelIdLi32EEvPPT_iiS1_iS1_iS0_S1_S1_S1_)
        .other          _Z21two_body_ratio_kernelIdLi32EEvPPT_iiS1_iS1_iS0_S1_S1_S1_,@"STO_CUDA_ENTRY STV_DEFAULT"
_Z21two_body_ratio_kernelIdLi32EEvPPT_iiS1_iS1_iS0_S1_S1_S1_:
.text._Z21two_body_ratio_kernelIdLi32EEvPPT_iiS1_iS1_iS0_S1_S1_S1_:
[----:B------:R-:W-:Y:S01]  /*0000*/  LDC R1, c[0x0][0x37c] ;  /* 0x0000df00ff017b82 */ /* 0x000fe20000000800 */
[----:B------:R-:W0:Y:S01]  /*0010*/  LDCU UR4, c[0x0][0x3a8] ;  /* 0x00007500ff0477ac */ /* 0x000e220008000800 */
[----:B------:R-:W-:-:S06]  /*0020*/  IMAD.MOV.U32 R2, RZ, RZ, 0x1 ;  /* 0x00000001ff027424 */ /* 0x000fcc00078e00ff */
[----:B------:R-:W1:Y:S01]  /*0030*/  LDC R0, c[0x0][0x3b4] ;  /* 0x0000ed00ff007b82 */ /* 0x000e620000000800 */
[----:B0-----:R-:W-:Y:S01]  /*0040*/  UIADD3 UR4, UPT, UPT, UR4, -0x3, URZ ;  /* 0xfffffffd04047890 */ /* 0x001fe2000fffe0ff */
[----:B-1----:R-:W-:-:S08]  /*0050*/  FSETP.GEU.AND P1, PT, |R0|, 6.5827683646048100446e-37, PT ;  /* 0x036000000000780b */ /* 0x002fd00003f2e200 */
[----:B------:R-:W0:Y:S02]  /*0060*/  I2F.F64 R4, UR4 ;  /* 0x0000000400047d12 */ /* 0x000e240008201c00 */
[----:B------:R-:W1:Y:S06]  /*0070*/  LDCU.64 UR4, c[0x0][0x3b0] ;  /* 0x00007600ff0477ac */ /* 0x000e6c0008000a00 */
[----:B0-----:R-:W0:Y:S02]  /*0080*/  MUFU.RCP64H R3, R5 ;  /* 0x0000000500037308 */ /* 0x001e240000001800 */
[----:B0-----:R-:W-:-:S08]  /*0090*/  DFMA R6, -R4, R2, 1 ;  /* 0x3ff000000406742b */ /* 0x001fd00000000102 */
[----:B------:R-:W-:-:S08]  /*00a0*/  DFMA R6, R6, R6, R6 ;  /* 0x000000060606722b */ /* 0x000fd00000000006 */
[----:B------:R-:W-:-:S08]  /*00b0*/  DFMA R6, R2, R6, R2 ;  /* 0x000000060206722b */ /* 0x000fd00000000002 */
[----:B------:R-:W-:-:S08]  /*00c0*/  DFMA R2, -R4, R6, 1 ;  /* 0x3ff000000402742b */ /* 0x000fd00000000106 */
[----:B------:R-:W-:-:S08]  /*00d0*/  DFMA R2, R6, R2, R6 ;  /* 0x000000020602722b */ /* 0x000fd00000000006 */
[----:B-1----:R-:W-:-:S08]  /*00e0*/  DMUL R6, R2, UR4 ;  /* 0x0000000402067c28 */ /* 0x002fd00008000000 */
[----:B------:R-:W-:-:S08]  /*00f0*/  DFMA R8, -R4, R6, UR4 ;  /* 0x0000000404087e2b */ /* 0x000fd00008000106 */
[----:B------:R-:W-:-:S10]  /*0100*/  DFMA R2, R2, R8, R6 ;  /* 0x000000080202722b */ /* 0x000fd40000000006 */
[----:B------:R-:W-:-:S05]  /*0110*/  FFMA R6, RZ, R5, R3 ;  /* 0x00000005ff067223 */ /* 0x000fca0000000003 */
[----:B------:R-:W-:-:S13]  /*0120*/  FSETP.GT.AND P0, PT, |R6|, 1.469367938527859385e-39, PT ;  /* 0x001000000600780b */ /* 0x000fda0003f04200 */
[----:B------:R-:W-:Y:S05]  /*0130*/  @P0 BRA P1, `(.L_x_0) ;  /* 0x0000000000100947 */ /* 0x000fea0000800000 */
[----:B------:R-:W-:-:S07]  /*0140*/  MOV R14, 0x160 ;  /* 0x00000160000e7802 */ /* 0x000fce0000000f00 */
[----:B------:R-:W-:Y:S05]  /*0150*/  CALL.REL.NOINC `($__internal_1_$__cuda_sm20_div_rn_f64_full) ;  /* 0x0000004400847944 */ /* 0x000fea0003c00000 */
[----:B------:R-:W-:Y:S02]  /*0160*/  IMAD.MOV.U32 R2, RZ, RZ, R8 ;  /* 0x000000ffff027224 */ /* 0x000fe400078e0008 */
[----:B------:R-:W-:-:S07]  /*0170*/  IMAD.MOV.U32 R3, RZ, RZ, R9 ;  /* 0x000000ffff037224 */ /* 0x000fce00078e0009 */
.L_x_0:
[----:B------:R-:W0:Y:S01]  /*0180*/  MUFU.RCP64H R5, R3 ;  /* 0x0000000300057308 */ /* 0x000e220000001800 */
[----:B------:R-:W-:-:S05]  /*0190*/  VIADD R4, R3, 0x300402 ;  /* 0x0030040203047836 */ /* 0x000fca0000000000 */
[----:B------:R-:W-:Y:S01]  /*01a0*/  FSETP.GEU.AND P0, PT, |R4|, 5.8789094863358348022e-39, PT ;  /* 0x004004020400780b */ /* 0x000fe20003f0e200 */
[----:B0-----:R-:W-:-:S08]  /*01b0*/  DFMA R6, R4, -R2, 1 ;  /* 0x3ff000000406742b */ /* 0x001fd00000000802 */
[----:B------:R-:W-:-:S08]  /*01c0*/  DFMA R6, R6, R6, R6 ;  /* 0x000000060606722b */ /* 0x000fd00000000006 */
[----:B------:R-:W-:-:S08]  /*01d0*/  DFMA R6, R4, R6, R4 ;  /* 0x000000060406722b */ /* 0x000fd00000000004 */
[----:B------:R-:W-:-:S08]  /*01e0*/  DFMA R28, R6, -R2, 1 ;  /* 0x3ff00000061c742b */ /* 0x000fd00000000802 */
[----:B------:R-:W-:Y:S01]  /*01f0*/  DFMA R28, R6, R28, R6 ;  /* 0x0000001c061c722b */ /* 0x000fe20000000006 */
[----:B------:R-:W-:Y:S10]  /*0200*/  @P0 BRA `(.L_x_1) ;  /* 0x0000000000180947 */ /* 0x000ff40003800000 */
[----:B------:R-:W-:Y:S01]  /*0210*/  LOP3.LUT R0, R3, 0x7fffffff, RZ, 0xc0, !PT ;  /* 0x7fffffff03007812 */ /* 0x000fe200078ec0ff */
[----:B------:R-:W-:Y:S02]  /*0220*/  IMAD.MOV.U32 R8, RZ, RZ, R2 ;  /* 0x000000ffff087224 */ /* 0x000fe400078e0002 */
[----:B------:R-:W-:Y:S02]  /*0230*/  IMAD.MOV.U32 R9, RZ, RZ, R3 ;  /* 0x000000ffff097224 */ /* 0x000fe400078e0003 */
[----:B------:R-:W-:Y:S01]  /*0240*/  VIADD R7, R0, 0xfff00000 ;  /* 0xfff0000000077836 */ /* 0x000fe20000000000 */
[----:B------:R-:W-:-:S07]  /*0250*/  MOV R0, 0x270 ;  /* 0x0000027000007802 */ /* 0x000fce0000000f00 */
[----:B------:R-:W-:Y:S05]  /*0260*/  CALL.REL.NOINC `($__internal_0_$__cuda_sm20_dblrcp_rn_slowpath_v3) ;  /* 0x00000040009c7944 */ /* 0x000fea0003c00000 */
.L_x_1:
[----:B------:R-:W0:Y:S01]  /*0270*/  S2R R5, SR_TID.X ;  /* 0x0000000000057919 */ /* 0x000e220000002100 */
[----:B------:R-:W1:Y:S01]  /*0280*/  LDCU.64 UR10, c[0x0][0x358] ;  /* 0x00006b00ff0a77ac */ /* 0x000e620008000a00 */
[----:B------:R-:W-:Y:S01]  /*0290*/  BSSY.RECONVERGENT B0, `(.L_x_2) ;  /* 0x000000c000007945 */ /* 0x000fe20003800200 */
[C---:B0-----:R-:W-:Y:S02]  /*02a0*/  ISETP.NE.AND P0, PT, R5.reuse, RZ, PT ;  /* 0x000000ff0500720c */ /* 0x041fe40003f05270 */
[----:B------:R-:W-:-:S11]  /*02b0*/  ISETP.GT.U32.AND P1, PT, R5, 0x2, PT ;  /* 0x000000020500780c */ /* 0x000fd60003f24070 */
[----:B-1----:R-:W-:Y:S05]  /*02c0*/  @P0 BRA `(.L_x_3) ;  /* 0x0000000000200947 */ /* 0x002fea0003800000 */
[----:B------:R-:W0:Y:S01]  /*02d0*/  S2R R7, SR_CTAID.X ;  /* 0x0000000000077919 */ /* 0x000e220000002500 */
[----:B------:R-:W0:Y:S02]  /*02e0*/  LDC.64 R2, c[0x0][0x380] ;  /* 0x0000e000ff027b82 */ /* 0x000e240000000a00 */
[----:B0-----:R-:W-:-:S06]  /*02f0*/  IMAD.WIDE.U32 R2, R7, 0x8, R2 ;  /* 0x0000000807027825 */ /* 0x001fcc00078e0002 */
[----:B------:R-:W2:Y:S01]  /*0300*/  LDG.E.64 R2, desc[UR10][R2.64] ;  /* 0x0000000a02027981 */ /* 0x000ea2000c1e1b00 */
[----:B------:R-:W0:Y:S01]  /*0310*/  S2UR UR5, SR_CgaCtaId ;  /* 0x00000000000579c3 */ /* 0x000e220000008800 */
[----:B------:R-:W-:Y:S02]  /*0320*/  UMOV UR4, 0x400 ;  /* 0x0000040000047882 */ /* 0x000fe40000000000 */
[----:B0-----:R-:W-:-:S09]  /*0330*/  ULEA UR4, UR5, UR4, 0x18 ;  /* 0x0000000405047291 */ /* 0x001fd2000f8ec0ff */
[----:B--2---:R0:W-:Y:S03]  /*0340*/  STS.64 [UR4], R2 ;  /* 0x00000002ff007988 */ /* 0x0041e60008000a04 */
.L_x_3:
[----:B------:R-:W-:Y:S05]  /*0350*/  BSYNC.RECONVERGENT B0 ;  /* 0x0000000000007941 */ /* 0x000fea0003800200 */
.L_x_2:
[----:B------:R-:W-:Y:S06]  /*0360*/  BAR.SYNC.DEFER_BLOCKING 0x0 ;  /* 0x0000000000007b1d */ /* 0x000fec0000010000 */
[----:B------:R-:W-:Y:S04]  /*0370*/  BSSY.RECONVERGENT B0, `(.L_x_4) ;  /* 0x0000017000007945 */ /* 0x000fe80003800200 */
[----:B------:R-:W-:Y:S05]  /*0380*/  @P1 BRA `(.L_x_5) ;  /* 0x0000000000541947 */ /* 0x000fea0003800000 */
[----:B------:R-:W1:Y:S01]  /*0390*/  S2R R0, SR_CTAID.X ;  /* 0x0000000000007919 */ /* 0x000e620000002500 */
[----:B0-----:R-:W0:Y:S01]  /*03a0*/  LDC.64 R2, c[0x0][0x390] ;  /* 0x0000e400ff027b82 */ /* 0x001e220000000a00 */
[----:B-1----:R-:W-:-:S07]  /*03b0*/  IMAD R7, R0, 0x3, R5 ;  /* 0x0000000300077824 */ /* 0x002fce00078e0205 */
[----:B------:R-:W1:Y:S01]  /*03c0*/  S2UR UR6, SR_CgaCtaId ;  /* 0x00000000000679c3 */ /* 0x000e620000008800 */
[----:B0-----:R-:W-:Y:S01]  /*03d0*/  IMAD.WIDE.U32 R2, R7, 0x8, R2 ;  /* 0x0000000807027825 */ /* 0x001fe200078e0002 */
[----:B------:R-:W-:-:S06]  /*03e0*/  UMOV UR5, 0x400 ;  /* 0x0000040000057882 */ /* 0x000fcc0000000000 */
[----:B------:R-:W0:Y:S01]  /*03f0*/  LDC R0, c[0x0][0x398] ;  /* 0x0000e600ff007b82 */ /* 0x000e220000000800 */
[----:B------:R-:W2:Y:S01]  /*0400*/  LDG.E.64 R2, desc[UR10][R2.64] ;  /* 0x0000000a02027981 */ /* 0x000ea2000c1e1b00 */
[----:B------:R-:W-:-:S04]  /*0410*/  UIADD3 UR4, UPT, UPT, UR5, 0x8, URZ ;  /* 0x0000000805047890 */ /* 0x000fc8000fffe0ff */
[----:B-1----:R-:W-:Y:S02]  /*0420*/  ULEA UR4, UR6, UR4, 0x18 ;  /* 0x0000000406047291 */ /* 0x002fe4000f8ec0ff */
[----:B------:R-:W-:-:S04]  /*0430*/  ULEA UR7, UR6, UR5, 0x18 ;  /* 0x0000000506077291 */ /* 0x000fc8000f8ec0ff */
[----:B------:R-:W-:Y:S01]  /*0440*/  LEA R9, R5, UR4, 0x3 ;  /* 0x0000000405097c11 */ /* 0x000fe2000f8e18ff */
[----:B0-----:R-:W-:-:S04]  /*0450*/  IMAD R11, R0, 0x3, R5 ;  /* 0x00000003000b7824 */ /* 0x001fc800078e0205 */
[----:B--2---:R-:W-:Y:S04]  /*0460*/  STS.64 [R9], R2 ;  /* 0x0000000209007388 */ /* 0x004fe80000000a00 */
[----:B------:R-:W0:Y:S02]  /*0470*/  LDS.64 R6, [UR7] ;  /* 0x00000007ff067984 */ /* 0x000e240008000a00 */
[----:B0-----:R-:W-:-:S06]  /*0480*/  IMAD.WIDE R6, R11, 0x8, R6 ;  /* 0x000000080b067825 */ /* 0x001fcc00078e0206 */
[----:B------:R-:W2:Y:S01]  /*0490*/  LDG.E.64 R6, desc[UR10][R6.64] ;  /* 0x0000000a06067981 */ /* 0x000ea2000c1e1b00 */
[----:B------:R-:W-:-:S04]  /*04a0*/  UIADD3 UR4, UPT, UPT, UR5, 0x20, URZ ;  /* 0x0000002005047890 */ /* 0x000fc8000fffe0ff */
[----:B------:R-:W-:-:S06]  /*04b0*/  ULEA UR4, UR6, UR4, 0x18 ;  /* 0x0000000406047291 */ /* 0x000fcc000f8ec0ff */
[----:B------:R-:W-:-:S05]  /*04c0*/  LEA R11, R5, UR4, 0x3 ;  /* 0x00000004050b7c11 */ /* 0x000fca000f8e18ff */
[----:B--2---:R1:W-:Y:S02]  /*04d0*/  STS.64 [R11], R6 ;  /* 0x000000060b007388 */ /* 0x0043e40000000a00 */
.L_x_5:
[----:B------:R-:W-:Y:S05]  /*04e0*/  BSYNC.RECONVERGENT B0 ;  /* 0x0000000000007941 */ /* 0x000fea0003800200 */
.L_x_4:
[----:B------:R-:W2:Y:S01]  /*04f0*/  LDCU UR4, c[0x0][0x3a8] ;  /* 0x00007500ff0477ac */ /* 0x000ea20008000800 */
[----:B------:R-:W-:-:S13]  /*0500*/  ISETP.GT.U32.AND P1, PT, R5, 0x8, PT ;  /* 0x000000080500780c */ /* 0x000fda0003f24070 */
[----:B-1----:R-:W1:Y:S01]  /*0510*/  @!P1 LDC.64 R6, c[0x0][0x3b8] ;  /* 0x0000ee00ff069b82 */ /* 0x002e620000000a00 */
[----:B--2---:R-:W-:-:S07]  /*0520*/  ISETP.GE.AND P0, PT, R5, UR4, PT ;  /* 0x0000000405007c0c */ /* 0x004fce000bf06270 */
[----:B------:R-:W2:Y:S08]  /*0530*/  @!P1 LDC.64 R8, c[0x0][0x3c0] ;  /* 0x0000f000ff089b82 */ /* 0x000eb00000000a00 */
[----:B0-----:R-:W0:Y:S01]  /*0540*/  @!P0 LDC.64 R2, c[0x0][0x3a0] ;  /* 0x0000e800ff028b82 */ /* 0x001e220000000a00 */
[----:B-1----:R-:W-:-:S06]  /*0550*/  @!P1 IMAD.WIDE.U32 R6, R5, 0x8, R6 ;  /* 0x0000000805069825 */ /* 0x002fcc00078e0006 */
[----:B------:R-:W3:Y:S01]  /*0560*/  @!P1 LDG.E.64 R6, desc[UR10][R6.64] ;  /* 0x0000000a06069981 */ /* 0x000ee2000c1e1b00 */
[----:B--2---:R-:W-:-:S06]  /*0570*/  @!P1 IMAD.WIDE.U32 R8, R5, 0x8, R8 ;  /* 0x0000000805089825 */ /* 0x004fcc00078e0008 */
[----:B------:R-:W2:Y:S01]  /*0580*/  @!P1 LDG.E.64 R8, desc[UR10][R8.64] ;  /* 0x0000000a08089981 */ /* 0x000ea2000c1e1b00 */
[----:B0-----:R-:W-:-:S06]  /*0590*/  @!P0 IMAD.WIDE.U32 R2, R5, 0x8, R2 ;  /* 0x0000000805028825 */ /* 0x001fcc00078e0002 */
[----:B------:R-:W4:Y:S01]  /*05a0*/  @!P0 LDG.E.64 R2, desc[UR10][R2.64] ;  /* 0x0000000a02028981 */ /* 0x000f22000c1e1b00 */
[----:B------:R-:W0:Y:S01]  /*05b0*/  @!P0 S2R R11, SR_CgaCtaId ;  /* 0x00000000000b8919 */ /* 0x000e220000008800 */
[----:B------:R-:W1:Y:S01]  /*05c0*/  @!P1 S2R R13, SR_CgaCtaId ;  /* 0x00000000000d9919 */ /* 0x000e620000008800 */
[----:B------:R-:W-:Y:S02]  /*05d0*/  @!P0 MOV R0, 0x400 ;  /* 0x0000040000008802 */ /* 0x000fe40000000f00 */
[----:B------:R-:W-:-:S03]  /*05e0*/  @!P1 MOV R10, 0x400 ;  /* 0x00000400000a9802 */ /* 0x000fc60000000f00 */
[----:B------:R-:W-:Y:S02]  /*05f0*/  @!P0 VIADD R0, R0, 0x38 ;  /* 0x0000003800008836 */ /* 0x000fe40000000000 */
[C---:B------:R-:W-:Y:S02]  /*0600*/  @!P1 VIADD R4, R10.reuse, 0x438 ;  /* 0x000004380a049836 */ /* 0x040fe40000000000 */
[----:B------:R-:W-:Y:S01]  /*0610*/  @!P1 VIADD R10, R10, 0x480 ;  /* 0x000004800a0a9836 */ /* 0x000fe20000000000 */
[----:B0-----:R-:W-:Y:S02]  /*0620*/  @!P0 LEA R0, R11, R0, 0x18 ;  /* 0x000000000b008211 */ /* 0x001fe400078ec0ff */
[C---:B-1----:R-:W-:Y:S02]  /*0630*/  @!P1 LEA R4, R13.reuse, R4, 0x18 ;  /* 0x000000040d049211 */ /* 0x042fe400078ec0ff */
[----:B------:R-:W-:Y:S01]  /*0640*/  @!P1 LEA R10, R13, R10, 0x18 ;  /* 0x0000000a0d0a9211 */ /* 0x000fe200078ec0ff */
[----:B------:R-:W-:-:S02]  /*0650*/  @!P0 IMAD R11, R5, 0x8, R0 ;  /* 0x00000008050b8824 */ /* 0x000fc400078e0200 */
[C---:B------:R-:W-:Y:S02]  /*0660*/  @!P1 IMAD R13, R5.reuse, 0x8, R4 ;  /* 0x00000008050d9824 */ /* 0x040fe400078e0204 */
[----:B------:R-:W-:Y:S01]  /*0670*/  @!P1 IMAD R15, R5, 0x8, R10 ;  /* 0x00000008050f9824 */ /* 0x000fe200078e020a */
[----:B------:R-:W-:Y:S04]  /*0680*/  BSSY.RECONVERGENT B1, `(.L_x_6) ;  /* 0x0000016000017945 */ /* 0x000fe80003800200 */
[----:B------:R-:W-:Y:S01]  /*0690*/  BSSY.RELIABLE B0, `(.L_x_7) ;  /* 0x0000008000007945 */ /* 0x000fe20003800100 */
[----:B----4-:R0:W-:Y:S04]  /*06a0*/  @!P0 STS.64 [R11], R2 ;  /* 0x000000020b008388 */ /* 0x0101e80000000a00 */
[----:B---3--:R0:W-:Y:S04]  /*06b0*/  @!P1 STS.64 [R13], R6 ;  /* 0x000000060d009388 */ /* 0x0081e80000000a00 */
[----:B--2---:R0:W-:Y:S01]  /*06c0*/  @!P1 STS.64 [R15], R8 ;  /* 0x000000080f009388 */ /* 0x0041e20000000a00 */
[----:B------:R-:W-:Y:S05]  /*06d0*/  @!P1 BRA `(.L_x_8) ;  /* 0x00000000000c9947 */ /* 0x000fea0003800000 */
[----:B------:R-:W-:-:S13]  /*06e0*/  ISETP.GT.U32.AND P0, PT, R5, 0xf, PT ;  /* 0x0000000f0500780c */ /* 0x000fda0003f04070 */
[----:B------:R-:W-:Y:S05]  /*06f0*/  @P0 BREAK.RELIABLE B0 ;  /* 0x0000000000000942 */ /* 0x000fea0003800100 */
[----:B------:R-:W-:Y:S05]  /*0700*/  @P0 BRA `(.L_x_9) ;  /* 0x0000000000340947 */ /* 0x000fea0003800000 */
.L_x_8:
[----:B------:R-:W-:Y:S05]  /*0710*/  BSYNC.RELIABLE B0 ;  /* 0x0000000000007941 */ /* 0x000fea0003800100 */
.L_x_7:
[----:B------:R-:W-:Y:S01]  /*0720*/  UMOV UR4, 0xc0 ;  /* 0x000000c000047882 */ /* 0x000fe20000000000 */
[----:B------:R-:W1:Y:S01]  /*0730*/  S2UR UR5, SR_CgaCtaId ;  /* 0x00000000000579c3 */ /* 0x000e620000008800 */
[C---:B0-----:R-:W-:Y:S01]  /*0740*/  LEA R2, R5.reuse, UR4, 0x3 ;  /* 0x0000000405027c11 */ /* 0x041fe2000f8e18ff */
[----:B------:R-:W-:Y:S01]  /*0750*/  UMOV UR4, 0x400 ;  /* 0x0000040000047882 */ /* 0x000fe20000000000 */
[----:B------:R-:W-:Y:S01]  /*0760*/  IMAD.SHL.U32 R0, R5, 0x8, RZ ;  /* 0x0000000805007824 */ /* 0x000fe200078e00ff */
[----:B------:R-:W-:-:S04]  /*0770*/  UIADD3 UR4, UPT, UPT, UR4, 0x4c8, URZ ;  /* 0x000004c804047890 */ /* 0x000fc8000fffe0ff */
[----:B------:R-:W0:Y:S01]  /*0780*/  LDC.64 R2, c[0x3][R2] ;  /* 0x00c0000002027b82 */ /* 0x000e220000000a00 */
[C---:B------:R-:W-:Y:S02]  /*0790*/  LOP3.LUT R4, R0.reuse, 0x1fe0, RZ, 0xc0, !PT ;  /* 0x00001fe000047812 */ /* 0x040fe400078ec0ff */
[----:B------:R-:W-:Y:S01]  /*07a0*/  LOP3.LUT R7, R0, 0x18, RZ, 0xc0, !PT ;  /* 0x0000001800077812 */ /* 0x000fe200078ec0ff */
[----:B-1----:R-:W-:-:S06]  /*07b0*/  ULEA UR4, UR5, UR4, 0x18 ;  /* 0x0000000405047291 */ /* 0x002fcc000f8ec0ff */
[----:B------:R-:W-:-:S05]  /*07c0*/  IADD3 R7, PT, PT, R7, UR4, R4 ;  /* 0x0000000407077c10 */ /* 0x000fca000fffe004 */
[----:B0-----:R1:W-:Y:S02]  /*07d0*/  STS.64 [R7], R2 ;  /* 0x0000000207007388 */ /* 0x0013e40000000a00 */
.L_x_9:
[----:B------:R-:W-:Y:S05]  /*07e0*/  BSYNC.RECONVERGENT B1 ;  /* 0x0000000000017941 */ /* 0x000fea0003800200 */
.L_x_6:
[----:B------:R-:W-:Y:S05]  /*07f0*/  WARPSYNC.ALL ;  /* 0x0000000000007948 */ /* 0x000fea0003800000 */
[----:B------:R-:W2:Y:S01]  /*0800*/  LDCU.64 UR6, c[0x0][0x388] ;  /* 0x00007100ff0677ac */ /* 0x000ea20008000a00 */
[----:B01----:R-:W-:Y:S01]  /*0810*/  CS2R R2, SRZ ;  /* 0x0000000000027805 */ /* 0x003fe2000001ff00 */
[----:B--2---:R-:W-:-:S04]  /*0820*/  UIADD3 UR4, UPT, UPT, UR7, -UR6, URZ ;  /* 0x8000000607047290 */ /* 0x004fc8000fffe0ff */
[----:B------:R-:W-:-:S04]  /*0830*/  UIADD3 UR4, UPT, UPT, UR4, 0x1, URZ ;  /* 0x0000000104047890 */ /* 0x000fc8000fffe0ff */
[----:B------:R-:W-:Y:S02]  /*0840*/  USHF.R.S32.HI UR5, URZ, 0x1f, UR4 ;  /* 0x0000001fff057899 */ /* 0x000fe40008011404 */
[----:B------:R-:W-:Y:S02]  /*0850*/  ULOP3.LUT UP0, URZ, UR4, 0x1f, URZ, 0xc0, !UPT ;  /* 0x0000001f04ff7892 */ /* 0x000fe4000f80c0ff */
[----:B------:R-:W-:-:S04]  /*0860*/  ULEA.HI UR5, UR5, UR4, URZ, 0x5 ;  /* 0x0000000405057291 */ /* 0x000fc8000f8f28ff */
[----:B------:R-:W-:Y:S02]  /*0870*/  USHF.R.S32.HI UR4, URZ, 0x5, UR5 ;  /* 0x00000005ff047899 */ /* 0x000fe40008011405 */
[----:B------:R-:W-:-:S03]  /*0880*/  ULEA.HI.SX32 UR5, UR5, 0x1, 0x1b ;  /* 0x0000000105057891 */ /* 0x000fc6000f8fdaff */
[----:B------:R-:W-:-:S04]  /*0890*/  @!UP0 UIADD3 UR5, UPT, UPT, UR4, URZ, URZ ;  /* 0x000000ff04058290 */ /* 0x000fc8000fffe0ff */
[----:B------:R-:W-:Y:S01]  /*08a0*/  UISETP.GE.AND UP0, UPT, UR5, 0x1, UPT ;  /* 0x000000010500788c */ /* 0x000fe2000bf06270 */
[----:B------:R-:W-:Y:S08]  /*08b0*/  BAR.SYNC.DEFER_BLOCKING 0x0 ;  /* 0x0000000000007b1d */ /* 0x000ff00000010000 */
[----:B------:R-:W-:Y:S05]  /*08c0*/  BRA.U !UP0, `(.L_x_10) ;  /* 0x00000039082c7547 */ /* 0x000fea000b800000 */
[----:B------:R-:W0:Y:S01]  /*08d0*/  S2R R3, SR_CgaCtaId ;  /* 0x0000000000037919 */ /* 0x000e220000008800 */
[----:B------:R-:W-:Y:S01]  /*08e0*/  MOV R0, 0x400 ;  /* 0x0000040000007802 */ /* 0x000fe20000000f00 */
[----:B------:R-:W1:Y:S04]  /*08f0*/  LDCU.64 UR26, c[0x0][0x3b0] ;  /* 0x00007600ff1a77ac */ /* 0x000e680008000a00 */
[----:B------:R-:W-:Y:S01]  /*0900*/  VIADD R0, R0, 0x138 ;  /* 0x0000013800007836 */ /* 0x000fe20000000000 */
[----:B------:R-:W2:Y:S01]  /*0910*/  LDCU UR25, c[0x0][0x398] ;  /* 0x00007300ff1977ac */ /* 0x000ea20008000800 */
[----:B------:R-:W3:Y:S01]  /*0920*/  LDCU.64 UR8, c[0x0][0x388] ;  /* 0x00007100ff0877ac */ /* 0x000ee20008000a00 */
[----:B------:R-:W-:Y:S02]  /*0930*/  UMOV UR4, URZ ;  /* 0x000000ff00047c82 */ /* 0x000fe40008000000 */
[----:B0-----:R-:W-:-:S02]  /*0940*/  LEA R0, R3, R0, 0x18 ;  /* 0x0000000003007211 */ /* 0x001fc400078ec0ff */
[----:B------:R-:W-:-:S03]  /*0950*/  CS2R R2, SRZ ;  /* 0x0000000000027805 */ /* 0x000fc6000001ff00 */
[----:B------:R-:W-:-:S04]  /*0960*/  IMAD R0, R5, 0x18, R0 ;  /* 0x0000001805007824 */ /* 0x000fc800078e0200 */
[----:B-123--:R-:W-:-:S07]  /*0970*/  IMAD R0, R5, -0x10, R0 ;  /* 0xfffffff005007824 */ /* 0x00efce00078e0200 */
.L_x_19:
[----:B------:R-:W0:Y:S01]  /*0980*/  S2R R15, SR_CgaCtaId ;  /* 0x00000000000f7919 */ /* 0x000e220000008800 */
[----:B------:R-:W-:Y:S01]  /*0990*/  MOV R8, 0x400 ;  /* 0x0000040000087802 */ /* 0x000fe20000000f00 */
[----:B------:R-:W1:Y:S01]  /*09a0*/  LDC.64 R10, c[0x0][0x388] ;  /* 0x0000e200ff0a7b82 */ /* 0x000e620000000a00 */
[----:B------:R-:W-:Y:S02]  /*09b0*/  IMAD.U32 R12, RZ, RZ, UR4 ;  /* 0x00000004ff0c7e24 */ /* 0x000fe4000f8e00ff */
[----:B------:R-:W-:Y:S02]  /*09c0*/  IMAD.MOV.U32 R4, RZ, RZ, 0x3 ;  /* 0x00000003ff047424 */ /* 0x000fe400078e00ff */
[----:B------:R-:W-:-:S04]  /*09d0*/  IMAD R13, R12, 0x60, R5 ;  /* 0x000000600c0d7824 */ /* 0x000fc800078e0205 */
[----:B------:R-:W-:Y:S02]  /*09e0*/  VIADD R9, R13, 0x20 ;  /* 0x000000200d097836 */ /* 0x000fe40000000000 */
[----:B-1----:R-:W-:Y:S02]  /*09f0*/  IMAD.IADD R11, R11, 0x1, -R10 ;  /* 0x000000010b0b7824 */ /* 0x002fe400078e0a0a */
[----:B------:R-:W-:Y:S02]  /*0a00*/  IMAD R5, R10, 0x3, R5 ;  /* 0x000000030a057824 */ /* 0x000fe400078e0205 */
[----:B------:R-:W-:Y:S01]  /*0a10*/  IMAD R4, R11, R4, 0x3 ;  /* 0x000000030b047424 */ /* 0x000fe200078e0204 */
[----:B0-----:R-:W-:Y:S01]  /*0a20*/  LEA R40, R15, R8, 0x18 ;  /* 0x000000080f287211 */ /* 0x001fe200078ec0ff */
[C---:B------:R-:W-:Y:S02]  /*0a30*/  VIADD R11, R13.reuse, 0x40 ;  /* 0x000000400d0b7836 */ /* 0x040fe40000000000 */
[----:B------:R-:W-:Y:S01]  /*0a40*/  IMAD.U32 R10, RZ, RZ, UR4 ;  /* 0x00000004ff0a7e24 */ /* 0x000fe2000f8e00ff */
[-C--:B------:R-:W-:Y:S01]  /*0a50*/  ISETP.GE.AND P0, PT, R13, R4.reuse, PT ;  /* 0x000000040d00720c */ /* 0x080fe20003f06270 */
[----:B------:R-:W0:Y:S01]  /*0a60*/  LDS.64 R6, [R40] ;  /* 0x0000000028067984 */ /* 0x000e220000000a00 */
[-C--:B------:R-:W-:Y:S01]  /*0a70*/  ISETP.GE.AND P1, PT, R9, R4.reuse, PT ;  /* 0x000000040900720c */ /* 0x080fe20003f26270 */
[----:B------:R-:W-:Y:S01]  /*0a80*/  IMAD R5, R10, 0x60, R5 ;  /* 0x000000600a057824 */ /* 0x000fe200078e0205 */
[----:B------:R-:W-:-:S03]  /*0a90*/  ISETP.GE.AND P2, PT, R11, R4, PT ;  /* 0x000000040b00720c */ /* 0x000fc60003f46270 */
[----:B0-----:R-:W-:-:S06]  /*0aa0*/  IMAD.WIDE R6, R5, 0x8, R6 ;  /* 0x0000000805067825 */ /* 0x001fcc00078e0206 */
[----:B------:R-:W2:Y:S04]  /*0ab0*/  @!P0 LDG.E.64 R12, desc[UR10][R6.64] ;  /* 0x0000000a060c8981 */ /* 0x000ea8000c1e1b00 */
[----:B------:R-:W3:Y:S04]  /*0ac0*/  @!P1 LDG.E.64 R16, desc[UR10][R6.64+0x100] ;  /* 0x0001000a06109981 */ /* 0x000ee8000c1e1b00 */
[----:B------:R-:W4:Y:S01]  /*0ad0*/  @!P2 LDG.E.64 R20, desc[UR10][R6.64+0x200] ;  /* 0x0002000a0614a981 */ /* 0x000f22000c1e1b00 */
[----:B------:R-:W-:Y:S01]  /*0ae0*/  VIADD R8, R8, 0x138 ;  /* 0x0000013808087836 */ /* 0x000fe20000000000 */
[----:B------:R-:W-:Y:S01]  /*0af0*/  BSSY.RECONVERGENT B1, `(.L_x_11) ;  /* 0x0000179000017945 */ /* 0x000fe20003800200 */
[----:B------:R-:W-:Y:S01]  /*0b00*/  IMAD.MOV.U32 R27, RZ, RZ, 0x3fe00000 ;  /* 0x3fe00000ff1b7424 */ /* 0x000fe200078e00ff */
[----:B------:R-:W0:Y:S02]  /*0b10*/  S2R R4, SR_TID.X ;  /* 0x0000000000047919 */ /* 0x000e240000002100 */
[----:B------:R-:W-:-:S05]  /*0b20*/  LEA R15, R15, R8, 0x18 ;  /* 0x000000080f0f7211 */ /* 0x000fca00078ec0ff */
[----:B0-----:R-:W-:Y:S01]  /*0b30*/  IMAD R24, R4, 0x18, R15 ;  /* 0x0000001804187824 */ /* 0x001fe200078e020f */
[----:B--2---:R-:W-:Y:S04]  /*0b40*/  @!P0 STS.64 [R0], R12 ;  /* 0x0000000c00008388 */ /* 0x004fe80000000a00 */
[----:B---3--:R-:W-:Y:S04]  /*0b50*/  @!P1 STS.64 [R0+0x100], R16 ;  /* 0x0001001000009388 */ /* 0x008fe80000000a00 */
[----:B----4-:R-:W-:Y:S01]  /*0b60*/  @!P2 STS.64 [R0+0x200], R20 ;  /* 0x000200140000a388 */ /* 0x010fe20000000a00 */
[----:B------:R-:W-:Y:S06]  /*0b70*/  BAR.SYNC.DEFER_BLOCKING 0x0 ;  /* 0x0000000000007b1d */ /* 0x000fec0000010000 */
[----:B------:R-:W-:Y:S04]  /*0b80*/  LDS.64 R30, [R24+0x8] ;  /* 0x00000800181e7984 */ /* 0x000fe80000000a00 */
[----:B------:R-:W0:Y:S04]  /*0b90*/  LDS.128 R56, [R40+0x10] ;  /* 0x0000100028387984 */ /* 0x000e280000000c00 */
[----:B------:R-:W-:Y:S04]  /*0ba0*/  LDS.64 R46, [R40+0x8] ;  /* 0x00000800282e7984 */ /* 0x000fe80000000a00 */
[----:B------:R-:W1:Y:S04]  /*0bb0*/  LDS.64 R32, [R24] ;  /* 0x0000000018207984 */ /* 0x000e680000000a00 */
[----:B------:R-:W2:Y:S04]  /*0bc0*/  LDS.128 R4, [R40+0x4a0] ;  /* 0x0004a00028047984 */ /* 0x000ea80000000c00 */
[----:B------:R-:W3:Y:S04]  /*0bd0*/  LDS.64 R34, [R24+0x10] ;  /* 0x0000100018227984 */ /* 0x000ee80000000a00 */
[----:B------:R-:W4:Y:S04]  /*0be0*/  LDS.128 R8, [R40+0x480] ;  /* 0x0004800028087984 */ /* 0x000f280000000c00 */
[----:B------:R-:W5:Y:S04]  /*0bf0*/  LDS.128 R12, [R40+0x490] ;  /* 0x00049000280c7984 */ /* 0x000f680000000c00 */
[----:B------:R-:W5:Y:S04]  /*0c00*/  LDS.128 R16, [R40+0x4b0] ;  /* 0x0004b00028107984 */ /* 0x000f680000000c00 */
[----:B------:R-:W-:Y:S04]  /*0c10*/  LDS.64 R36, [R40+0x4c0] ;  /* 0x0004c00028247984 */ /* 0x000fe80000000a00 */
[----:B------:R-:W5:Y:S01]  /*0c20*/  LDS.128 R48, [R40+0x450] ;  /* 0x0004500028307984 */ /* 0x000f620000000c00 */
[----:B0-----:R-:W-:-:S03]  /*0c30*/  DADD R56, R56, -R30 ;  /* 0x0000000038387229 */ /* 0x001fc6000000081e */
[----:B------:R-:W0:Y:S04]  /*0c40*/  LDS.64 R42, [R40+0x438] ;  /* 0x00043800282a7984 */ /* 0x000e280000000a00 */
[----:B------:R-:W0:Y:S01]  /*0c50*/  LDS.128 R52, [R40+0x460] ;  /* 0x0004600028347984 */ /* 0x000e220000000c00 */
[----:B-1----:R-:W-:Y:S02]  /*0c60*/  DADD R46, R46, -R32 ;  /* 0x000000002e2e7229 */ /* 0x002fe40000000820 */
[----:B--2---:R-:W-:Y:S02]  /*0c70*/  DMUL R22, R56, R4 ;  /* 0x0000000438167228 */ /* 0x004fe40000000000 */
[----:B---3--:R-:W-:Y:S02]  /*0c80*/  DADD R64, -R34, R58 ;  /* 0x0000000022407229 */ /* 0x008fe4000000013a */
[----:B----4-:R-:W-:-:S04]  /*0c90*/  DMUL R20, R56, R10 ;  /* 0x0000000a38147228 */ /* 0x010fc80000000000 */
[----:B-----5:R-:W-:Y:S02]  /*0ca0*/  DFMA R22, R46, R14, R22 ;  /* 0x0000000e2e16722b */ /* 0x020fe40000000016 */
[----:B------:R-:W-:Y:S02]  /*0cb0*/  DMUL R24, R56, R18 ;  /* 0x0000001238187228 */ /* 0x000fe40000000000 */
[----:B------:R-:W-:-:S04]  /*0cc0*/  DFMA R20, R46, R8, R20 ;  /* 0x000000082e14722b */ /* 0x000fc80000000014 */
[----:B------:R-:W-:Y:S02]  /*0cd0*/  DFMA R78, R64, R6, R22 ;  /* 0x00000006404e722b */ /* 0x000fe40000000016 */
[----:B------:R-:W-:Y:S02]  /*0ce0*/  DMUL R56, R56, R56 ;  /* 0x0000003838387228 */ /* 0x000fe40000000000 */
[----:B------:R-:W-:Y:S01]  /*0cf0*/  DFMA R24, R46, R16, R24 ;  /* 0x000000102e18722b */ /* 0x000fe20000000018 */
[----:B------:R-:W-:Y:S01]  /*0d00*/  R2UR UR14, R48 ;  /* 0x00000000300e72ca */ /* 0x000fe200000e0000 */
[C---:B------:R-:W-:Y:S01]  /*0d10*/  DFMA R38, R64.reuse, R12, R20 ;  /* 0x0000000c4026722b */ /* 0x040fe20000000014 */
[----:B------:R-:W-:Y:S01]  /*0d20*/  R2UR UR15, R49 ;  /* 0x00000000310f72ca */ /* 0x000fe200000e0000 */
[----:B------:R-:W-:Y:S01]  /*0d30*/  IMAD.MOV.U32 R20, RZ, RZ, RZ ;  /* 0x000000ffff147224 */ /* 0x000fe200078e00ff */
[----:B0-----:R-:W-:Y:S02]  /*0d40*/  R2UR UR12, R42 ;  /* 0x000000002a0c72ca */ /* 0x001fe400000e0000 */
[----:B------:R-:W-:Y:S01]  /*0d50*/  LOP3.LUT R21, R27, 0x80000000, R79, 0xb8, !PT ;  /* 0x800000001b157812 */ /* 0x000fe200078eb84f */
[----:B------:R-:W-:Y:S01]  /*0d60*/  DFMA R44, R64, R36, R24 ;  /* 0x00000024402c722b */ /* 0x000fe20000000018 */
[----:B------:R-:W-:Y:S01]  /*0d70*/  R2UR UR13, R43 ;  /* 0x000000002b0d72ca */ /* 0x000fe200000e0000 */
[----:B------:R-:W-:Y:S01]  /*0d80*/  IMAD.MOV.U32 R24, RZ, RZ, RZ ;  /* 0x000000ffff187224 */ /* 0x000fe200078e00ff */
[----:B------:R-:W-:-:S02]  /*0d90*/  R2UR UR16, R52 ;  /* 0x00000000341072ca */ /* 0x000fc400000e0000 */
[----:B------:R-:W-:Y:S01]  /*0da0*/  DADD.RZ R60, R78, R20 ;  /* 0x000000004e3c7229 */ /* 0x000fe2000000c014 */
[----:B------:R-:W-:Y:S01]  /*0db0*/  LOP3.LUT R25, R27, 0x80000000, R39, 0xb8, !PT ;  /* 0x800000001b197812 */ /* 0x000fe200078eb827 */
[----:B------:R-:W0:Y:S01]  /*0dc0*/  LDS.128 R20, [R40+0x440] ;  /* 0x0004400028147984 */ /* 0x000e220000000c00 */
[----:B------:R-:W-:Y:S02]  /*0dd0*/  R2UR UR17, R53 ;  /* 0x00000000351172ca */ /* 0x000fe400000e0000 */
[----:B------:R-:W-:Y:S02]  /*0de0*/  R2UR UR20, R54 ;  /* 0x00000000361472ca */ /* 0x000fe400000e0000 */
[----:B------:R-:W-:Y:S01]  /*0df0*/  DADD.RZ R58, R38, R24 ;  /* 0x00000000263a7229 */ /* 0x000fe2000000c018 */
[----:B------:R-:W-:Y:S01]  /*0e00*/  R2UR UR21, R55 ;  /* 0x00000000371572ca */ /* 0x000fe200000e0000 */
[----:B------:R-:W-:Y:S01]  /*0e10*/  DFMA R54, R46, R46, R56 ;  /* 0x0000002e2e36722b */ /* 0x000fe20000000038 */
[----:B------:R-:W-:Y:S01]  /*0e20*/  LOP3.LUT R25, R27, 0x80000000, R45, 0xb8, !PT ;  /* 0x800000001b197812 */ /* 0x000fe200078eb82d */
[----:B------:R-:W1:Y:S05]  /*0e30*/  FRND.F64.TRUNC R60, R60 ;  /* 0x0000003c003c7313 */ /* 0x000e6a000030d800 */
[----:B------:R-:W-:Y:S01]  /*0e40*/  DADD.RZ R62, R44, R24 ;  /* 0x000000002c3e7229 */ /* 0x000fe2000000c018 */
[----:B------:R2:W3:Y:S02]  /*0e50*/  LDS.128 R24, [R40+0x470] ;  /* 0x0004700028187984 */ /* 0x0004e40000000c00 */
[----:B------:R-:W4:Y:S01]  /*0e60*/  FRND.F64.TRUNC R58, R58 ;  /* 0x0000003a003a7313 */ /* 0x000f22000030d800 */
[----:B------:R-:W-:-:S02]  /*0e70*/  DFMA R64, R64, R64, R54 ;  /* 0x000000404040722b */ /* 0x000fc40000000036 */
[----:B-1----:R-:W-:-:S05]  /*0e80*/  DADD R78, R78, -R60 ;  /* 0x000000004e4e7229 */ /* 0x002fca000000083c */
[----:B------:R-:W1:Y:S01]  /*0e90*/  FRND.F64.TRUNC R62, R62 ;  /* 0x0000003e003e7313 */ /* 0x000e62000030d800 */
[----:B----4-:R-:W-:Y:S02]  /*0ea0*/  DADD R38, R38, -R58 ;  /* 0x0000000026267229 */ /* 0x010fe4000000083a */
[C---:B------:R-:W-:Y:S02]  /*0eb0*/  DADD R72, R78.reuse, -1 ;  /* 0xbff000004e487429 */ /* 0x040fe40000000000 */
[----:B------:R-:W-:Y:S02]  /*0ec0*/  DADD R60, RZ, R78 ;  /* 0x00000000ff3c7229 */ /* 0x000fe4000000004e */
[----:B------:R-:W-:Y:S02]  /*0ed0*/  DADD R78, R78, 1 ;  /* 0x3ff000004e4e7429 */ /* 0x000fe40000000000 */
[----:B-1----:R-:W-:Y:S01]  /*0ee0*/  DADD R70, R44, -R62 ;  /* 0x000000002c467229 */ /* 0x002fe2000000083e */
[----:B0-----:R-:W-:Y:S01]  /*0ef0*/  R2UR UR18, R22 ;  /* 0x00000000161272ca */ /* 0x001fe200000e0000 */
[----:B------:R-:W-:Y:S01]  /*0f00*/  DADD R68, R38, -1 ;  /* 0xbff0000026447429 */ /* 0x000fe20000000000 */
[----:B------:R-:W-:Y:S01]  /*0f10*/  R2UR UR19, R23 ;  /* 0x00000000171372ca */ /* 0x000fe200000e0000 */
[----:B------:R-:W-:-:S02]  /*0f20*/  DMUL R44, R72, R50 ;  /* 0x00000032482c7228 */ /* 0x000fc40000000000 */
[-C--:B------:R-:W-:Y:S02]  /*0f30*/  DMUL R42, R20, R72.reuse ;  /* 0x00000048142a7228 */ /* 0x080fe40000000000 */
[----:B--2---:R-:W-:Y:S02]  /*0f40*/  DADD R40, R70, -1 ;  /* 0xbff0000046287429 */ /* 0x004fe40000000000 */
[----:B------:R-:W-:Y:S02]  /*0f50*/  DADD R22, RZ, R70 ;  /* 0x00000000ff167229 */ /* 0x000fe40000000046 */
[C---:B------:R-:W-:Y:S02]  /*0f60*/  DFMA R62, R68.reuse, UR14, R44 ;  /* 0x0000000e443e7c2b */ /* 0x040fe4000800002c */
[----:B------:R-:W-:Y:S02]  /*0f70*/  DFMA R66, R68, UR12, R42 ;  /* 0x0000000c44427c2b */ /* 0x000fe4000800002a */
[----:B---3--:R-:W-:Y:S01]  /*0f80*/  DMUL R48, R24, R72 ;  /* 0x0000004818307228 */ /* 0x008fe20000000000 */
[----:B------:R-:W-:Y:S01]  /*0f90*/  R2UR UR22, R26 ;  /* 0x000000001a1672ca */ /* 0x000fe200000e0000 */
[----:B------:R-:W-:Y:S01]  /*0fa0*/  DMUL R46, R60, R50 ;  /* 0x000000323c2e7228 */ /* 0x000fe20000000000 */
[----:B------:R-:W-:Y:S01]  /*0fb0*/  R2UR UR23, R27 ;  /* 0x000000001b1772ca */ /* 0x000fe200000e0000 */
[----:B------:R-:W-:-:S02]  /*0fc0*/  DFMA R52, R40, UR16, R62 ;  /* 0x0000001028347c2b */ /* 0x000fc4000800003e */
[----:B------:R-:W-:Y:S02]  /*0fd0*/  DFMA R58, R40, UR18, R66 ;  /* 0x00000012283a7c2b */ /* 0x000fe40008000042 */
[----:B------:R-:W-:Y:S02]  /*0fe0*/  DFMA R82, R68, UR20, R48 ;  /* 0x0000001444527c2b */ /* 0x000fe40008000030 */
[----:B------:R-:W-:Y:S02]  /*0ff0*/  DMUL R56, R20, R60 ;  /* 0x0000003c14387228 */ /* 0x000fe40000000000 */
[----:B------:R-:W-:Y:S02]  /*1000*/  DMUL R72, R52, R52 ;  /* 0x0000003434487228 */ /* 0x000fe40000000000 */
[----:B------:R-:W-:Y:S02]  /*1010*/  DADD R52, R70, 1 ;  /* 0x3ff0000046347429 */ /* 0x000fe40000000000 */
[----:B------:R-:W-:-:S02]  /*1020*/  DFMA R70, R40, UR22, R82 ;  /* 0x0000001628467c2b */ /* 0x000fc40008000052 */
[----:B------:R-:W-:Y:S02]  /*1030*/  DFMA R26, R68, UR14, R46 ;  /* 0x0000000e441a7c2b */ /* 0x000fe4000800002e */
[----:B------:R-:W-:Y:S02]  /*1040*/  DFMA R54, R58, R58, R72 ;  /* 0x0000003a3a36722b */ /* 0x000fe40000000048 */
[C---:B------:R-:W-:Y:S02]  /*1050*/  DFMA R72, R22.reuse, UR16, R62 ;  /* 0x0000001016487c2b */ /* 0x040fe4000800003e */
[----:B------:R-:W-:Y:S02]  /*1060*/  DFMA R74, R22, UR18, R66 ;  /* 0x00000012164a7c2b */ /* 0x000fe40008000042 */
[----:B------:R-:W-:Y:S02]  /*1070*/  DFMA R58, R68, UR12, R56 ;  /* 0x0000000c443a7c2b */ /* 0x000fe40008000038 */
[----:B------:R-:W-:-:S02]  /*1080*/  DFMA R70, R70, R70, R54 ;  /* 0x000000464646722b */ /* 0x000fc40000000036 */
[----:B------:R-:W-:Y:S02]  /*1090*/  DMUL R72, R72, R72 ;  /* 0x0000004848487228 */ /* 0x000fe40000000000 */
[----:B------:R-:W-:Y:S02]  /*10a0*/  DFMA R76, R52, UR16, R62 ;  /* 0x00000010344c7c2b */ /* 0x000fe4000800003e */
[--C-:B------:R-:W-:Y:S02]  /*10b0*/  DFMA R80, R40, UR16, R26.reuse ;  /* 0x0000001028507c2b */ /* 0x100fe4000800001a */
[----:B------:R-:W-:Y:S02]  /*10c0*/  DFMA R84, R52, UR16, R26 ;  /* 0x0000001034547c2b */ /* 0x000fe4000800001a */
[----:B------:R-:W-:Y:S02]  /*10d0*/  DFMA R74, R74, R74, R72 ;  /* 0x0000004a4a4a722b */ /* 0x000fe40000000048 */
[----:B------:R-:W-:-:S02]  /*10e0*/  DFMA R72, R22, UR16, R26 ;  /* 0x0000001016487c2b */ /* 0x000fc4000800001a */
[----:B------:R-:W-:Y:S02]  /*10f0*/  DSETP.GEU.AND P0, PT, R70, R64, PT ;  /* 0x000000404600722a */ /* 0x000fe40003f0e000 */
[----:B------:R-:W-:Y:S02]  /*1100*/  DMUL R26, R78, R50 ;  /* 0x000000324e1a7228 */ /* 0x000fe40000000000 */
[----:B------:R-:W-:Y:S02]  /*1110*/  DFMA R66, R52, UR18, R66 ;  /* 0x0000001234427c2b */ /* 0x000fe40008000042 */
[----:B------:R-:W-:Y:S01]  /*1120*/  DFMA R62, R40, UR18, R58 ;  /* 0x00000012283e7c2b */ /* 0x000fe2000800003a */
[----:B------:R-:W-:Y:S01]  /*1130*/  FSEL R70, R70, R64, !P0 ;  /* 0x0000004046467208 */ /* 0x000fe20004000000 */
[----:B------:R-:W-:Y:S01]  /*1140*/  DMUL R76, R76, R76 ;  /* 0x0000004c4c4c7228 */ /* 0x000fe20000000000 */
[----:B------:R-:W-:Y:S01]  /*1150*/  FSEL R71, R71, R65, !P0 ;  /* 0x0000004147477208 */ /* 0x000fe20004000000 */
[----:B------:R-:W-:-:S02]  /*1160*/  DMUL R80, R80, R80 ;  /* 0x0000005050507228 */ /* 0x000fc40000000000 */
[----:B------:R-:W-:Y:S02]  /*1170*/  DMUL R64, R84, R84 ;  /* 0x0000005454407228 */ /* 0x000fe40000000000 */
[----:B------:R-:W-:Y:S02]  /*1180*/  DMUL R54, R20, R78 ;  /* 0x0000004e14367228 */ /* 0x000fe40000000000 */
[----:B------:R-:W-:Y:S02]  /*1190*/  DFMA R84, R68, UR14, R26 ;  /* 0x0000000e44547c2b */ /* 0x000fe4000800001a */
[----:B------:R-:W-:Y:S02]  /*11a0*/  DFMA R66, R66, R66, R76 ;  /* 0x000000424242722b */ /* 0x000fe4000000004c */
[----:B------:R-:W-:Y:S02]  /*11b0*/  DFMA R62, R62, R62, R80 ;  /* 0x0000003e3e3e722b */ /* 0x000fe40000000050 */
[----:B------:R-:W-:-:S02]  /*11c0*/  DFMA R80, R22, UR18, R58 ;  /* 0x0000001216507c2b */ /* 0x000fc4000800003a */
[----:B------:R-:W-:Y:S02]  /*11d0*/  DMUL R72, R72, R72 ;  /* 0x0000004848487228 */ /* 0x000fe40000000000 */
[----:B------:R-:W-:Y:S02]  /*11e0*/  DFMA R76, R52, UR18, R58 ;  /* 0x00000012344c7c2b */ /* 0x000fe4000800003a */
[----:B------:R-:W-:Y:S02]  /*11f0*/  DFMA R58, R68, UR12, R54 ;  /* 0x0000000c443a7c2b */ /* 0x000fe40008000036 */
[--C-:B------:R-:W-:Y:S02]  /*1200*/  DFMA R88, R40, UR16, R84.reuse ;  /* 0x0000001028587c2b */ /* 0x100fe40008000054 */
[--C-:B------:R-:W-:Y:S02]  /*1210*/  DFMA R86, R22, UR16, R84.reuse ;  /* 0x0000001016567c2b */ /* 0x100fe40008000054 */
[----:B------:R-:W-:-:S02]  /*1220*/  DFMA R84, R52, UR16, R84 ;  /* 0x0000001034547c2b */ /* 0x000fc40008000054 */
[----:B------:R-:W-:Y:S02]  /*1230*/  DFMA R80, R80, R80, R72 ;  /* 0x000000505050722b */ /* 0x000fe40000000048 */
[----:B------:R-:W-:Y:S02]  /*1240*/  DFMA R76, R76, R76, R64 ;  /* 0x0000004c4c4c722b */ /* 0x000fe40000000040 */
[--C-:B------:R-:W-:Y:S02]  /*1250*/  DFMA R72, R40, UR18, R58.reuse ;  /* 0x0000001228487c2b */ /* 0x100fe4000800003a */
[--C-:B------:R-:W-:Y:S02]  /*1260*/  DFMA R64, R22, UR18, R58.reuse ;  /* 0x0000001216407c2b */ /* 0x100fe4000800003a */
[----:B------:R-:W-:Y:S02]  /*1270*/  DFMA R58, R52, UR18, R58 ;  /* 0x00000012343a7c2b */ /* 0x000fe4000800003a */
[----:B------:R-:W-:-:S02]  /*1280*/  DMUL R84, R84, R84 ;  /* 0x0000005454547228 */ /* 0x000fc40000000000 */
[C---:B------:R-:W-:Y:S02]  /*1290*/  DMUL R60, R24.reuse, R60 ;  /* 0x0000003c183c7228 */ /* 0x040fe40000000000 */
[----:B------:R-:W-:Y:S02]  /*12a0*/  DMUL R78, R24, R78 ;  /* 0x0000004e184e7228 */ /* 0x000fe40000000000 */
[----:B------:R-:W-:Y:S02]  /*12b0*/  DMUL R88, R88, R88 ;  /* 0x0000005858587228 */ /* 0x000fe40000000000 */
[----:B------:R-:W-:Y:S02]  /*12c0*/  DFMA R58, R58, R58, R84 ;  /* 0x0000003a3a3a722b */ /* 0x000fe40000000054 */
[----:B------:R-:W-:Y:S02]  /*12d0*/  DFMA R84, R22, UR22, R82 ;  /* 0x0000001616547c2b */ /* 0x000fe40008000052 */
[----:B------:R-:W-:-:S02]  /*12e0*/  DMUL R86, R86, R86 ;  /* 0x0000005656567228 */ /* 0x000fc40000000000 */
[----:B------:R-:W-:-:S04]  /*12f0*/  DFMA R72, R72, R72, R88 ;  /* 0x000000484848722b */ /* 0x000fc80000000058 */
[----:B------:R-:W-:Y:S02]  /*1300*/  DFMA R74, R84, R84, R74 ;  /* 0x00000054544a722b */ /* 0x000fe4000000004a */
[----:B------:R-:W-:Y:S02]  /*1310*/  DFMA R84, R52, UR22, R82 ;  /* 0x0000001634547c2b */ /* 0x000fe40008000052 */
[----:B------:R-:W-:Y:S02]  /*1320*/  DFMA R82, R68, UR20, R60 ;  /* 0x0000001444527c2b */ /* 0x000fe4000800003c */
[----:B------:R-:W-:Y:S02]  /*1330*/  DFMA R64, R64, R64, R86 ;  /* 0x000000404040722b */ /* 0x000fe40000000056 */
[----:B------:R-:W-:Y:S02]  /*1340*/  DSETP.GEU.AND P0, PT, R74, R70, PT ;  /* 0x000000464a00722a */ /* 0x000fe40003f0e000 */
[----:B------:R-:W-:-:S02]  /*1350*/  DFMA R66, R84, R84, R66 ;  /* 0x000000545442722b */ /* 0x000fc40000000042 */
[----:B------:R-:W-:Y:S02]  /*1360*/  DFMA R84, R40, UR22, R82 ;  /* 0x0000001628547c2b */ /* 0x000fe40008000052 */
[----:B------:R-:W-:Y:S02]  /*1370*/  FSEL R70, R74, R70, !P0 ;  /* 0x000000464a467208 */ /* 0x000fe40004000000 */
[----:B------:R-:W-:-:S04]  /*1380*/  FSEL R71, R75, R71, !P0 ;  /* 0x000000474b477208 */ /* 0x000fc80004000000 */
[----:B------:R-:W-:Y:S02]  /*1390*/  DFMA R62, R84, R84, R62 ;  /* 0x00000054543e722b */ /* 0x000fe4000000003e */
[----:B------:R-:W-:Y:S02]  /*13a0*/  DFMA R84, R22, UR22, R82 ;  /* 0x0000001616547c2b */ /* 0x000fe40008000052 */
[----:B------:R-:W-:-:S06]  /*13b0*/  DSETP.GEU.AND P0, PT, R66, R70, PT ;  /* 0x000000464200722a */ /* 0x000fcc0003f0e000 */
[----:B------:R-:W-:Y:S01]  /*13c0*/  DFMA R80, R84, R84, R80 ;  /* 0x000000545450722b */ /* 0x000fe20000000050 */
[----:B------:R-:W-:Y:S01]  /*13d0*/  FSEL R70, R66, R70, !P0 ;  /* 0x0000004642467208 */ /* 0x000fe20004000000 */
[----:B------:R-:W-:Y:S01]  /*13e0*/  DFMA R84, R52, UR22, R82 ;  /* 0x0000001634547c2b */ /* 0x000fe20008000052 */
[----:B------:R-:W-:Y:S01]  /*13f0*/  FSEL R71, R67, R71, !P0 ;  /* 0x0000004743477208 */ /* 0x000fe20004000000 */
[----:B------:R-:W-:Y:S02]  /*1400*/  DFMA R82, R68, UR20, R78 ;  /* 0x0000001444527c2b */ /* 0x000fe4000800004e */
[----:B------:R-:W-:Y:S02]  /*1410*/  DADD R68, RZ, R38 ;  /* 0x00000000ff447229 */ /* 0x000fe40000000026 */
[----:B------:R-:W-:Y:S02]  /*1420*/  DADD R38, R38, 1 ;  /* 0x3ff0000026267429 */ /* 0x000fe40000000000 */
[----:B------:R-:W-:-:S02]  /*1430*/  DFMA R76, R84, R84, R76 ;  /* 0x00000054544c722b */ /* 0x000fc4000000004c */
[----:B------:R-:W-:Y:S02]  /*1440*/  DFMA R74, R40, UR22, R82 ;  /* 0x00000016284a7c2b */ /* 0x000fe40008000052 */
[C---:B------:R-:W-:Y:S02]  /*1450*/  DFMA R84, R68.reuse, UR14, R44 ;  /* 0x0000000e44547c2b */ /* 0x040fe4000800002c */
[----:B------:R-:W-:Y:S02]  /*1460*/  DFMA R86, R68, UR12, R42 ;  /* 0x0000000c44567c2b */ /* 0x000fe4000800002a */
[----:B------:R-:W-:Y:S02]  /*1470*/  DFMA R66, R22, UR22, R82 ;  /* 0x0000001616427c2b */ /* 0x000fe40008000052 */
[----:B------:R-:W-:Y:S02]  /*1480*/  DFMA R72, R74, R74, R72 ;  /* 0x0000004a4a48722b */ /* 0x000fe40000000048 */
[----:B------:R-:W-:-:S02]  /*1490*/  DFMA R74, R40, UR16, R84 ;  /* 0x00000010284a7c2b */ /* 0x000fc40008000054 */
[----:B------:R-:W-:Y:S02]  /*14a0*/  DSETP.GEU.AND P0, PT, R62, R70, PT ;  /* 0x000000463e00722a */ /* 0x000fe40003f0e000 */
[----:B------:R-:W-:Y:S02]  /*14b0*/  DFMA R64, R66, R66, R64 ;  /* 0x000000424240722b */ /* 0x000fe40000000040 */
[----:B------:R-:W-:Y:S02]  /*14c0*/  DFMA R66, R22, UR16, R84 ;  /* 0x0000001016427c2b */ /* 0x000fe40008000054 */
[----:B------:R-:W-:Y:S02]  /*14d0*/  DMUL R88, R74, R74 ;  /* 0x0000004a4a587228 */ /* 0x000fe40000000000 */
[----:B------:R-:W-:Y:S02]  /*14e0*/  DFMA R74, R40, UR18, R86 ;  /* 0x00000012284a7c2b */ /* 0x000fe40008000056 */
[----:B------:R-:W-:-:S02]  /*14f0*/  DFMA R82, R52, UR22, R82 ;  /* 0x0000001634527c2b */ /* 0x000fc40008000052 */
[----:B------:R-:W-:Y:S02]  /*1500*/  DMUL R66, R66, R66 ;  /* 0x0000004242427228 */ /* 0x000fe40000000000 */
[----:B------:R-:W-:Y:S02]  /*1510*/  DFMA R44, R38, UR14, R44 ;  /* 0x0000000e262c7c2b */ /* 0x000fe4000800002c */
[----:B------:R-:W-:Y:S02]  /*1520*/  DFMA R74, R74, R74, R88 ;  /* 0x0000004a4a4a722b */ /* 0x000fe40000000058 */
[----:B------:R-:W-:Y:S02]  /*1530*/  DFMA R88, R52, UR16, R84 ;  /* 0x0000001034587c2b */ /* 0x000fe40008000054 */
[--C-:B------:R-:W-:Y:S02]  /*1540*/  DFMA R84, R22, UR18, R86.reuse ;  /* 0x0000001216547c2b */ /* 0x100fe40008000056 */
[----:B------:R-:W-:-:S02]  /*1550*/  DFMA R86, R52, UR18, R86 ;  /* 0x0000001234567c2b */ /* 0x000fc40008000056 */
[----:B------:R-:W-:Y:S02]  /*1560*/  DFMA R58, R82, R82, R58 ;  /* 0x00000052523a722b */ /* 0x000fe4000000003a */
[----:B------:R-:W-:Y:S02]  /*1570*/  DMUL R88, R88, R88 ;  /* 0x0000005858587228 */ /* 0x000fe40000000000 */
[----:B------:R-:W-:Y:S02]  /*1580*/  DFMA R84, R84, R84, R66 ;  /* 0x000000545454722b */ /* 0x000fe40000000042 */
[--C-:B------:R-:W-:Y:S02]  /*1590*/  DFMA R82, R68, UR14, R46.reuse ;  /* 0x0000000e44527c2b */ /* 0x100fe4000800002e */
[----:B------:R-:W-:Y:S02]  /*15a0*/  DFMA R46, R38, UR14, R46 ;  /* 0x0000000e262e7c2b */ /* 0x000fe4000800002e */
[----:B------:R-:W-:Y:S01]  /*15b0*/  DFMA R66, R86, R86, R88 ;  /* 0x000000565642722b */ /* 0x000fe20000000058 */
[----:B------:R-:W-:-:S02]  /*15c0*/  FSEL R86, R62, R70, !P0 ;  /* 0x000000463e567208 */ /* 0x000fc40004000000 */
[----:B------:R-:W-:Y:S01]  /*15d0*/  FSEL R87, R63, R71, !P0 ;  /* 0x000000473f577208 */ /* 0x000fe20004000000 */
[--C-:B------:R-:W-:Y:S02]  /*15e0*/  DFMA R70, R68, UR20, R48.reuse ;  /* 0x0000001444467c2b */ /* 0x100fe40008000030 */
[----:B------:R-:W-:-:S03]  /*15f0*/  DFMA R48, R38, UR20, R48 ;  /* 0x0000001426307c2b */ /* 0x000fc60008000030 */
[----:B------:R-:W-:-:S03]  /*1600*/  DSETP.GEU.AND P0, PT, R80, R86, PT ;  /* 0x000000565000722a */ /* 0x000fc60003f0e000 */
[----:B------:R-:W-:-:S03]  /*1610*/  DFMA R62, R40, UR22, R70 ;  /* 0x00000016283e7c2b */ /* 0x000fc60008000046 */
[----:B------:R-:W-:Y:S02]  /*1620*/  FSEL R88, R80, R86, !P0 ;  /* 0x0000005650587208 */ /* 0x000fe40004000000 */
[----:B------:R-:W-:Y:S01]  /*1630*/  FSEL R89, R81, R87, !P0 ;  /* 0x0000005751597208 */ /* 0x000fe20004000000 */
[----:B------:R-:W-:Y:S02]  /*1640*/  DFMA R80, R40, UR16, R82 ;  /* 0x0000001028507c2b */ /* 0x000fe40008000052 */
[----:B------:R-:W-:Y:S02]  /*1650*/  DFMA R62, R62, R62, R74 ;  /* 0x0000003e3e3e722b */ /* 0x000fe4000000004a */
[----:B------:R-:W-:Y:S02]  /*1660*/  DFMA R74, R22, UR22, R70 ;  /* 0x00000016164a7c2b */ /* 0x000fe40008000046 */
[----:B------:R-:W-:Y:S02]  /*1670*/  DSETP.GEU.AND P0, PT, R76, R88, PT ;  /* 0x000000584c00722a */ /* 0x000fe40003f0e000 */
[----:B------:R-:W-:-:S02]  /*1680*/  DFMA R86, R68, UR12, R56 ;  /* 0x0000000c44567c2b */ /* 0x000fc40008000038 */
[----:B------:R-:W-:Y:S02]  /*1690*/  DFMA R70, R52, UR22, R70 ;  /* 0x0000001634467c2b */ /* 0x000fe40008000046 */
[----:B------:R-:W-:Y:S01]  /*16a0*/  FSEL R76, R76, R88, !P0 ;  /* 0x000000584c4c7208 */ /* 0x000fe20004000000 */
[----:B------:R-:W-:Y:S01]  /*16b0*/  DFMA R74, R74, R74, R84 ;  /* 0x0000004a4a4a722b */ /* 0x000fe20000000054 */
[----:B------:R-:W-:Y:S01]  /*16c0*/  FSEL R77, R77, R89, !P0 ;  /* 0x000000594d4d7208 */ /* 0x000fe20004000000 */
[----:B------:R-:W-:Y:S02]  /*16d0*/  DMUL R84, R80, R80 ;  /* 0x0000005050547228 */ /* 0x000fe40000000000 */
[----:B------:R-:W-:Y:S02]  /*16e0*/  DFMA R80, R40, UR18, R86 ;  /* 0x0000001228507c2b */ /* 0x000fe40008000056 */
[----:B------:R-:W-:Y:S02]  /*16f0*/  DFMA R88, R22, UR16, R82 ;  /* 0x0000001016587c2b */ /* 0x000fe40008000052 */
[----:B------:R-:W-:-:S02]  /*1700*/  DSETP.GEU.AND P0, PT, R72, R76, PT ;  /* 0x0000004c4800722a */ /* 0x000fc40003f0e000 */
[----:B------:R-:W-:Y:S02]  /*1710*/  DFMA R66, R70, R70, R66 ;  /* 0x000000464642722b */ /* 0x000fe40000000042 */
[----:B------:R-:W-:Y:S02]  /*1720*/  DFMA R80, R80, R80, R84 ;  /* 0x000000505050722b */ /* 0x000fe40000000054 */
[----:B------:R-:W-:Y:S01]  /*1730*/  FSEL R76, R72, R76, !P0 ;  /* 0x0000004c484c7208 */ /* 0x000fe20004000000 */
[----:B------:R-:W-:Y:S01]  /*1740*/  DFMA R84, R52, UR16, R82 ;  /* 0x0000001034547c2b */ /* 0x000fe20008000052 */
[----:B------:R-:W-:Y:S01]  /*1750*/  FSEL R77, R73, R77, !P0 ;  /* 0x0000004d494d7208 */ /* 0x000fe20004000000 */
[--C-:B------:R-:W-:Y:S02]  /*1760*/  DFMA R82, R22, UR18, R86.reuse ;  /* 0x0000001216527c2b */ /* 0x100fe40008000056 */
[----:B------:R-:W-:Y:S02]  /*1770*/  DMUL R88, R88, R88 ;  /* 0x0000005858587228 */ /* 0x000fe40000000000 */
[----:B------:R-:W-:-:S02]  /*1780*/  DFMA R86, R52, UR18, R86 ;  /* 0x0000001234567c2b */ /* 0x000fc40008000056 */
[----:B------:R-:W-:Y:S02]  /*1790*/  DSETP.GEU.AND P0, PT, R64, R76, PT ;  /* 0x0000004c4000722a */ /* 0x000fe40003f0e000 */
[----:B------:R-:W-:Y:S02]  /*17a0*/  DMUL R84, R84, R84 ;  /* 0x0000005454547228 */ /* 0x000fe40000000000 */
[----:B------:R-:W-:Y:S02]  /*17b0*/  DFMA R70, R68, UR20, R60 ;  /* 0x0000001444467c2b */ /* 0x000fe4000800003c */
[----:B------:R-:W-:Y:S01]  /*17c0*/  FSEL R64, R64, R76, !P0 ;  /* 0x0000004c40407208 */ /* 0x000fe20004000000 */
[----:B------:R-:W-:Y:S01]  /*17d0*/  DFMA R88, R82, R82, R88 ;  /* 0x000000525258722b */ /* 0x000fe20000000058 */
[----:B------:R-:W-:Y:S01]  /*17e0*/  FSEL R65, R65, R77, !P0 ;  /* 0x0000004d41417208 */ /* 0x000fe20004000000 */
[----:B------:R-:W-:Y:S02]  /*17f0*/  DFMA R76, R68, UR12, R54 ;  /* 0x0000000c444c7c2b */ /* 0x000fe40008000036 */
[----:B------:R-:W-:-:S02]  /*1800*/  DFMA R84, R86, R86, R84 ;  /* 0x000000565654722b */ /* 0x000fc40000000054 */
[----:B------:R-:W-:Y:S02]  /*1810*/  DFMA R82, R40, UR22, R70 ;  /* 0x0000001628527c2b */ /* 0x000fe40008000046 */
[----:B------:R-:W-:Y:S02]  /*1820*/  DSETP.GEU.AND P0, PT, R58, R64, PT ;  /* 0x000000403a00722a */ /* 0x000fe40003f0e000 */
[----:B------:R-:W-:Y:S02]  /*1830*/  DFMA R86, R68, UR14, R26 ;  /* 0x0000000e44567c2b */ /* 0x000fe4000800001a */
[----:B------:R-:W-:Y:S02]  /*1840*/  DFMA R72, R22, UR22, R70 ;  /* 0x0000001616487c2b */ /* 0x000fe40008000046 */
[----:B------:R-:W-:Y:S01]  /*1850*/  FSEL R64, R58, R64, !P0 ;  /* 0x000000403a407208 */ /* 0x000fe20004000000 */
[----:B------:R-:W-:Y:S01]  /*1860*/  DFMA R80, R82, R82, R80 ;  /* 0x000000525250722b */ /* 0x000fe20000000050 */
[----:B------:R-:W-:Y:S01]  /*1870*/  FSEL R65, R59, R65, !P0 ;  /* 0x000000413b417208 */ /* 0x000fe20004000000 */
[----:B------:R-:W-:-:S02]  /*1880*/  DFMA R70, R52, UR22, R70 ;  /* 0x0000001634467c2b */ /* 0x000fc40008000046 */
[----:B------:R-:W-:Y:S02]  /*1890*/  DFMA R82, R40, UR16, R86 ;  /* 0x0000001028527c2b */ /* 0x000fe40008000056 */
[----:B------:R-:W-:Y:S02]  /*18a0*/  DFMA R72, R72, R72, R88 ;  /* 0x000000484848722b */ /* 0x000fe40000000058 */
[----:B------:R-:W-:Y:S02]  /*18b0*/  DSETP.GEU.AND P0, PT, R62, R64, PT ;  /* 0x000000403e00722a */ /* 0x000fe40003f0e000 */
[----:B------:R-:W-:Y:S02]  /*18c0*/  DFMA R70, R70, R70, R84 ;  /* 0x000000464646722b */ /* 0x000fe40000000054 */
[----:B------:R-:W-:Y:S02]  /*18d0*/  DMUL R84, R82, R82 ;  /* 0x0000005252547228 */ /* 0x000fe40000000000 */
[----:B------:R-:W-:Y:S01]  /*18e0*/  FSEL R62, R62, R64, !P0 ;  /* 0x000000403e3e7208 */ /* 0x000fe20004000000 */
[----:B------:R-:W-:Y:S01]  /*18f0*/  DFMA R82, R40, UR18, R76 ;  /* 0x0000001228527c2b */ /* 0x000fe2000800004c */
[----:B------:R-:W-:Y:S01]  /*1900*/  FSEL R63, R63, R65, !P0 ;  /* 0x000000413f3f7208 */ /* 0x000fe20004000000 */
[----:B------:R-:W-:-:S02]  /*1910*/  DFMA R58, R22, UR16, R44 ;  /* 0x00000010163a7c2b */ /* 0x000fc4000800002c */
[C---:B------:R-:W-:Y:S02]  /*1920*/  DFMA R56, R38.reuse, UR12, R56 ;  /* 0x0000000c26387c2b */ /* 0x040fe40008000038 */
[----:B------:R-:W-:Y:S02]  /*1930*/  DFMA R60, R38, UR20, R60 ;  /* 0x00000014263c7c2b */ /* 0x000fe4000800003c */
[----:B------:R-:W-:Y:S02]  /*1940*/  DSETP.GEU.AND P0, PT, R74, R62, PT ;  /* 0x0000003e4a00722a */ /* 0x000fe40003f0e000 */
[----:B------:R-:W-:Y:S02]  /*1950*/  DFMA R82, R82, R82, R84 ;  /* 0x000000525252722b */ /* 0x000fe40000000054 */
[--C-:B------:R-:W-:Y:S02]  /*1960*/  DFMA R84, R22, UR16, R86.reuse ;  /* 0x0000001016547c2b */ /* 0x100fe40008000056 */
[----:B------:R-:W-:Y:S01]  /*1970*/  FSEL R62, R74, R62, !P0 ;  /* 0x0000003e4a3e7208 */ /* 0x000fe20004000000 */
[----:B------:R-:W-:Y:S01]  /*1980*/  DFMA R86, R52, UR16, R86 ;  /* 0x0000001034567c2b */ /* 0x000fe20008000056 */
[----:B------:R-:W-:Y:S01]  /*1990*/  FSEL R63, R75, R63, !P0 ;  /* 0x0000003f4b3f7208 */ /* 0x000fe20004000000 */
[----:B------:R-:W-:-:S02]  /*19a0*/  DFMA R26, R38, UR14, R26 ;  /* 0x0000000e261a7c2b */ /* 0x000fc4000800001a */
[----:B------:R-:W-:Y:S02]  /*19b0*/  DFMA R54, R38, UR12, R54 ;  /* 0x0000000c26367c2b */ /* 0x000fe40008000036 */
[----:B------:R-:W-:Y:S02]  /*19c0*/  DMUL R88, R84, R84 ;  /* 0x0000005454587228 */ /* 0x000fe40000000000 */
[----:B------:R-:W-:Y:S02]  /*19d0*/  DSETP.GEU.AND P0, PT, R66, R62, PT ;  /* 0x0000003e4200722a */ /* 0x000fe40003f0e000 */
[----:B------:R-:W-:Y:S02]  /*19e0*/  DFMA R84, R22, UR18, R76 ;  /* 0x0000001216547c2b */ /* 0x000fe4000800004c */
[----:B------:R-:W-:Y:S02]  /*19f0*/  DMUL R86, R86, R86 ;  /* 0x0000005656567228 */ /* 0x000fe40000000000 */
[----:B------:R-:W-:-:S02]  /*1a00*/  FSEL R62, R66, R62, !P0 ;  /* 0x0000003e423e7208 */ /* 0x000fc40004000000 */
[----:B------:R-:W-:Y:S02]  /*1a10*/  FSEL R63, R67, R63, !P0 ;  /* 0x0000003f433f7208 */ /* 0x000fe40004000000 */
[----:B------:R-:W-:Y:S02]  /*1a20*/  DFMA R84, R84, R84, R88 ;  /* 0x000000545454722b */ /* 0x000fe40000000058 */
[----:B------:R-:W-:Y:S02]  /*1a30*/  DFMA R88, R52, UR18, R76 ;  /* 0x0000001234587c2b */ /* 0x000fe4000800004c */
[----:B------:R-:W-:Y:S02]  /*1a40*/  DSETP.GEU.AND P0, PT, R80, R62, PT ;  /* 0x0000003e5000722a */ /* 0x000fe40003f0e000 */
[----:B------:R-:W-:-:S04]  /*1a50*/  DFMA R76, R68, UR20, R78 ;  /* 0x00000014444c7c2b */ /* 0x000fc8000800004e */
[----:B------:R-:W-:Y:S01]  /*1a60*/  FSEL R62, R80, R62, !P0 ;  /* 0x0000003e503e7208 */ /* 0x000fe20004000000 */
[----:B------:R-:W-:Y:S01]  /*1a70*/  DFMA R68, R88, R88, R86 ;  /* 0x000000585844722b */ /* 0x000fe20000000056 */
[----:B------:R-:W-:Y:S02]  /*1a80*/  FSEL R63, R81, R63, !P0 ;  /* 0x0000003f513f7208 */ /* 0x000fe40004000000 */
[----:B------:R-:W-:-:S04]  /*1a90*/  DFMA R86, R40, UR22, R76 ;  /* 0x0000001628567c2b */ /* 0x000fc8000800004c */
[----:B------:R-:W-:-:S04]  /*1aa0*/  DSETP.GEU.AND P0, PT, R72, R62, PT ;  /* 0x0000003e4800722a */ /* 0x000fc80003f0e000 */
[----:B------:R-:W-:Y:S02]  /*1ab0*/  DFMA R82, R86, R86, R82 ;  /* 0x000000565652722b */ /* 0x000fe40000000052 */
[----:B------:R-:W-:Y:S01]  /*1ac0*/  FSEL R62, R72, R62, !P0 ;  /* 0x0000003e483e7208 */ /* 0x000fe20004000000 */
[--C-:B------:R-:W-:Y:S01]  /*1ad0*/  DFMA R86, R22, UR22, R76.reuse ;  /* 0x0000001616567c2b */ /* 0x100fe2000800004c */
[----:B------:R-:W-:Y:S01]  /*1ae0*/  FSEL R63, R73, R63, !P0 ;  /* 0x0000003f493f7208 */ /* 0x000fe20004000000 */
[----:B------:R-:W-:-:S05]  /*1af0*/  DFMA R76, R52, UR22, R76 ;  /* 0x00000016344c7c2b */ /* 0x000fca000800004c */
[----:B------:R-:W-:Y:S02]  /*1b00*/  DSETP.GEU.AND P0, PT, R70, R62, PT ;  /* 0x0000003e4600722a */ /* 0x000fe40003f0e000 */
[----:B------:R-:W-:Y:S02]  /*1b10*/  DFMA R84, R86, R86, R84 ;  /* 0x000000565654722b */ /* 0x000fe40000000054 */
[----:B------:R-:W-:Y:S02]  /*1b20*/  DFMA R86, R38, UR12, R42 ;  /* 0x0000000c26567c2b */ /* 0x000fe4000800002a */
[----:B------:R-:W-:Y:S01]  /*1b30*/  FSEL R62, R70, R62, !P0 ;  /* 0x0000003e463e7208 */ /* 0x000fe20004000000 */
[----:B------:R-:W-:Y:S01]  /*1b40*/  DFMA R42, R40, UR16, R44 ;  /* 0x00000010282a7c2b */ /* 0x000fe2000800002c */
[----:B------:R-:W-:Y:S01]  /*1b50*/  FSEL R63, R71, R63, !P0 ;  /* 0x0000003f473f7208 */ /* 0x000fe20004000000 */
[----:B------:R-:W-:Y:S02]  /*1b60*/  DFMA R68, R76, R76, R68 ;  /* 0x0000004c4c44722b */ /* 0x000fe40000000044 */
[----:B------:R-:W-:-:S03]  /*1b70*/  DFMA R38, R38, UR20, R78 ;  /* 0x0000001426267c2b */ /* 0x000fc6000800004e */
[----:B------:R-:W-:Y:S02]  /*1b80*/  DSETP.GEU.AND P0, PT, R82, R62, PT ;  /* 0x0000003e5200722a */ /* 0x000fe40003f0e000 */
[----:B------:R-:W-:Y:S02]  /*1b90*/  DMUL R88, R42, R42 ;  /* 0x0000002a2a587228 */ /* 0x000fe40000000000 */
[----:B------:R-:W-:Y:S02]  /*1ba0*/  DFMA R42, R40, UR18, R86 ;  /* 0x00000012282a7c2b */ /* 0x000fe40008000056 */
[----:B------:R-:W-:Y:S02]  /*1bb0*/  FSEL R66, R82, R62, !P0 ;  /* 0x0000003e52427208 */ /* 0x000fe40004000000 */
[----:B------:R-:W-:Y:S01]  /*1bc0*/  FSEL R67, R83, R63, !P0 ;  /* 0x0000003f53437208 */ /* 0x000fe20004000000 */
[C---:B------:R-:W-:Y:S02]  /*1bd0*/  DFMA R62, R52.reuse, UR16, R44 ;  /* 0x00000010343e7c2b */ /* 0x040fe4000800002c */
[----:B------:R-:W-:-:S02]  /*1be0*/  DFMA R44, R52, UR18, R86 ;  /* 0x00000012342c7c2b */ /* 0x000fc40008000056 */
[----:B------:R-:W-:Y:S02]  /*1bf0*/  DFMA R42, R42, R42, R88 ;  /* 0x0000002a2a2a722b */ /* 0x000fe40000000058 */
[----:B------:R-:W-:Y:S02]  /*1c00*/  DSETP.GEU.AND P0, PT, R84, R66, PT ;  /* 0x000000425400722a */ /* 0x000fe40003f0e000 */
[----:B------:R-:W-:Y:S02]  /*1c10*/  DMUL R64, R62, R62 ;  /* 0x0000003e3e407228 */ /* 0x000fe40000000000 */
[----:B------:R-:W-:Y:S02]  /*1c20*/  DFMA R62, R40, UR22, R48 ;  /* 0x00000016283e7c2b */ /* 0x000fe40008000030 */
[----:B------:R-:W-:Y:S01]  /*1c30*/  FSEL R66, R84, R66, !P0 ;  /* 0x0000004254427208 */ /* 0x000fe20004000000 */
[----:B------:R-:W-:Y:S01]  /*1c40*/  DMUL R88, R58, R58 ;  /* 0x0000003a3a587228 */ /* 0x000fe20000000000 */
[----:B------:R-:W-:Y:S01]  /*1c50*/  FSEL R67, R85, R67, !P0 ;  /* 0x0000004355437208 */ /* 0x000fe20004000000 */
[----:B------:R-:W-:-:S02]  /*1c60*/  DFMA R58, R22, UR18, R86 ;  /* 0x00000012163a7c2b */ /* 0x000fc40008000056 */
[----:B------:R-:W-:Y:S02]  /*1c70*/  DFMA R44, R44, R44, R64 ;  /* 0x0000002c2c2c722b */ /* 0x000fe40000000040 */
[----:B------:R-:W-:Y:S02]  /*1c80*/  DFMA R42, R62, R62, R42 ;  /* 0x0000003e3e2a722b */ /* 0x000fe4000000002a */
[----:B------:R-:W-:Y:S02]  /*1c90*/  DSETP.GEU.AND P0, PT, R68, R66, PT ;  /* 0x000000424400722a */ /* 0x000fe40003f0e000 */
[----:B------:R-:W-:Y:S02]  /*1ca0*/  DFMA R58, R58, R58, R88 ;  /* 0x0000003a3a3a722b */ /* 0x000fe40000000058 */
[----:B------:R-:W-:Y:S02]  /*1cb0*/  DFMA R62, R22, UR22, R48 ;  /* 0x00000016163e7c2b */ /* 0x000fe40008000030 */
[----:B------:R-:W-:Y:S01]  /*1cc0*/  FSEL R66, R68, R66, !P0 ;  /* 0x0000004244427208 */ /* 0x000fe20004000000 */
[----:B------:R-:W-:Y:S01]  /*1cd0*/  DFMA R64, R40, UR16, R46 ;  /* 0x0000001028407c2b */ /* 0x000fe2000800002e */
[----:B------:R-:W-:Y:S01]  /*1ce0*/  FSEL R67, R69, R67, !P0 ;  /* 0x0000004345437208 */ /* 0x000fe20004000000 */
[----:B------:R-:W-:-:S03]  /*1cf0*/  DFMA R48, R52, UR22, R48 ;  /* 0x0000001634307c2b */ /* 0x000fc60008000030 */
[----:B------:R-:W-:Y:S02]  /*1d00*/  DFMA R58, R62, R62, R58 ;  /* 0x0000003e3e3a722b */ /* 0x000fe4000000003a */
[----:B------:R-:W-:Y:S02]  /*1d10*/  DSETP.GEU.AND P0, PT, R42, R66, PT ;  /* 0x000000422a00722a */ /* 0x000fe40003f0e000 */
[----:B------:R-:W-:Y:S02]  /*1d20*/  DFMA R62, R40, UR18, R56 ;  /* 0x00000012283e7c2b */ /* 0x000fe40008000038 */
[----:B------:R-:W-:Y:S02]  /*1d30*/  DMUL R64, R64, R64 ;  /* 0x0000004040407228 */ /* 0x000fe40000000000 */
[----:B------:R-:W-:Y:S01]  /*1d40*/  FSEL R66, R42, R66, !P0 ;  /* 0x000000422a427208 */ /* 0x000fe20004000000 */
[----:B------:R-:W-:Y:S01]  /*1d50*/  DFMA R44, R48, R48, R44 ;  /* 0x00000030302c722b */ /* 0x000fe2000000002c */
[----:B------:R-:W-:Y:S01]  /*1d60*/  FSEL R67, R43, R67, !P0 ;  /* 0x000000432b437208 */ /* 0x000fe20004000000 */
[----:B------:R-:W-:-:S02]  /*1d70*/  DFMA R42, R40, UR22, R60 ;  /* 0x00000016282a7c2b */ /* 0x000fc4000800003c */
[----:B------:R-:W-:Y:S02]  /*1d80*/  DFMA R48, R22, UR16, R46 ;  /* 0x0000001016307c2b */ /* 0x000fe4000800002e */
        /* <DEDUP_REMOVED lines=9> */
[----:B------:R-:W-:Y:S02]  /*1e20*/  DMUL R46, R46, R46 ;  /* 0x0000002e2e2e7228 */ /* 0x000fe40000000000 */
[----:B------:R-:W-:Y:S02]  /*1e30*/  DSETP.GEU.AND P0, PT, R44, R58, PT ;  /* 0x0000003a2c00722a */ /* 0x000fe40003f0e000 */
[----:B------:R-:W-:Y:S02]  /*1e40*/  DFMA R48, R42, R42, R48 ;  /* 0x0000002a2a30722b */ /* 0x000fe40000000030 */
        /* <DEDUP_REMOVED lines=13> */
[----:B------:R-:W-:-:S03]  /*1f20*/  DFMA R40, R40, UR22, R38 ;  /* 0x0000001628287c2b */ /* 0x000fc60008000026 */
[----:B------:R-:W-:Y:S02]  /*1f30*/  DFMA R44, R42, R42, R44 ;  /* 0x0000002a2a2c722b */ /* 0x000fe4000000002c */
[----:B------:R-:W-:Y:S02]  /*1f40*/  DSETP.GEU.AND P0, PT, R48, R56, PT ;  /* 0x000000383000722a */ /* 0x000fe40003f0e000 */
[--C-:B------:R-:W-:Y:S02]  /*1f50*/  DFMA R42, R22, UR18, R54.reuse ;  /* 0x00000012162a7c2b */ /* 0x100fe40008000036 */
[----:B------:R-:W-:Y:S02]  /*1f60*/  DFMA R54, R52, UR18, R54 ;  /* 0x0000001234367c2b */ /* 0x000fe40008000036 */
[----:B------:R-:W-:Y:S01]  /*1f70*/  FSEL R56, R48, R56, !P0 ;  /* 0x0000003830387208 */ /* 0x000fe20004000000 */
[----:B------:R-:W-:Y:S01]  /*1f80*/  DFMA R44, R40, R40, R44 ;  /* 0x00000028282c722b */ /* 0x000fe2000000002c */
[----:B------:R-:W-:Y:S01]  /*1f90*/  FSEL R57, R49, R57, !P0 ;  /* 0x0000003931397208 */ /* 0x000fe20004000000 */
[----:B------:R-:W-:-:S02]  /*1fa0*/  DFMA R48, R22, UR16, R26 ;  /* 0x0000001016307c2b */ /* 0x000fc4000800001a */
[----:B------:R-:W-:Y:S02]  /*1fb0*/  DFMA R26, R52, UR16, R26 ;  /* 0x00000010341a7c2b */ /* 0x000fe4000800001a */
[----:B------:R-:W-:Y:S02]  /*1fc0*/  DFMA R22, R22, UR22, R38 ;  /* 0x0000001616167c2b */ /* 0x000fe40008000026 */
[----:B------:R-:W-:Y:S02]  /*1fd0*/  DSETP.GEU.AND P0, PT, R46, R56, PT ;  /* 0x000000382e00722a */ /* 0x000fe40003f0e000 */
[----:B------:R-:W-:Y:S02]  /*1fe0*/  DMUL R48, R48, R48 ;  /* 0x0000003030307228 */ /* 0x000fe40000000000 */
[----:B------:R-:W-:Y:S02]  /*1ff0*/  DMUL R26, R26, R26 ;  /* 0x0000001a1a1a7228 */ /* 0x000fe40000000000 */
[----:B------:R-:W-:Y:S01]  /*2000*/  FSEL R40, R46, R56, !P0 ;  /* 0x000000382e287208 */ /* 0x000fe20004000000 */
[----:B------:R-:W-:Y:S01]  /*2010*/  DFMA R38, R52, UR22, R38 ;  /* 0x0000001634267c2b */ /* 0x000fe20008000026 */
[----:B------:R-:W-:-:S02]  /*2020*/  FSEL R41, R47, R57, !P0 ;  /* 0x000000392f297208 */ /* 0x000fc40004000000 */
[----:B------:R-:W-:Y:S02]  /*2030*/  DFMA R48, R42, R42, R48 ;  /* 0x0000002a2a30722b */ /* 0x000fe40000000030 */
[----:B------:R-:W-:Y:S02]  /*2040*/  DFMA R26, R54, R54, R26 ;  /* 0x00000036361a722b */ /* 0x000fe4000000001a */
[----:B------:R-:W-:-:S04]  /*2050*/  DSETP.GEU.AND P0, PT, R44, R40, PT ;  /* 0x000000282c00722a */ /* 0x000fc80003f0e000 */
[----:B------:R-:W-:Y:S02]  /*2060*/  DFMA R48, R22, R22, R48 ;  /* 0x000000161630722b */ /* 0x000fe40000000030 */
[----:B------:R-:W-:Y:S01]  /*2070*/  FSEL R22, R44, R40, !P0 ;  /* 0x000000282c167208 */ /* 0x000fe20004000000 */
[----:B------:R-:W-:Y:S01]  /*2080*/  DFMA R26, R38, R38, R26 ;  /* 0x00000026261a722b */ /* 0x000fe2000000001a */
[----:B------:R-:W-:-:S06]  /*2090*/  FSEL R23, R45, R41, !P0 ;  /* 0x000000292d177208 */ /* 0x000fcc0004000000 */
[----:B------:R-:W-:-:S06]  /*20a0*/  DSETP.GEU.AND P0, PT, R48, R22, PT ;  /* 0x000000163000722a */ /* 0x000fcc0003f0e000 */
[----:B------:R-:W-:Y:S02]  /*20b0*/  FSEL R40, R48, R22, !P0 ;  /* 0x0000001630287208 */ /* 0x000fe40004000000 */
[----:B------:R-:W-:-:S06]  /*20c0*/  FSEL R41, R49, R23, !P0 ;  /* 0x0000001731297208 */ /* 0x000fcc0004000000 */
[----:B------:R-:W-:-:S06]  /*20d0*/  DSETP.GEU.AND P0, PT, R26, R40, PT ;  /* 0x000000281a00722a */ /* 0x000fcc0003f0e000 */
[----:B------:R-:W-:Y:S01]  /*20e0*/  FSEL R43, R27, R41, !P0 ;  /* 0x000000291b2b7208 */ /* 0x000fe20004000000 */
[----:B------:R-:W-:Y:S01]  /*20f0*/  IMAD.MOV.U32 R27, RZ, RZ, 0x3fd80000 ;  /* 0x3fd80000ff1b7424 */ /* 0x000fe200078e00ff */
[----:B------:R-:W-:Y:S01]  /*2100*/  FSEL R42, R26, R40, !P0 ;  /* 0x000000281a2a7208 */ /* 0x000fe20004000000 */
[----:B------:R-:W-:Y:S01]  /*2110*/  IMAD.MOV.U32 R26, RZ, RZ, 0x0 ;  /* 0x00000000ff1a7424 */ /* 0x000fe200078e00ff */
[----:B------:R-:W0:Y:S01]  /*2120*/  MUFU.RSQ64H R23, R43 ;  /* 0x0000002b00177308 */ /* 0x000e220000001c00 */
[----:B------:R-:W-:-:S05]  /*2130*/  VIADD R22, R43, 0xfcb00000 ;  /* 0xfcb000002b167836 */ /* 0x000fca0000000000 */
[----:B------:R-:W-:Y:S01]  /*2140*/  ISETP.GE.U32.AND P0, PT, R22, 0x7ca00000, PT ;  /* 0x7ca000001600780c */ /* 0x000fe20003f06070 */
[----:B0-----:R-:W-:-:S08]  /*2150*/  DMUL R38, R22, R22 ;  /* 0x0000001616267228 */ /* 0x001fd00000000000 */
[----:B------:R-:W-:-:S08]  /*2160*/  DFMA R38, -R38, R42, 1 ;  /* 0x3ff000002626742b */ /* 0x000fd0000000012a */
[----:B------:R-:W-:Y:S02]  /*2170*/  DFMA R26, R38, R26, 0.5 ;  /* 0x3fe00000261a742b */ /* 0x000fe4000000001a */
[----:B------:R-:W-:-:S08]  /*2180*/  DMUL R38, R22, R38 ;  /* 0x0000002616267228 */ /* 0x000fd00000000000 */
[----:B------:R-:W-:-:S08]  /*2190*/  DFMA R26, R26, R38, R22 ;  /* 0x000000261a1a722b */ /* 0x000fd00000000016 */
[----:B------:R-:W-:Y:S02]  /*21a0*/  DMUL R38, R26, R42 ;  /* 0x0000002a1a267228 */ /* 0x000fe40000000000 */
[----:B------:R-:W-:Y:S02]  /*21b0*/  VIADD R47, R27, 0xfff00000 ;  /* 0xfff000001b2f7836 */ /* 0x000fe40000000000 */
[----:B------:R-:W-:-:S04]  /*21c0*/  IMAD.MOV.U32 R46, RZ, RZ, R26 ;  /* 0x000000ffff2e7224 */ /* 0x000fc800078e001a */
[----:B------:R-:W-:-:S08]  /*21d0*/  DFMA R40, R38, -R38, R42 ;  /* 0x800000262628722b */ /* 0x000fd0000000002a */
[----:B------:R-:W-:Y:S01]  /*21e0*/  DFMA R44, R40, R46, R38 ;  /* 0x0000002e282c722b */ /* 0x000fe20000000026 */
[----:B------:R-:W-:Y:S10]  /*21f0*/  @!P0 BRA `(.L_x_12) ;  /* 0x0000000000208947 */ /* 0x000ff40003800000 */
[----:B------:R-:W-:Y:S01]  /*2200*/  IMAD.MOV.U32 R44, RZ, RZ, R26 ;  /* 0x000000ffff2c7224 */ /* 0x000fe200078e001a */
[----:B------:R-:W-:Y:S01]  /*2210*/  MOV R48, 0x2280 ;  /* 0x0000228000307802 */ /* 0x000fe20000000f00 */
[----:B------:R-:W-:Y:S02]  /*2220*/  IMAD.MOV.U32 R45, RZ, RZ, R38 ;  /* 0x000000ffff2d7224 */ /* 0x000fe400078e0026 */
[----:B------:R-:W-:Y:S02]  /*2230*/  IMAD.MOV.U32 R46, RZ, RZ, R39 ;  /* 0x000000ffff2e7224 */ /* 0x000fe400078e0027 */
[----:B------:R-:W-:Y:S02]  /*2240*/  IMAD.MOV.U32 R38, RZ, RZ, R42 ;  /* 0x000000ffff267224 */ /* 0x000fe400078e002a */
[----:B------:R-:W-:Y:S02]  /*2250*/  IMAD.MOV.U32 R39, RZ, RZ, R43 ;  /* 0x000000ffff277224 */ /* 0x000fe400078e002b */
[----:B------:R-:W-:-:S07]  /*2260*/  IMAD.MOV.U32 R26, RZ, RZ, R22 ;  /* 0x000000ffff1a7224 */ /* 0x000fce00078e0016 */
[----:B------:R-:W-:Y:S05]  /*2270*/  CALL.REL.NOINC `($__internal_2_$__cuda_sm20_dsqrt_rn_f64_mediumpath_v1) ;  /* 0x0000002800b47944 */ /* 0x000fea0003c00000 */
.L_x_12:
[----:B------:R-:W-:Y:S05]  /*2280*/  BSYNC.RECONVERGENT B1 ;  /* 0x0000000000017941 */ /* 0x000fea0003800200 */
.L_x_11:
[----:B------:R-:W-:Y:S01]  /*2290*/  DSETP.GT.AND P0, PT, R44, UR26, PT ;  /* 0x0000001a2c007e2a */ /* 0x000fe2000bf04000 */
[----:B------:R-:W-:Y:S01]  /*22a0*/  BSSY.RECONVERGENT B1, `(.L_x_13) ;  /* 0x000003a000017945 */ /* 0x000fe20003800200 */
[----:B------:R-:W-:-:S12]  /*22b0*/  CS2R R22, SRZ ;  /* 0x0000000000167805 */ /* 0x000fd8000001ff00 */
[----:B------:R-:W-:Y:S05]  /*22c0*/  @P0 BRA `(.L_x_14) ;  /* 0x0000000000dc0947 */ /* 0x000fea0003800000 */
[----:B------:R-:W0:Y:S01]  /*22d0*/  S2UR UR7, SR_CgaCtaId ;  /* 0x00000000000779c3 */ /* 0x000e220000008800 */
[----:B------:R-:W-:Y:S01]  /*22e0*/  UMOV UR6, 0x400 ;  /* 0x0000040000067882 */ /* 0x000fe20000000000 */
[----:B------:R-:W-:-:S06]  /*22f0*/  DMUL R48, R44, R28 ;  /* 0x0000001c2c307228 */ /* 0x000fcc0000000000 */
[----:B------:R-:W1:Y:S08]  /*2300*/  FRND.F64.FLOOR R22, R48 ;  /* 0x0000003000167313 */ /* 0x000e700000305800 */
[----:B------:R-:W2:Y:S01]  /*2310*/  F2I.F64.FLOOR R38, R48 ;  /* 0x0000003000267311 */ /* 0x000ea20000305100 */
[----:B-1----:R-:W-:Y:S01]  /*2320*/  DADD R22, R48, -R22 ;  /* 0x0000000030167229 */ /* 0x002fe20000000816 */
[----:B0-----:R-:W-:-:S02]  /*2330*/  ULEA UR24, UR7, UR6, 0x18 ;  /* 0x0000000607187291 */ /* 0x001fc4000f8ec0ff */
[----:B------:R-:W-:-:S04]  /*2340*/  UIADD3 UR6, UPT, UPT, UR6, 0x38, URZ ;  /* 0x0000003806067890 */ /* 0x000fc8000fffe0ff */
[----:B------:R-:W-:-:S03]  /*2350*/  ULEA UR6, UR7, UR6, 0x18 ;  /* 0x0000000607067291 */ /* 0x000fc6000f8ec0ff */
[----:B------:R-:W0:Y:S03]  /*2360*/  LDS.128 R40, [UR24+0x4e0] ;  /* 0x0004e018ff287984 */ /* 0x000e260008000c00 */
[----:B--2---:R-:W-:Y:S01]  /*2370*/  LEA R38, R38, UR6, 0x3 ;  /* 0x0000000626267c11 */ /* 0x004fe2000f8e18ff */
[----:B------:R-:W1:Y:S04]  /*2380*/  LDS.128 R56, [UR24+0x4f0] ;  /* 0x0004f018ff387984 */ /* 0x000e680008000c00 */
[----:B------:R-:W2:Y:S04]  /*2390*/  LDS.64 R72, [UR24+0x4c8] ;  /* 0x0004c818ff487984 */ /* 0x000ea80008000a00 */
[----:B------:R-:W3:Y:S04]  /*23a0*/  LDS.128 R68, [UR24+0x4d0] ;  /* 0x0004d018ff447984 */ /* 0x000ee80008000c00 */
[----:B------:R-:W4:Y:S04]  /*23b0*/  LDS.128 R52, [UR24+0x510] ;  /* 0x00051018ff347984 */ /* 0x000f280008000c00 */
[----:B------:R-:W5:Y:S04]  /*23c0*/  LDS.128 R60, [UR24+0x500] ;  /* 0x00050018ff3c7984 */ /* 0x000f680008000c00 */
[----:B------:R-:W5:Y:S04]  /*23d0*/  LDS.128 R44, [UR24+0x530] ;  /* 0x00053018ff2c7984 */ /* 0x000f680008000c00 */
[----:B------:R-:W5:Y:S04]  /*23e0*/  LDS.128 R64, [UR24+0x520] ;  /* 0x00052018ff407984 */ /* 0x000f680008000c00 */
[----:B------:R-:W5:Y:S01]  /*23f0*/  LDS.64 R26, [R38+0x8] ;  /* 0x00000800261a7984 */ /* 0x000f620000000a00 */
[----:B0-----:R-:W-:-:S02]  /*2400*/  DMUL R42, R22, R42 ;  /* 0x0000002a162a7228 */ /* 0x001fc40000000000 */
[----:B-1----:R-:W-:-:S06]  /*2410*/  DMUL R56, R22, R56 ;  /* 0x0000003816387228 */ /* 0x002fcc0000000000 */
[C---:B------:R-:W-:Y:S02]  /*2420*/  DMUL R48, R22.reuse, R42 ;  /* 0x0000002a16307228 */ /* 0x040fe40000000000 */
[C---:B--2---:R-:W-:Y:S01]  /*2430*/  DMUL R72, R22.reuse, R72 ;  /* 0x0000004816487228 */ /* 0x044fe20000000000 */
[----:B------:R-:W0:Y:S01]  /*2440*/  LDS.64 R42, [R38] ;  /* 0x00000000262a7984 */ /* 0x000e220000000a00 */
[C---:B------:R-:W-:Y:S02]  /*2450*/  DMUL R56, R22.reuse, R56 ;  /* 0x0000003816387228 */ /* 0x040fe40000000000 */
[C---:B---3--:R-:W-:Y:S02]  /*2460*/  DMUL R68, R22.reuse, R68 ;  /* 0x0000004416447228 */ /* 0x048fe40000000000 */
[C---:B----4-:R-:W-:Y:S02]  /*2470*/  DMUL R74, R22.reuse, R52 ;  /* 0x00000034164a7228 */ /* 0x050fe40000000000 */
[C---:B------:R-:W-:Y:S01]  /*2480*/  DMUL R72, R22.reuse, R72 ;  /* 0x0000004816487228 */ /* 0x040fe20000000000 */
[----:B------:R-:W-:Y:S01]  /*2490*/  LDS.64 R52, [R38+0x10] ;  /* 0x0000100026347984 */ /* 0x000fe20000000a00 */
[----:B------:R-:W-:-:S02]  /*24a0*/  DFMA R56, R22, R48, R56 ;  /* 0x000000301638722b */ /* 0x000fc40000000038 */
[C---:B------:R-:W-:Y:S01]  /*24b0*/  DMUL R68, R22.reuse, R68 ;  /* 0x0000004416447228 */ /* 0x040fe20000000000 */
[----:B------:R-:W1:Y:S01]  /*24c0*/  LDS.64 R48, [UR24+0x540] ;  /* 0x00054018ff307984 */ /* 0x000e620008000a00 */
[C---:B-----5:R-:W-:Y:S02]  /*24d0*/  DMUL R62, R22.reuse, R62 ;  /* 0x0000003e163e7228 */ /* 0x060fe40000000000 */
[C---:B------:R-:W-:Y:S02]  /*24e0*/  DMUL R74, R22.reuse, R74 ;  /* 0x0000004a164a7228 */ /* 0x040fe40000000000 */
[C---:B------:R-:W-:Y:S02]  /*24f0*/  DFMA R56, R22.reuse, R58, R56 ;  /* 0x0000003a1638722b */ /* 0x040fe40000000038 */
[C---:B------:R-:W-:Y:S02]  /*2500*/  DMUL R58, R22.reuse, R44 ;  /* 0x0000002c163a7228 */ /* 0x040fe40000000000 */
[C---:B------:R-:W-:Y:S01]  /*2510*/  DFMA R68, R22.reuse, R72, R68 ;  /* 0x000000481644722b */ /* 0x040fe20000000044 */
[----:B------:R-:W2:Y:S01]  /*2520*/  LDS.64 R44, [R38+0x18] ;  /* 0x00001800262c7984 */ /* 0x000ea20000000a00 */
[----:B------:R-:W-:-:S02]  /*2530*/  DMUL R66, R22, R66 ;  /* 0x0000004216427228 */ /* 0x000fc40000000000 */
[----:B------:R-:W-:Y:S02]  /*2540*/  DMUL R62, R22, R62 ;  /* 0x0000003e163e7228 */ /* 0x000fe40000000000 */
[----:B------:R-:W-:Y:S02]  /*2550*/  DADD R56, R56, R60 ;  /* 0x0000000038387229 */ /* 0x000fe4000000003c */
[C---:B------:R-:W-:Y:S02]  /*2560*/  DFMA R68, R22.reuse, R70, R68 ;  /* 0x000000461644722b */ /* 0x040fe40000000044 */
[C---:B------:R-:W-:Y:S02]  /*2570*/  DMUL R66, R22.reuse, R66 ;  /* 0x0000004216427228 */ /* 0x040fe40000000000 */
[C---:B------:R-:W-:Y:S02]  /*2580*/  DMUL R58, R22.reuse, R58 ;  /* 0x0000003a163a7228 */ /* 0x040fe40000000000 */
[----:B------:R-:W-:-:S02]  /*2590*/  DFMA R62, R22, R62, R74 ;  /* 0x0000003e163e722b */ /* 0x000fc4000000004a */
[----:B------:R-:W-:Y:S02]  /*25a0*/  DADD R40, R68, R40 ;  /* 0x0000000044287229 */ /* 0x000fe40000000028 */
[----:B------:R-:W-:Y:S02]  /*25b0*/  DMUL R26, R26, R56 ;  /* 0x000000381a1a7228 */ /* 0x000fe40000000000 */
[C---:B------:R-:W-:Y:S02]  /*25c0*/  DFMA R58, R22.reuse, R66, R58 ;  /* 0x00000042163a722b */ /* 0x040fe4000000003a */
[----:B------:R-:W-:-:S04]  /*25d0*/  DFMA R54, R22, R54, R62 ;  /* 0x000000361636722b */ /* 0x000fc8000000003e */
[----:B0-----:R-:W-:Y:S02]  /*25e0*/  DFMA R26, R42, R40, R26 ;  /* 0x000000282a1a722b */ /* 0x001fe4000000001a */
[----:B------:R-:W-:Y:S02]  /*25f0*/  DFMA R46, R22, R46, R58 ;  /* 0x0000002e162e722b */ /* 0x000fe4000000003a */
[----:B------:R-:W-:-:S06]  /*2600*/  DADD R54, R54, R64 ;  /* 0x0000000036367229 */ /* 0x000fcc0000000040 */
[----:B-1----:R-:W-:Y:S02]  /*2610*/  DADD R46, R46, R48 ;  /* 0x000000002e2e7229 */ /* 0x002fe40000000030 */
[----:B------:R-:W-:-:S08]  /*2620*/  DFMA R26, R52, R54, R26 ;  /* 0x00000036341a722b */ /* 0x000fd0000000001a */
[----:B--2---:R-:W-:-:S11]  /*2630*/  DFMA R22, R44, R46, R26 ;  /* 0x0000002e2c16722b */ /* 0x004fd6000000001a */
.L_x_14:
[----:B------:R-:W-:Y:S05]  /*2640*/  BSYNC.RECONVERGENT B1 ;  /* 0x0000000000017941 */ /* 0x000fea0003800200 */
.L_x_13:
[----:B------:R-:W0:Y:S01]  /*2650*/  S2UR UR7, SR_CgaCtaId ;  /* 0x00000000000779c3 */ /* 0x000e220000008800 */
[----:B------:R-:W-:Y:S01]  /*2660*/  UMOV UR6, 0x400 ;  /* 0x0000040000067882 */ /* 0x000fe20000000000 */
[----:B------:R-:W-:Y:S01]  /*2670*/  BSSY.RECONVERGENT B1, `(.L_x_15) ;  /* 0x000015f000017945 */ /* 0x000fe20003800200 */
[----:B0-----:R-:W-:-:S09]  /*2680*/  ULEA UR6, UR7, UR6, 0x18 ;  /* 0x0000000607067291 */ /* 0x001fd2000f8ec0ff */
[----:B------:R-:W0:Y:S04]  /*2690*/  LDS.128 R40, [UR6+0x20] ;  /* 0x00002006ff287984 */ /* 0x000e280008000c00 */
[----:B------:R-:W1:Y:S01]  /*26a0*/  LDS.64 R38, [UR6+0x30] ;  /* 0x00003006ff267984 */ /* 0x000e620008000a00 */
[----:B0-----:R-:W-:Y:S02]  /*26b0*/  DADD R42, -R30, R42 ;  /* 0x000000001e2a7229 */ /* 0x001fe4000000012a */
[----:B------:R-:W-:Y:S02]  /*26c0*/  DADD R26, -R32, R40 ;  /* 0x00000000201a7229 */ /* 0x000fe40000000128 */
[----:B-1----:R-:W-:-:S04]  /*26d0*/  DADD R34, -R34, R38 ;  /* 0x0000000022227229 */ /* 0x002fc80000000126 */
[----:B------:R-:W-:Y:S02]  /*26e0*/  DMUL R4, R4, R42 ;  /* 0x0000002a04047228 */ /* 0x000fe40000000000 */
[C---:B------:R-:W-:Y:S02]  /*26f0*/  DMUL R10, R42.reuse, R10 ;  /* 0x0000000a2a0a7228 */ /* 0x040fe40000000000 */
[C---:B------:R-:W-:Y:S02]  /*2700*/  DMUL R18, R42.reuse, R18 ;  /* 0x000000122a127228 */ /* 0x040fe40000000000 */
[----:B------:R-:W-:Y:S02]  /*2710*/  DMUL R42, R42, R42 ;  /* 0x0000002a2a2a7228 */ /* 0x000fe40000000000 */
[----:B------:R-:W-:Y:S02]  /*2720*/  DFMA R4, R26, R14, R4 ;  /* 0x0000000e1a04722b */ /* 0x000fe40000000004 */
[-C--:B------:R-:W-:Y:S01]  /*2730*/  DFMA R10, R8, R26.reuse, R10 ;  /* 0x0000001a080a722b */ /* 0x080fe2000000000a */
[----:B------:R-:W-:Y:S01]  /*2740*/  IMAD.MOV.U32 R15, RZ, RZ, 0x3fe00000 ;  /* 0x3fe00000ff0f7424 */ /* 0x000fe200078e00ff */
[----:B------:R-:W-:-:S02]  /*2750*/  DFMA R18, R16, R26, R18 ;  /* 0x0000001a1012722b */ /* 0x000fc40000000012 */
[----:B------:R-:W-:Y:S02]  /*2760*/  DFMA R42, R26, R26, R42 ;  /* 0x0000001a1a2a722b */ /* 0x000fe4000000002a */
[----:B------:R-:W-:Y:S02]  /*2770*/  DFMA R4, R34, R6, R4 ;  /* 0x000000062204722b */ /* 0x000fe40000000004 */
[-C--:B------:R-:W-:Y:S01]  /*2780*/  DFMA R10, R12, R34.reuse, R10 ;  /* 0x000000220c0a722b */ /* 0x080fe2000000000a */
[----:B------:R-:W-:Y:S01]  /*2790*/  IMAD.MOV.U32 R6, RZ, RZ, RZ ;  /* 0x000000ffff067224 */ /* 0x000fe200078e00ff */
[-C--:B------:R-:W-:Y:S01]  /*27a0*/  DFMA R18, R36, R34.reuse, R18 ;  /* 0x000000222412722b */ /* 0x080fe20000000012 */
[----:B------:R-:W-:Y:S01]  /*27b0*/  IMAD.MOV.U32 R12, RZ, RZ, RZ ;  /* 0x000000ffff0c7224 */ /* 0x000fe200078e00ff */
[----:B------:R-:W-:-:S04]  /*27c0*/  DFMA R34, R34, R34, R42 ;  /* 0x000000222222722b */ /* 0x000fc8000000002a */
[----:B------:R-:W-:-:S04]  /*27d0*/  LOP3.LUT R7, R15, 0x80000000, R5, 0xb8, !PT ;  /* 0x800000000f077812 */ /* 0x000fc800078eb805 */
[C---:B------:R-:W-:Y:S02]  /*27e0*/  LOP3.LUT R13, R15.reuse, 0x80000000, R19, 0xb8, !PT ;  /* 0x800000000f0d7812 */ /* 0x040fe400078eb813 */
[----:B------:R-:W-:Y:S01]  /*27f0*/  DADD.RZ R8, R4, R6 ;  /* 0x0000000004087229 */ /* 0x000fe2000000c006 */
[----:B------:R-:W-:-:S03]  /*2800*/  LOP3.LUT R7, R15, 0x80000000, R11, 0xb8, !PT ;  /* 0x800000000f077812 */ /* 0x000fc600078eb80b */
[----:B------:R-:W-:-:S03]  /*2810*/  DADD.RZ R12, R18, R12 ;  /* 0x00000000120c7229 */ /* 0x000fc6000000c00c */
[----:B------:R-:W-:-:S03]  /*2820*/  DADD.RZ R6, R10, R6 ;  /* 0x000000000a067229 */ /* 0x000fc6000000c006 */
[----:B------:R-:W0:Y:S08]  /*2830*/  FRND.F64.TRUNC R8, R8 ;  /* 0x0000000800087313 */ /* 0x000e30000030d800 */
[----:B------:R-:W1:Y:S01]  /*2840*/  FRND.F64.TRUNC R6, R6 ;  /* 0x0000000600067313 */ /* 0x000e62000030d800 */
[----:B0-----:R-:W-:-:S07]  /*2850*/  DADD R36, R4, -R8 ;  /* 0x0000000004247229 */ /* 0x001fce0000000808 */
[----:B------:R-:W0:Y:S01]  /*2860*/  FRND.F64.TRUNC R12, R12 ;  /* 0x0000000c000c7313 */ /* 0x000e22000030d800 */
[----:B-1----:R-:W-:Y:S02]  /*2870*/  DADD R4, R10, -R6 ;  /* 0x000000000a047229 */ /* 0x002fe40000000806 */
[C---:B------:R-:W-:Y:S02]  /*2880*/  DADD R14, R36.reuse, -1 ;  /* 0xbff00000240e7429 */ /* 0x040fe40000000000 */
[----:B------:R-:W-:Y:S02]  /*2890*/  DADD R16, RZ, R36 ;  /* 0x00000000ff107229 */ /* 0x000fe40000000024 */
[----:B------:R-:W-:Y:S02]  /*28a0*/  DADD R36, R36, 1 ;  /* 0x3ff0000024247429 */ /* 0x000fe40000000000 */
[----:B0-----:R-:W-:Y:S02]  /*28b0*/  DADD R10, R18, -R12 ;  /* 0x00000000120a7229 */ /* 0x001fe4000000080c */
[----:B------:R-:W-:-:S02]  /*28c0*/  DADD R32, R4, -1 ;  /* 0xbff0000004207429 */ /* 0x000fc40000000000 */
[----:B------:R-:W-:Y:S02]  /*28d0*/  DMUL R18, R14, R50 ;  /* 0x000000320e127228 */ /* 0x000fe40000000000 */
[----:B------:R-:W-:Y:S02]  /*28e0*/  DMUL R30, R20, R14 ;  /* 0x0000000e141e7228 */ /* 0x000fe40000000000 */
[----:B------:R-:W-:Y:S02]  /*28f0*/  DADD R8, RZ, R10 ;  /* 0x00000000ff087229 */ /* 0x000fe4000000000a */
[----:B------:R-:W-:Y:S02]  /*2900*/  DADD R6, R10, -1 ;  /* 0xbff000000a067429 */ /* 0x000fe40000000000 */
[C---:B------:R-:W-:Y:S02]  /*2910*/  DFMA R44, R32.reuse, UR14, R18 ;  /* 0x0000000e202c7c2b */ /* 0x040fe40008000012 */
[----:B------:R-:W-:-:S02]  /*2920*/  DFMA R42, R32, UR12, R30 ;  /* 0x0000000c202a7c2b */ /* 0x000fc4000800001e */
[----:B------:R-:W-:Y:S02]  /*2930*/  DMUL R26, R24, R14 ;  /* 0x0000000e181a7228 */ /* 0x000fe40000000000 */
[----:B------:R-:W-:Y:S02]  /*2940*/  DADD R10, R10, 1 ;  /* 0x3ff000000a0a7429 */ /* 0x000fe40000000000 */
[--C-:B------:R-:W-:Y:S02]  /*2950*/  DFMA R46, R8, UR16, R44.reuse ;  /* 0x00000010082e7c2b */ /* 0x100fe4000800002c */
[C---:B------:R-:W-:Y:S02]  /*2960*/  DFMA R12, R6.reuse, UR16, R44 ;  /* 0x00000010060c7c2b */ /* 0x040fe4000800002c */
[----:B------:R-:W-:Y:S02]  /*2970*/  DFMA R40, R6, UR18, R42 ;  /* 0x0000001206287c2b */ /* 0x000fe4000800002a */
[----:B------:R-:W-:-:S02]  /*2980*/  DFMA R56, R10, UR16, R44 ;  /* 0x000000100a387c2b */ /* 0x000fc4000800002c */
[----:B------:R-:W-:Y:S02]  /*2990*/  DMUL R54, R46, R46 ;  /* 0x0000002e2e367228 */ /* 0x000fe40000000000 */
[----:B------:R-:W-:Y:S02]  /*29a0*/  DMUL R48, R12, R12 ;  /* 0x0000000c0c307228 */ /* 0x000fe40000000000 */
[----:B------:R-:W-:Y:S02]  /*29b0*/  DFMA R46, R32, UR20, R26 ;  /* 0x00000014202e7c2b */ /* 0x000fe4000800001a */
[----:B------:R-:W-:Y:S02]  /*29c0*/  DFMA R52, R8, UR18, R42 ;  /* 0x0000001208347c2b */ /* 0x000fe4000800002a */
[----:B------:R-:W-:Y:S02]  /*29d0*/  DMUL R14, R16, R50 ;  /* 0x00000032100e7228 */ /* 0x000fe40000000000 */
[----:B------:R-:W-:-:S02]  /*29e0*/  DFMA R48, R40, R40, R48 ;  /* 0x000000282830722b */ /* 0x000fc40000000030 */
[----:B------:R-:W-:Y:S02]  /*29f0*/  DFMA R44, R6, UR22, R46 ;  /* 0x00000016062c7c2b */ /* 0x000fe4000800002e */
[----:B------:R-:W-:Y:S02]  /*2a00*/  DFMA R54, R52, R52, R54 ;  /* 0x000000343436722b */ /* 0x000fe40000000036 */
[----:B------:R-:W-:Y:S02]  /*2a10*/  DMUL R12, R20, R16 ;  /* 0x00000010140c7228 */ /* 0x000fe40000000000 */
[----:B------:R-:W-:Y:S02]  /*2a20*/  DFMA R38, R32, UR14, R14 ;  /* 0x0000000e20267c2b */ /* 0x000fe4000800000e */
[----:B------:R-:W-:Y:S02]  /*2a30*/  DFMA R48, R44, R44, R48 ;  /* 0x0000002c2c30722b */ /* 0x000fe40000000030 */
[----:B------:R-:W-:-:S02]  /*2a40*/  DFMA R52, R10, UR18, R42 ;  /* 0x000000120a347c2b */ /* 0x000fc4000800002a */
[----:B------:R-:W-:Y:S02]  /*2a50*/  DFMA R42, R8, UR22, R46 ;  /* 0x00000016082a7c2b */ /* 0x000fe4000800002e */
[----:B------:R-:W-:Y:S02]  /*2a60*/  DMUL R56, R56, R56 ;  /* 0x0000003838387228 */ /* 0x000fe40000000000 */
[----:B------:R-:W-:Y:S02]  /*2a70*/  DSETP.GEU.AND P0, PT, R48, R34, PT ;  /* 0x000000223000722a */ /* 0x000fe40003f0e000 */
[----:B------:R-:W-:Y:S02]  /*2a80*/  DFMA R40, R32, UR12, R12 ;  /* 0x0000000c20287c2b */ /* 0x000fe4000800000c */
[----:B------:R-:W-:Y:S02]  /*2a90*/  DFMA R60, R6, UR16, R38 ;  /* 0x00000010063c7c2b */ /* 0x000fe40008000026 */
[----:B------:R-:W-:Y:S01]  /*2aa0*/  DMUL R16, R24, R16 ;  /* 0x0000001018107228 */ /* 0x000fe20000000000 */
[----:B------:R-:W-:Y:S01]  /*2ab0*/  FSEL R48, R48, R34, !P0 ;  /* 0x0000002230307208 */ /* 0x000fe20004000000 */
[----:B------:R-:W-:Y:S01]  /*2ac0*/  DFMA R54, R42, R42, R54 ;  /* 0x0000002a2a36722b */ /* 0x000fe20000000036 */
[----:B------:R-:W-:Y:S01]  /*2ad0*/  FSEL R49, R49, R35, !P0 ;  /* 0x0000002331317208 */ /* 0x000fe20004000000 */
[----:B------:R-:W-:-:S02]  /*2ae0*/  DFMA R56, R52, R52, R56 ;  /* 0x000000343438722b */ /* 0x000fc40000000038 */
[----:B------:R-:W-:Y:S02]  /*2af0*/  DFMA R46, R10, UR22, R46 ;  /* 0x000000160a2e7c2b */ /* 0x000fe4000800002e */
[----:B------:R-:W-:Y:S02]  /*2b00*/  DFMA R58, R6, UR18, R40 ;  /* 0x00000012063a7c2b */ /* 0x000fe40008000028 */
[----:B------:R-:W-:Y:S02]  /*2b10*/  DMUL R60, R60, R60 ;  /* 0x0000003c3c3c7228 */ /* 0x000fe40000000000 */
[----:B------:R-:W-:Y:S02]  /*2b20*/  DFMA R42, R32, UR20, R16 ;  /* 0x00000014202a7c2b */ /* 0x000fe40008000010 */
[----:B------:R-:W-:Y:S02]  /*2b30*/  DSETP.GEU.AND P0, PT, R54, R48, PT ;  /* 0x000000303600722a */ /* 0x000fe40003f0e000 */
[----:B------:R-:W-:-:S02]  /*2b40*/  DFMA R52, R8, UR16, R38 ;  /* 0x0000001008347c2b */ /* 0x000fc40008000026 */
[----:B------:R-:W-:Y:S02]  /*2b50*/  DFMA R56, R46, R46, R56 ;  /* 0x0000002e2e38722b */ /* 0x000fe40000000038 */
[----:B------:R-:W-:Y:S01]  /*2b60*/  FSEL R48, R54, R48, !P0 ;  /* 0x0000003036307208 */ /* 0x000fe20004000000 */
[----:B------:R-:W-:Y:S01]  /*2b70*/  DFMA R60, R58, R58, R60 ;  /* 0x0000003a3a3c722b */ /* 0x000fe2000000003c */
[----:B------:R-:W-:Y:S01]  /*2b80*/  FSEL R49, R55, R49, !P0 ;  /* 0x0000003137317208 */ /* 0x000fe20004000000 */
[----:B------:R-:W-:Y:S02]  /*2b90*/  DFMA R34, R6, UR22, R42 ;  /* 0x0000001606227c2b */ /* 0x000fe4000800002a */
[----:B------:R-:W-:Y:S02]  /*2ba0*/  DFMA R44, R8, UR18, R40 ;  /* 0x00000012082c7c2b */ /* 0x000fe40008000028 */
[----:B------:R-:W-:Y:S02]  /*2bb0*/  DMUL R52, R52, R52 ;  /* 0x0000003434347228 */ /* 0x000fe40000000000 */
[----:B------:R-:W-:-:S02]  /*2bc0*/  DMUL R50, R36, R50 ;  /* 0x0000003224327228 */ /* 0x000fc40000000000 */
[----:B------:R-:W-:Y:S02]  /*2bd0*/  DSETP.GEU.AND P0, PT, R56, R48, PT ;  /* 0x000000303800722a */ /* 0x000fe40003f0e000 */
[----:B------:R-:W-:Y:S02]  /*2be0*/  DFMA R60, R34, R34, R60 ;  /* 0x00000022223c722b */ /* 0x000fe4000000003c */
[----:B------:R-:W-:Y:S02]  /*2bf0*/  DFMA R34, R10, UR16, R38 ;  /* 0x000000100a227c2b */ /* 0x000fe40008000026 */
[----:B------:R-:W-:Y:S01]  /*2c00*/  DFMA R52, R44, R44, R52 ;  /* 0x0000002c2c34722b */ /* 0x000fe20000000034 */
[----:B------:R-:W-:Y:S01]  /*2c10*/  FSEL R54, R56, R48, !P0 ;  /* 0x0000003038367208 */ /* 0x000fe20004000000 */
[----:B------:R-:W-:Y:S01]  /*2c20*/  DMUL R20, R20, R36 ;  /* 0x0000002414147228 */ /* 0x000fe20000000000 */
[----:B------:R-:W-:Y:S01]  /*2c30*/  FSEL R55, R57, R49, !P0 ;  /* 0x0000003139377208 */ /* 0x000fe20004000000 */
[----:B------:R-:W-:-:S02]  /*2c40*/  DFMA R38, R32, UR14, R50 ;  /* 0x0000000e20267c2b */ /* 0x000fc40008000032 */
[----:B------:R-:W-:Y:S02]  /*2c50*/  DFMA R44, R10, UR18, R40 ;  /* 0x000000120a2c7c2b */ /* 0x000fe40008000028 */
[----:B------:R-:W-:Y:S02]  /*2c60*/  DFMA R40, R8, UR22, R42 ;  /* 0x0000001608287c2b */ /* 0x000fe4000800002a */
[----:B------:R-:W-:Y:S02]  /*2c70*/  DMUL R46, R34, R34 ;  /* 0x00000022222e7228 */ /* 0x000fe40000000000 */
[----:B------:R-:W-:Y:S02]  /*2c80*/  DSETP.GEU.AND P0, PT, R60, R54, PT ;  /* 0x000000363c00722a */ /* 0x000fe40003f0e000 */
[----:B------:R-:W-:Y:S02]  /*2c90*/  DFMA R34, R32, UR12, R20 ;  /* 0x0000000c20227c2b */ /* 0x000fe40008000014 */
[----:B------:R-:W-:-:S02]  /*2ca0*/  DFMA R48, R6, UR16, R38 ;  /* 0x0000001006307c2b */ /* 0x000fc40008000026 */
[----:B------:R-:W-:Y:S01]  /*2cb0*/  DMUL R24, R24, R36 ;  /* 0x0000002418187228 */ /* 0x000fe20000000000 */
[----:B------:R-:W-:Y:S01]  /*2cc0*/  FSEL R54, R60, R54, !P0 ;  /* 0x000000363c367208 */ /* 0x000fe20004000000 */
[----:B------:R-:W-:Y:S01]  /*2cd0*/  DFMA R52, R40, R40, R52 ;  /* 0x000000282834722b */ /* 0x000fe20000000034 */
[----:B------:R-:W-:Y:S01]  /*2ce0*/  FSEL R55, R61, R55, !P0 ;  /* 0x000000373d377208 */ /* 0x000fe20004000000 */
[----:B------:R-:W-:Y:S02]  /*2cf0*/  DFMA R46, R44, R44, R46 ;  /* 0x0000002c2c2e722b */ /* 0x000fe4000000002e */
[----:B------:R-:W-:Y:S02]  /*2d00*/  DFMA R42, R10, UR22, R42 ;  /* 0x000000160a2a7c2b */ /* 0x000fe4000800002a */
[----:B------:R-:W-:Y:S02]  /*2d10*/  DFMA R40, R6, UR18, R34 ;  /* 0x0000001206287c2b */ /* 0x000fe40008000022 */
[----:B------:R-:W-:-:S02]  /*2d20*/  DMUL R48, R48, R48 ;  /* 0x0000003030307228 */ /* 0x000fc40000000000 */
[----:B------:R-:W-:Y:S02]  /*2d30*/  DFMA R36, R32, UR20, R24 ;  /* 0x0000001420247c2b */ /* 0x000fe40008000018 */
[----:B------:R-:W-:Y:S02]  /*2d40*/  DSETP.GEU.AND P0, PT, R52, R54, PT ;  /* 0x000000363400722a */ /* 0x000fe40003f0e000 */
[----:B------:R-:W-:Y:S02]  /*2d50*/  DFMA R44, R8, UR16, R38 ;  /* 0x00000010082c7c2b */ /* 0x000fe40008000026 */
[----:B------:R-:W-:Y:S02]  /*2d60*/  DFMA R46, R42, R42, R46 ;  /* 0x0000002a2a2e722b */ /* 0x000fe4000000002e */
[----:B------:R-:W-:Y:S01]  /*2d70*/  FSEL R54, R52, R54, !P0 ;  /* 0x0000003634367208 */ /* 0x000fe20004000000 */
[----:B------:R-:W-:Y:S01]  /*2d80*/  DFMA R48, R40, R40, R48 ;  /* 0x000000282830722b */ /* 0x000fe20000000030 */
[----:B------:R-:W-:Y:S01]  /*2d90*/  FSEL R55, R53, R55, !P0 ;  /* 0x0000003735377208 */ /* 0x000fe20004000000 */
[----:B------:R-:W-:-:S02]  /*2da0*/  DFMA R40, R6, UR22, R36 ;  /* 0x0000001606287c2b */ /* 0x000fc40008000024 */
[----:B------:R-:W-:Y:S02]  /*2db0*/  DADD R32, RZ, R4 ;  /* 0x00000000ff207229 */ /* 0x000fe40000000004 */
[----:B------:R-:W-:Y:S02]  /*2dc0*/  DFMA R42, R8, UR18, R34 ;  /* 0x00000012082a7c2b */ /* 0x000fe40008000022 */
[----:B------:R-:W-:Y:S02]  /*2dd0*/  DMUL R44, R44, R44 ;  /* 0x0000002c2c2c7228 */ /* 0x000fe40000000000 */
[----:B------:R-:W-:Y:S02]  /*2de0*/  DSETP.GEU.AND P0, PT, R46, R54, PT ;  /* 0x000000362e00722a */ /* 0x000fe40003f0e000 */
[----:B------:R-:W-:Y:S02]  /*2df0*/  DFMA R38, R10, UR16, R38 ;  /* 0x000000100a267c2b */ /* 0x000fe40008000026 */
[----:B------:R-:W-:-:S02]  /*2e00*/  DFMA R48, R40, R40, R48 ;  /* 0x000000282830722b */ /* 0x000fc40000000030 */
[----:B------:R-:W-:Y:S01]  /*2e10*/  FSEL R56, R46, R54, !P0 ;  /* 0x000000362e387208 */ /* 0x000fe20004000000 */
[----:B------:R-:W-:Y:S01]  /*2e20*/  DFMA R52, R32, UR14, R18 ;  /* 0x0000000e20347c2b */ /* 0x000fe20008000012 */
[----:B------:R-:W-:Y:S01]  /*2e30*/  FSEL R57, R47, R55, !P0 ;  /* 0x000000372f397208 */ /* 0x000fe20004000000 */
[----:B------:R-:W-:Y:S02]  /*2e40*/  DFMA R40, R10, UR18, R34 ;  /* 0x000000120a287c2b */ /* 0x000fe40008000022 */
[----:B------:R-:W-:Y:S02]  /*2e50*/  DFMA R44, R42, R42, R44 ;  /* 0x0000002a2a2c722b */ /* 0x000fe4000000002c */
[----:B------:R-:W-:Y:S02]  /*2e60*/  DFMA R34, R8, UR22, R36 ;  /* 0x0000001608227c2b */ /* 0x000fe40008000024 */
[----:B------:R-:W-:Y:S02]  /*2e70*/  DMUL R42, R38, R38 ;  /* 0x00000026262a7228 */ /* 0x000fe40000000000 */
[----:B------:R-:W-:-:S02]  /*2e80*/  DSETP.GEU.AND P0, PT, R48, R56, PT ;  /* 0x000000383000722a */ /* 0x000fc40003f0e000 */
[----:B------:R-:W-:Y:S02]  /*2e90*/  DFMA R38, R32, UR12, R30 ;  /* 0x0000000c20267c2b */ /* 0x000fe4000800001e */
[----:B------:R-:W-:Y:S02]  /*2ea0*/  DFMA R46, R6, UR16, R52 ;  /* 0x00000010062e7c2b */ /* 0x000fe40008000034 */
[----:B------:R-:W-:Y:S01]  /*2eb0*/  DFMA R44, R34, R34, R44 ;  /* 0x00000022222c722b */ /* 0x000fe2000000002c */
[----:B------:R-:W-:Y:S01]  /*2ec0*/  FSEL R56, R48, R56, !P0 ;  /* 0x0000003830387208 */ /* 0x000fe20004000000 */
[----:B------:R-:W-:Y:S01]  /*2ed0*/  DFMA R42, R40, R40, R42 ;  /* 0x00000028282a722b */ /* 0x000fe2000000002a */
[----:B------:R-:W-:Y:S01]  /*2ee0*/  FSEL R57, R49, R57, !P0 ;  /* 0x0000003931397208 */ /* 0x000fe20004000000 */
[----:B------:R-:W-:Y:S02]  /*2ef0*/  DFMA R36, R10, UR22, R36 ;  /* 0x000000160a247c2b */ /* 0x000fe40008000024 */
[----:B------:R-:W-:-:S02]  /*2f00*/  DFMA R40, R6, UR18, R38 ;  /* 0x0000001206287c2b */ /* 0x000fc40008000026 */
[----:B------:R-:W-:Y:S02]  /*2f10*/  DMUL R46, R46, R46 ;  /* 0x0000002e2e2e7228 */ /* 0x000fe40000000000 */
        /* <DEDUP_REMOVED lines=8> */
[----:B------:R-:W-:Y:S02]  /*2fa0*/  DFMA R48, R8, UR18, R38 ;  /* 0x0000001208307c2b */ /* 0x000fe40008000026 */
[----:B------:R-:W-:Y:S02]  /*2fb0*/  DMUL R54, R54, R54 ;  /* 0x0000003636367228 */ /* 0x000fe40000000000 */
[----:B------:R-:W-:Y:S02]  /*2fc0*/  DSETP.GEU.AND P0, PT, R42, R56, PT ;  /* 0x000000382a00722a */ /* 0x000fe40003f0e000 */
[----:B------:R-:W-:Y:S02]  /*2fd0*/  DFMA R52, R10, UR16, R52 ;  /* 0x000000100a347c2b */ /* 0x000fe40008000034 */
[----:B------:R-:W-:Y:S02]  /*2fe0*/  DFMA R46, R40, R40, R46 ;  /* 0x00000028282e722b */ /* 0x000fe4000000002e */
[----:B------:R-:W-:Y:S01]  /*2ff0*/  FSEL R56, R42, R56, !P0 ;  /* 0x000000382a387208 */ /* 0x000fe20004000000 */
[----:B------:R-:W-:Y:S01]  /*3000*/  DFMA R44, R32, UR14, R14 ;  /* 0x0000000e202c7c2b */ /* 0x000fe2000800000e */
[----:B------:R-:W-:Y:S01]  /*3010*/  FSEL R57, R43, R57, !P0 ;  /* 0x000000392b397208 */ /* 0x000fe20004000000 */
[----:B------:R-:W-:-:S02]  /*3020*/  DFMA R54, R48, R48, R54 ;  /* 0x000000303036722b */ /* 0x000fc40000000036 */
[----:B------:R-:W-:Y:S02]  /*3030*/  DFMA R36, R8, UR22, R34 ;  /* 0x0000001608247c2b */ /* 0x000fe40008000022 */
[----:B------:R-:W-:Y:S02]  /*3040*/  DFMA R40, R10, UR18, R38 ;  /* 0x000000120a287c2b */ /* 0x000fe40008000026 */
[----:B------:R-:W-:Y:S02]  /*3050*/  DMUL R52, R52, R52 ;  /* 0x0000003434347228 */ /* 0x000fe40000000000 */
[----:B------:R-:W-:Y:S02]  /*3060*/  DSETP.GEU.AND P0, PT, R46, R56, PT ;  /* 0x000000382e00722a */ /* 0x000fe40003f0e000 */
[----:B------:R-:W-:Y:S02]  /*3070*/  DFMA R38, R32, UR12, R12 ;  /* 0x0000000c20267c2b */ /* 0x000fe4000800000c */
[----:B------:R-:W-:-:S02]  /*3080*/  DFMA R42, R6, UR16, R44 ;  /* 0x00000010062a7c2b */ /* 0x000fc4000800002c */
[----:B------:R-:W-:Y:S01]  /*3090*/  DFMA R54, R36, R36, R54 ;  /* 0x000000242436722b */ /* 0x000fe20000000036 */
[----:B------:R-:W-:Y:S01]  /*30a0*/  FSEL R56, R46, R56, !P0 ;  /* 0x000000382e387208 */ /* 0x000fe20004000000 */
[----:B------:R-:W-:Y:S01]  /*30b0*/  DFMA R52, R40, R40, R52 ;  /* 0x000000282834722b */ /* 0x000fe20000000034 */
[----:B------:R-:W-:Y:S01]  /*30c0*/  FSEL R57, R47, R57, !P0 ;  /* 0x000000392f397208 */ /* 0x000fe20004000000 */
[----:B------:R-:W-:Y:S02]  /*30d0*/  DFMA R34, R10, UR22, R34 ;  /* 0x000000160a227c2b */ /* 0x000fe40008000022 */
[----:B------:R-:W-:Y:S02]  /*30e0*/  DFMA R40, R6, UR18, R38 ;  /* 0x0000001206287c2b */ /* 0x000fe40008000026 */
[----:B------:R-:W-:Y:S02]  /*30f0*/  DMUL R42, R42, R42 ;  /* 0x0000002a2a2a7228 */ /* 0x000fe40000000000 */
[----:B------:R-:W-:-:S02]  /*3100*/  DFMA R36, R32, UR20, R16 ;  /* 0x0000001420247c2b */ /* 0x000fc40008000010 */
[----:B------:R-:W-:Y:S02]  /*3110*/  DSETP.GEU.AND P0, PT, R54, R56, PT ;  /* 0x000000383600722a */ /* 0x000fe40003f0e000 */
[----:B------:R-:W-:Y:S02]  /*3120*/  DFMA R48, R8, UR16, R44 ;  /* 0x0000001008307c2b */ /* 0x000fe4000800002c */
[----:B------:R-:W-:Y:S02]  /*3130*/  DFMA R52, R34, R34, R52 ;  /* 0x000000222234722b */ /* 0x000fe40000000034 */
[----:B------:R-:W-:Y:S01]  /*3140*/  FSEL R54, R54, R56, !P0 ;  /* 0x0000003836367208 */ /* 0x000fe20004000000 */
[----:B------:R-:W-:Y:S01]  /*3150*/  DFMA R42, R40, R40, R42 ;  /* 0x00000028282a722b */ /* 0x000fe2000000002a */
[----:B------:R-:W-:Y:S01]  /*3160*/  FSEL R55, R55, R57, !P0 ;  /* 0x0000003937377208 */ /* 0x000fe20004000000 */
[----:B------:R-:W-:Y:S02]  /*3170*/  DFMA R40, R6, UR22, R36 ;  /* 0x0000001606287c2b */ /* 0x000fe40008000024 */
[----:B------:R-:W-:-:S02]  /*3180*/  DFMA R46, R8, UR18, R38 ;  /* 0x00000012082e7c2b */ /* 0x000fc40008000026 */
[----:B------:R-:W-:Y:S02]  /*3190*/  DMUL R48, R48, R48 ;  /* 0x0000003030307228 */ /* 0x000fe40000000000 */
[----:B------:R-:W-:Y:S02]  /*31a0*/  DSETP.GEU.AND P0, PT, R52, R54, PT ;  /* 0x000000363400722a */ /* 0x000fe40003f0e000 */
[----:B------:R-:W-:Y:S02]  /*31b0*/  DFMA R44, R10, UR16, R44 ;  /* 0x000000100a2c7c2b */ /* 0x000fe4000800002c */
[----:B------:R-:W-:Y:S02]  /*31c0*/  DFMA R42, R40, R40, R42 ;  /* 0x00000028282a722b */ /* 0x000fe4000000002a */
[----:B------:R-:W-:Y:S01]  /*31d0*/  DFMA R48, R46, R46, R48 ;  /* 0x0000002e2e30722b */ /* 0x000fe20000000030 */
        /* <DEDUP_REMOVED lines=8> */
[----:B------:R-:W-:Y:S02]  /*3260*/  DFMA R52, R6, UR16, R46 ;  /* 0x0000001006347c2b */ /* 0x000fe4000800002e */
[----:B------:R-:W-:Y:S01]  /*3270*/  DFMA R48, R38, R38, R48 ;  /* 0x000000262630722b */ /* 0x000fe20000000030 */
[----:B------:R-:W-:Y:S01]  /*3280*/  FSEL R54, R42, R54, !P0 ;  /* 0x000000362a367208 */ /* 0x000fe20004000000 */
[----:B------:R-:W-:Y:S01]  /*3290*/  DFMA R44, R40, R40, R44 ;  /* 0x00000028282c722b */ /* 0x000fe2000000002c */
[----:B------:R-:W-:Y:S01]  /*32a0*/  FSEL R55, R43, R55, !P0 ;  /* 0x000000372b377208 */ /* 0x000fe20004000000 */
[----:B------:R-:W-:-:S02]  /*32b0*/  DFMA R36, R10, UR22, R36 ;  /* 0x000000160a247c2b */ /* 0x000fc40008000024 */
[----:B------:R-:W-:Y:S02]  /*32c0*/  DFMA R38, R6, UR18, R34 ;  /* 0x0000001206267c2b */ /* 0x000fe40008000022 */
[----:B------:R-:W-:Y:S02]  /*32d0*/  DMUL R52, R52, R52 ;  /* 0x0000003434347228 */ /* 0x000fe40000000000 */
[----:B------:R-:W-:Y:S02]  /*32e0*/  DFMA R32, R32, UR20, R24 ;  /* 0x0000001420207c2b */ /* 0x000fe40008000018 */
[----:B------:R-:W-:Y:S02]  /*32f0*/  DSETP.GEU.AND P0, PT, R48, R54, PT ;  /* 0x000000363000722a */ /* 0x000fe40003f0e000 */
[----:B------:R-:W-:Y:S02]  /*3300*/  DFMA R42, R8, UR16, R46 ;  /* 0x00000010082a7c2b */ /* 0x000fe4000800002e */
[----:B------:R-:W-:-:S02]  /*3310*/  DFMA R44, R36, R36, R44 ;  /* 0x00000024242c722b */ /* 0x000fc4000000002c */
[----:B------:R-:W-:Y:S01]  /*3320*/  FSEL R48, R48, R54, !P0 ;  /* 0x0000003630307208 */ /* 0x000fe20004000000 */
[----:B------:R-:W-:Y:S01]  /*3330*/  DFMA R52, R38, R38, R52 ;  /* 0x000000262634722b */ /* 0x000fe20000000034 */
[----:B------:R-:W-:Y:S01]  /*3340*/  FSEL R49, R49, R55, !P0 ;  /* 0x0000003731317208 */ /* 0x000fe20004000000 */
[----:B------:R-:W-:Y:S02]  /*3350*/  DFMA R38, R6, UR22, R32 ;  /* 0x0000001606267c2b */ /* 0x000fe40008000020 */
[----:B------:R-:W-:Y:S02]  /*3360*/  DFMA R40, R8, UR18, R34 ;  /* 0x0000001208287c2b */ /* 0x000fe40008000022 */
[----:B------:R-:W-:Y:S02]  /*3370*/  DMUL R42, R42, R42 ;  /* 0x0000002a2a2a7228 */ /* 0x000fe40000000000 */
[----:B------:R-:W-:Y:S02]  /*3380*/  DFMA R46, R10, UR16, R46 ;  /* 0x000000100a2e7c2b */ /* 0x000fe4000800002e */
[----:B------:R-:W-:-:S02]  /*3390*/  DADD R4, R4, 1 ;  /* 0x3ff0000004047429 */ /* 0x000fc40000000000 */
        /* <DEDUP_REMOVED lines=10> */
[----:B------:R-:W-:Y:S02]  /*3440*/  DSETP.GEU.AND P0, PT, R52, R38, PT ;  /* 0x000000263400722a */ /* 0x000fe40003f0e000 */
[----:B------:R-:W-:Y:S02]  /*3450*/  DFMA R46, R36, R36, R46 ;  /* 0x00000024242e722b */ /* 0x000fe4000000002e */
[----:B------:R-:W-:Y:S02]  /*3460*/  DFMA R42, R34, R34, R42 ;  /* 0x00000022222a722b */ /* 0x000fe4000000002a */
[----:B------:R-:W-:Y:S01]  /*3470*/  DFMA R30, R4, UR12, R30 ;  /* 0x0000000c041e7c2b */ /* 0x000fe2000800001e */
        /* <DEDUP_REMOVED lines=8> */
[C---:B------:R-:W-:Y:S02]  /*3500*/  DFMA R38, R8.reuse, UR16, R18 ;  /* 0x0000001008267c2b */ /* 0x040fe40008000012 */
[----:B------:R-:W-:-:S02]  /*3510*/  DFMA R36, R8, UR18, R30 ;  /* 0x0000001208247c2b */ /* 0x000fc4000800001e */
[----:B------:R-:W-:Y:S01]  /*3520*/  FSEL R40, R42, R40, !P0 ;  /* 0x000000282a287208 */ /* 0x000fe20004000000 */
[----:B------:R-:W-:Y:S01]  /*3530*/  DFMA R34, R32, R32, R34 ;  /* 0x000000202022722b */ /* 0x000fe20000000022 */
[----:B------:R-:W-:Y:S01]  /*3540*/  FSEL R41, R43, R41, !P0 ;  /* 0x000000292b297208 */ /* 0x000fe20004000000 */
[----:B------:R-:W-:Y:S02]  /*3550*/  DFMA R32, R6, UR22, R26 ;  /* 0x0000001606207c2b */ /* 0x000fe4000800001a */
[----:B------:R-:W-:Y:S02]  /*3560*/  DMUL R38, R38, R38 ;  /* 0x0000002626267228 */ /* 0x000fe40000000000 */
[----:B------:R-:W-:Y:S02]  /*3570*/  DFMA R18, R10, UR16, R18 ;  /* 0x000000100a127c2b */ /* 0x000fe40008000012 */
[----:B------:R-:W-:Y:S02]  /*3580*/  DSETP.GEU.AND P0, PT, R46, R40, PT ;  /* 0x000000282e00722a */ /* 0x000fe40003f0e000 */
[----:B------:R-:W-:-:S02]  /*3590*/  DFMA R34, R32, R32, R34 ;  /* 0x000000202022722b */ /* 0x000fc40000000022 */
[----:B------:R-:W-:Y:S02]  /*35a0*/  DFMA R32, R4, UR14, R14 ;  /* 0x0000000e04207c2b */ /* 0x000fe4000800000e */
[----:B------:R-:W-:Y:S01]  /*35b0*/  FSEL R40, R46, R40, !P0 ;  /* 0x000000282e287208 */ /* 0x000fe20004000000 */
[----:B------:R-:W-:Y:S01]  /*35c0*/  DFMA R38, R36, R36, R38 ;  /* 0x000000242426722b */ /* 0x000fe20000000026 */
[----:B------:R-:W-:Y:S01]  /*35d0*/  FSEL R41, R47, R41, !P0 ;  /* 0x000000292f297208 */ /* 0x000fe20004000000 */
[----:B------:R-:W-:Y:S02]  /*35e0*/  DFMA R14, R8, UR22, R26 ;  /* 0x00000016080e7c2b */ /* 0x000fe4000800001a */
        /* <DEDUP_REMOVED lines=30> */
[----:B------:R-:W-:Y:S02]  /*37d0*/  DFMA R12, R10, UR18, R12 ;  /* 0x000000120a0c7c2b */ /* 0x000fe4000800000c */
[----:B------:R-:W-:Y:S02]  /*37e0*/  DMUL R32, R32, R32 ;  /* 0x0000002020207228 */ /* 0x000fe40000000000 */
[----:B------:R-:W-:Y:S02]  /*37f0*/  DSETP.GEU.AND P0, PT, R36, R18, PT ;  /* 0x000000122400722a */ /* 0x000fe40003f0e000 */
[----:B------:R-:W-:Y:S02]  /*3800*/  DFMA R30, R14, R14, R30 ;  /* 0x0000000e0e1e722b */ /* 0x000fe4000000001e */
[----:B------:R-:W-:-:S02]  /*3810*/  DFMA R20, R4, UR12, R20 ;  /* 0x0000000c04147c2b */ /* 0x000fc40008000014 */
[----:B------:R-:W-:Y:S01]  /*3820*/  DFMA R14, R6, UR16, R50 ;  /* 0x00000010060e7c2b */ /* 0x000fe20008000032 */
        /* <DEDUP_REMOVED lines=8> */
[----:B------:R-:W-:Y:S02]  /*38b0*/  DFMA R32, R16, R16, R32 ;  /* 0x000000101020722b */ /* 0x000fe40000000020 */
[----:B------:R-:W-:Y:S01]  /*38c0*/  DFMA R16, R8, UR16, R50 ;  /* 0x0000001008107c2b */ /* 0x000fe20008000032 */
[----:B------:R-:W-:Y:S01]  /*38d0*/  FSEL R18, R30, R18, !P0 ;  /* 0x000000121e127208 */ /* 0x000fe20004000000 */
[----:B------:R-:W-:Y:S01]  /*38e0*/  DFMA R14, R12, R12, R14 ;  /* 0x0000000c0c0e722b */ /* 0x000fe2000000000e */
[----:B------:R-:W-:Y:S01]  /*38f0*/  FSEL R19, R31, R19, !P0 ;  /* 0x000000131f137208 */ /* 0x000fe20004000000 */
[----:B------:R-:W-:Y:S02]  /*3900*/  DFMA R6, R6, UR22, R4 ;  /* 0x0000001606067c2b */ /* 0x000fe40008000004 */
[----:B------:R-:W-:-:S02]  /*3910*/  DFMA R12, R8, UR18, R20 ;  /* 0x00000012080c7c2b */ /* 0x000fc40008000014 */
        /* <DEDUP_REMOVED lines=15> */
[----:B------:R-:W-:-:S06]  /*3a10*/  FSEL R7, R15, R7, !P0 ;  /* 0x000000070f077208 */ /* 0x000fcc0004000000 */
[----:B------:R-:W-:Y:S02]  /*3a20*/  DSETP.GEU.AND P0, PT, R16, R6, PT ;  /* 0x000000061000722a */ /* 0x000fe40003f0e000 */
[----:B------:R-:W-:-:S04]  /*3a30*/  DFMA R50, R4, R4, R50 ;  /* 0x000000040432722b */ /* 0x000fc80000000032 */
        /* <DEDUP_REMOVED lines=27> */
[----:B------:R-:W-:-:S02]  /*3bf0*/  IMAD.MOV.U32 R38, RZ, RZ, R12 ;  /* 0x000000ffff267224 */ /* 0x000fc400078e000c */
[----:B------:R-:W-:Y:S02]  /*3c00*/  IMAD.MOV.U32 R39, RZ, RZ, R13 ;  /* 0x000000ffff277224 */ /* 0x000fe400078e000d */
[----:B------:R-:W-:Y:S02]  /*3c10*/  IMAD.MOV.U32 R26, RZ, RZ, R4 ;  /* 0x000000ffff1a7224 */ /* 0x000fe400078e0004 */
[----:B------:R-:W-:-:S07]  /*3c20*/  IMAD.MOV.U32 R47, RZ, RZ, R15 ;  /* 0x000000ffff2f7224 */ /* 0x000fce00078e000f */
[----:B------:R-:W-:Y:S05]  /*3c30*/  CALL.REL.NOINC `($__internal_2_$__cuda_sm20_dsqrt_rn_f64_mediumpath_v1) ;  /* 0x0000001000447944 */ /* 0x000fea0003c00000 */
[----:B------:R-:W-:Y:S02]  /*3c40*/  IMAD.MOV.U32 R16, RZ, RZ, R44 ;  /* 0x000000ffff107224 */ /* 0x000fe400078e002c */
[----:B------:R-:W-:-:S07]  /*3c50*/  IMAD.MOV.U32 R17, RZ, RZ, R45 ;  /* 0x000000ffff117224 */ /* 0x000fce00078e002d */
.L_x_16:
[----:B------:R-:W-:Y:S05]  /*3c60*/  BSYNC.RECONVERGENT B1 ;  /* 0x0000000000017941 */ /* 0x000fea0003800200 */
.L_x_15:
        /* <DEDUP_REMOVED lines=22> */
[----:B------:R-:W-:Y:S01]  /*3dd0*/  LDS.64 R30, [R46+0x10] ;  /* 0x000010002e1e7984 */ /* 0x000fe20000000a00 */
[----:B0-----:R-:W-:-:S02]  /*3de0*/  DMUL R44, R20, R12 ;  /* 0x0000000c142c7228 */ /* 0x001fc40000000000 */
[C---:B-1----:R-:W-:Y:S01]  /*3df0*/  DMUL R42, R20.reuse, R6 ;  /* 0x00000006142a7228 */ /* 0x042fe20000000000 */
[----:B------:R-:W0:Y:S01]  /*3e00*/  LDS.64 R6, [R46+0x8] ;  /* 0x000008002e067984 */ /* 0x000e220000000a00 */
[----:B--2---:R-:W-:-:S04]  /*3e10*/  DMUL R40, R20, R40 ;  /* 0x0000002814287228 */ /* 0x004fc80000000000 */
[C---:B------:R-:W-:Y:S02]  /*3e20*/  DMUL R44, R20.reuse, R44 ;  /* 0x0000002c142c7228 */ /* 0x040fe40000000000 */
[C---:B---3--:R-:W-:Y:S02]  /*3e30*/  DMUL R12, R20.reuse, R8 ;  /* 0x00000008140c7228 */ /* 0x048fe40000000000 */
[C---:B------:R-:W-:Y:S01]  /*3e40*/  DMUL R42, R20.reuse, R42 ;  /* 0x0000002a142a7228 */ /* 0x040fe20000000000 */
[----:B------:R-:W1:Y:S01]  /*3e50*/  LDS.64 R8, [R46] ;  /* 0x000000002e087984 */ /* 0x000e620000000a00 */
[C---:B------:R-:W-:Y:S02]  /*3e60*/  DMUL R40, R20.reuse, R40 ;  /* 0x0000002814287228 */ /* 0x040fe40000000000 */
[C---:B----4-:R-:W-:Y:S02]  /*3e70*/  DMUL R38, R20.reuse, R38 ;  /* 0x0000002614267228 */ /* 0x050fe40000000000 */
[----:B------:R-:W-:-:S02]  /*3e80*/  DMUL R12, R20, R12 ;  /* 0x0000000c140c7228 */ /* 0x000fc40000000000 */
[C---:B------:R-:W-:Y:S01]  /*3e90*/  DFMA R42, R20.reuse, R42, R44 ;  /* 0x0000002a142a722b */ /* 0x040fe2000000002c */
[----:B------:R-:W2:Y:S01]  /*3ea0*/  LDS.64 R44, [UR12+0x540] ;  /* 0x0005400cff2c7984 */ /* 0x000ea20008000a00 */
[C---:B-----5:R-:W-:Y:S02]  /*3eb0*/  DMUL R32, R20.reuse, R32 ;  /* 0x0000002014207228 */ /* 0x060fe40000000000 */
[C---:B------:R-:W-:Y:S02]  /*3ec0*/  DMUL R38, R20.reuse, R38 ;  /* 0x0000002614267228 */ /* 0x040fe40000000000 */
[C---:B------:R-:W-:Y:S02]  /*3ed0*/  DFMA R12, R20.reuse, R40, R12 ;  /* 0x00000028140c722b */ /* 0x040fe4000000000c */
[C---:B------:R-:W-:Y:S02]  /*3ee0*/  DMUL R40, R20.reuse, R18 ;  /* 0x0000001214287228 */ /* 0x040fe40000000000 */
[C---:B------:R-:W-:Y:S01]  /*3ef0*/  DFMA R14, R20.reuse, R14, R42 ;  /* 0x0000000e140e722b */ /* 0x040fe2000000002a */
[----:B------:R-:W3:Y:S01]  /*3f00*/  LDS.64 R18, [R46+0x18] ;  /* 0x000018002e127984 */ /* 0x000ee20000000a00 */
[----:B------:R-:W-:-:S02]  /*3f10*/  DMUL R24, R20, R24 ;  /* 0x0000001814187228 */ /* 0x000fc40000000000 */
[C---:B------:R-:W-:Y:S02]  /*3f20*/  DMUL R32, R20.reuse, R32 ;  /* 0x0000002014207228 */ /* 0x040fe40000000000 */
[----:B------:R-:W-:Y:S02]  /*3f30*/  DFMA R10, R20, R10, R12 ;  /* 0x0000000a140a722b */ /* 0x000fe4000000000c */
[----:B------:R-:W-:Y:S02]  /*3f40*/  DADD R14, R14, R36 ;  /* 0x000000000e0e7229 */ /* 0x000fe40000000024 */
[C---:B------:R-:W-:Y:S02]  /*3f50*/  DMUL R40, R20.reuse, R40 ;  /* 0x0000002814287228 */ /* 0x040fe40000000000 */
[C---:B------:R-:W-:Y:S02]  /*3f60*/  DMUL R24, R20.reuse, R24 ;  /* 0x0000001814187228 */ /* 0x040fe40000000000 */
[----:B------:R-:W-:-:S02]  /*3f70*/  DFMA R32, R20, R38, R32 ;  /* 0x000000261420722b */ /* 0x000fc40000000020 */
[----:B------:R-:W-:Y:S02]  /*3f80*/  DADD R4, R10, R4 ;  /* 0x000000000a047229 */ /* 0x000fe40000000004 */
[----:B0-----:R-:W-:Y:S02]  /*3f90*/  DMUL R6, R6, R14 ;  /* 0x0000000e06067228 */ /* 0x001fe40000000000 */
[C---:B------:R-:W-:Y:S02]  /*3fa0*/  DFMA R24, R20.reuse, R40, R24 ;  /* 0x000000281418722b */ /* 0x040fe40000000018 */
[----:B------:R-:W-:-:S04]  /*3fb0*/  DFMA R32, R20, R34, R32 ;  /* 0x000000221420722b */ /* 0x000fc80000000020 */
[----:B-1----:R-:W-:Y:S02]  /*3fc0*/  DFMA R4, R8, R4, R6 ;  /* 0x000000040804722b */ /* 0x002fe40000000006 */
[----:B------:R-:W-:Y:S02]  /*3fd0*/  DFMA R24, R20, R26, R24 ;  /* 0x0000001a1418722b */ /* 0x000fe40000000018 */
[----:B------:R-:W-:-:S06]  /*3fe0*/  DADD R16, R32, R16 ;  /* 0x0000000020107229 */ /* 0x000fcc0000000010 */
[----:B--2---:R-:W-:Y:S02]  /*3ff0*/  DADD R24, R24, R44 ;  /* 0x0000000018187229 */ /* 0x004fe4000000002c */
[----:B------:R-:W-:-:S08]  /*4000*/  DFMA R4, R30, R16, R4 ;  /* 0x000000101e04722b */ /* 0x000fd00000000004 */
[----:B---3--:R-:W-:-:S11]  /*4010*/  DFMA R6, R18, R24, R4 ;  /* 0x000000181206722b */ /* 0x008fd60000000004 */
.L_x_18:
[----:B------:R-:W-:Y:S05]  /*4020*/  BSYNC.RECONVERGENT B1 ;  /* 0x0000000000017941 */ /* 0x000fea0003800200 */
.L_x_17:
[----:B------:R-:W0:Y:S01]  /*4030*/  S2R R5, SR_TID.X ;  /* 0x0000000000057919 */ /* 0x000e220000002100 */
[----:B------:R-:W-:Y:S01]  /*4040*/  UMOV UR6, UR8 ;  /* 0x0000000800067c82 */ /* 0x000fe20008000000 */
[----:B------:R-:W-:Y:S01]  /*4050*/  DADD R6, -R6, R22 ;  /* 0x0000000006067229 */ /* 0x000fe20000000116 */
[----:B------:R-:W-:Y:S01]  /*4060*/  IMAD.U32 R4, RZ, RZ, UR6 ;  /* 0x00000006ff047e24 */ /* 0x000fe2000f8e00ff */
[----:B------:R-:W-:Y:S02]  /*4070*/  UMOV UR7, UR9 ;  /* 0x0000000900077c82 */ /* 0x000fe40008000000 */
[----:B------:R-:W-:-:S04]  /*4080*/  UIADD3 UR12, UPT, UPT, UR7, 0x1, URZ ;  /* 0x00000001070c7890 */ /* 0x000fc8000fffe0ff */
[----:B------:R-:W-:Y:S01]  /*4090*/  DADD R6, R6, R2 ;  /* 0x0000000006067229 */ /* 0x000fe20000000002 */
[----:B0-----:R-:W-:Y:S02]  /*40a0*/  IMAD R9, R4, 0x3, R5 ;  /* 0x0000000304097824 */ /* 0x001fe400078e0205 */
[----:B------:R-:W-:-:S04]  /*40b0*/  IMAD R4, RZ, RZ, -UR6 ;  /* 0x80000006ff047e24 */ /* 0x000fc8000f8e02ff */
[----:B------:R-:W-:Y:S02]  /*40c0*/  IMAD R4, R4, 0x2, R9 ;  /* 0x0000000204047824 */ /* 0x000fe400078e0209 */
[----:B------:R-:W-:Y:S01]  /*40d0*/  IMAD.U32 R9, RZ, RZ, UR4 ;  /* 0x00000004ff097e24 */ /* 0x000fe2000f8e00ff */
[----:B------:R-:W-:-:S03]  /*40e0*/  UIADD3 UR4, UPT, UPT, UR4, 0x1, URZ ;  /* 0x0000000104047890 */ /* 0x000fc6000fffe0ff */
[----:B------:R-:W-:Y:S01]  /*40f0*/  IMAD R4, R9, 0x20, R4 ;  /* 0x0000002009047824 */ /* 0x000fe200078e0204 */
[----:B------:R-:W-:-:S04]  /*4100*/  UISETP.NE.AND UP0, UPT, UR4, UR5, UPT ;  /* 0x000000050400728c */ /* 0x000fc8000bf05270 */
[C---:B------:R-:W-:Y:S02]  /*4110*/  ISETP.GE.AND P1, PT, R4.reuse, UR12, PT ;  /* 0x0000000c04007c0c */ /* 0x040fe4000bf26270 */
[----:B------:R-:W-:Y:S02]  /*4120*/  ISETP.NE.AND P0, PT, R4, UR25, PT ;  /* 0x0000001904007c0c */ /* 0x000fe4000bf05270 */
[-C--:B------:R-:W-:Y:S02]  /*4130*/  FSEL R9, R6, R2.reuse, !P1 ;  /* 0x0000000206097208 */ /* 0x080fe40004800000 */
[-C--:B------:R-:W-:Y:S02]  /*4140*/  FSEL R7, R7, R3.reuse, !P1 ;  /* 0x0000000307077208 */ /* 0x080fe40004800000 */
[----:B------:R-:W-:Y:S02]  /*4150*/  FSEL R2, R9, R2, P0 ;  /* 0x0000000209027208 */ /* 0x000fe40000000000 */
[----:B------:R-:W-:Y:S01]  /*4160*/  FSEL R3, R7, R3, P0 ;  /* 0x0000000307037208 */ /* 0x000fe20000000000 */
[----:B------:R-:W-:Y:S06]  /*4170*/  BRA.U UP0, `(.L_x_19) ;  /* 0xffffffc900007547 */ /* 0x000fec000b83ffff */
.L_x_10:
[----:B------:R-:W0:Y:S01]  /*4180*/  S2R R15, SR_CgaCtaId ;  /* 0x00000000000f7919 */ /* 0x000e220000008800 */
[----:B------:R-:W-:Y:S02]  /*4190*/  MOV R12, 0x400 ;  /* 0x00000400000c7802 */ /* 0x000fe40000000f00 */
[C---:B------:R-:W-:Y:S02]  /*41a0*/  ISETP.GT.U32.AND P1, PT, R5.reuse, 0xf, PT ;  /* 0x0000000f0500780c */ /* 0x040fe40003f24070 */
[----:B------:R-:W-:Y:S01]  /*41b0*/  ISETP.GT.U32.AND P0, PT, R5, 0x7, PT ;  /* 0x000000070500780c */ /* 0x000fe20003f04070 */
[----:B------:R-:W-:-:S05]  /*41c0*/  VIADD R0, R12, 0x548 ;  /* 0x000005480c007836 */ /* 0x000fca0000000000 */
[----:B0-----:R-:W-:-:S05]  /*41d0*/  LEA R0, R15, R0, 0x18 ;  /* 0x000000000f007211 */ /* 0x001fca00078ec0ff */
[----:B------:R-:W-:-:S05]  /*41e0*/  IMAD R13, R5, 0x8, R0 ;  /* 0x00000008050d7824 */ /* 0x000fca00078e0200 */
[----:B------:R-:W-:Y:S01]  /*41f0*/  STS.64 [R13], R2 ;  /* 0x000000020d007388 */ /* 0x000fe20000000a00 */
[----:B------:R-:W-:Y:S06]  /*4200*/  BAR.SYNC.DEFER_BLOCKING 0x0 ;  /* 0x0000000000007b1d */ /* 0x000fec0000010000 */
[----:B------:R-:W-:Y:S04]  /*4210*/  @!P1 LDS.64 R6, [R13+0x80] ;  /* 0x000080000d069984 */ /* 0x000fe80000000a00 */
[----:B------:R-:W0:Y:S02]  /*4220*/  @!P1 LDS.64 R8, [R13] ;  /* 0x000000000d089984 */ /* 0x000e240000000a00 */
[----:B0-----:R-:W-:-:S07]  /*4230*/  @!P1 DADD R6, R6, R8 ;  /* 0x0000000006069229 */ /* 0x001fce0000000008 */
[----:B------:R-:W-:Y:S01]  /*4240*/  @!P1 STS.64 [R13], R6 ;  /* 0x000000060d009388 */ /* 0x000fe20000000a00 */
[----:B------:R-:W-:Y:S01]  /*4250*/  BAR.SYNC.DEFER_BLOCKING 0x0 ;  /* 0x0000000000007b1d */ /* 0x000fe20000010000 */
[----:B------:R-:W-:-:S05]  /*4260*/  ISETP.GT.U32.AND P1, PT, R5, 0x3, PT ;  /* 0x000000030500780c */ /* 0x000fca0003f24070 */
        /* <DEDUP_REMOVED lines=9> */
[----:B------:R0:W-:Y:S01]  /*4300*/  @!P1 STS.64 [R13], R2 ;  /* 0x000000020d009388 */ /* 0x0001e20000000a00 */
[----:B------:R-:W-:Y:S01]  /*4310*/  BAR.SYNC.DEFER_BLOCKING 0x0 ;  /* 0x0000000000007b1d */ /* 0x000fe20000010000 */
[----:B------:R-:W-:-:S07]  /*4320*/  ISETP.NE.AND P1, PT, R5, RZ, PT ;  /* 0x000000ff0500720c */ /* 0x000fce0003f25270 */
[----:B0-----:R-:W0:Y:S06]  /*4330*/  LDC R2, c[0x0][0x398] ;  /* 0x0000e600ff027b82 */ /* 0x001e2c0000000800 */
[----:B------:R-:W-:Y:S01]  /*4340*/  @!P1 LEA R0, R15, R12, 0x18 ;  /* 0x0000000c0f009211 */ /* 0x000fe200078ec0ff */
[----:B------:R-:W-:Y:S04]  /*4350*/  @!P0 LDS.64 R6, [R13+0x10] ;  /* 0x000010000d068984 */ /* 0x000fe80000000a00 */
[----:B------:R-:W1:Y:S02]  /*4360*/  @!P0 LDS.64 R10, [R13] ;  /* 0x000000000d0a8984 */ /* 0x000e640000000a00 */
[----:B-1----:R-:W-:-:S07]  /*4370*/  @!P0 DADD R6, R6, R10 ;  /* 0x0000000006068229 */ /* 0x002fce000000000a */
[----:B------:R-:W-:Y:S01]  /*4380*/  @!P0 STS.64 [R13], R6 ;  /* 0x000000060d008388 */ /* 0x000fe20000000a00 */
[----:B------:R-:W-:Y:S01]  /*4390*/  BAR.SYNC.DEFER_BLOCKING 0x0 ;  /* 0x0000000000007b1d */ /* 0x000fe20000010000 */
[----:B0-----:R-:W-:-:S04]  /*43a0*/  ISETP.GT.AND P0, PT, R2, UR7, PT ;  /* 0x0000000702007c0c */ /* 0x001fc8000bf04270 */
[----:B------:R-:W-:Y:S01]  /*43b0*/  ISETP.GE.AND P0, PT, R2, UR6, !P0 ;  /* 0x0000000602007c0c */ /* 0x000fe2000c706270 */
[----:B------:R-:W-:Y:S04]  /*43c0*/  @!P1 LDS.64 R4, [R0+0x550] ;  /* 0x0005500000049984 */ /* 0x000fe80000000a00 */
[----:B------:R-:W0:Y:S02]  /*43d0*/  @!P1 LDS.64 R8, [R13] ;  /* 0x000000000d089984 */ /* 0x000e240000000a00 */
[----:B0-----:R-:W-:-:S07]  /*43e0*/  @!P1 DADD R4, R4, R8 ;  /* 0x0000000004049229 */ /* 0x001fce0000000008 */
[----:B------:R0:W-:Y:S01]  /*43f0*/  @!P1 STS.64 [R13], R4 ;  /* 0x000000040d009388 */ /* 0x0001e20000000a00 */
[----:B------:R-:W-:Y:S06]  /*4400*/  BAR.SYNC.DEFER_BLOCKING 0x0 ;  /* 0x0000000000007b1d */ /* 0x000fec0000010000 */
[----:B------:R-:W-:Y:S05]  /*4410*/  @P1 EXIT ;  /* 0x000000000000194d */ /* 0x000fea0003800000 */
[----:B------:R-:W1:Y:S01]  /*4420*/  S2R R3, SR_CTAID.X ;  /* 0x0000000000037919 */ /* 0x000e620000002500 */
[----:B0-----:R-:W1:Y:S02]  /*4430*/  LDC.64 R4, c[0x0][0x3c8] ;  /* 0x0000f200ff047b82 */ /* 0x001e640000000a00 */
[----:B-1----:R-:W-:-:S05]  /*4440*/  IMAD.WIDE.U32 R4, R3, 0x8, R4 ;  /* 0x0000000803047825 */ /* 0x002fca00078e0004 */
[----:B------:R-:W2:Y:S01]  /*4450*/  LDG.E.64 R6, desc[UR10][R4.64] ;  /* 0x0000000a04067981 */ /* 0x000ea2000c1e1b00 */
[----:B------:R-:W-:Y:S01]  /*4460*/  LEA R12, R15, R12, 0x18 ;  /* 0x0000000c0f0c7211 */ /* 0x000fe200078ec0ff */
[----:B------:R-:W-:-:S04]  /*4470*/  IMAD.MOV.U32 R8, RZ, RZ, 0x3fe00000 ;  /* 0x3fe00000ff087424 */ /* 0x000fc800078e00ff */
[----:B------:R-:W2:Y:S01]  /*4480*/  LDS.64 R2, [R12+0x548] ;  /* 0x000548000c027984 */ /* 0x000ea20000000a00 */
[----:B------:R-:W-:Y:S01]  /*4490*/  FSEL R9, R8, 1.875, P0 ;  /* 0x3ff0000008097808 */ /* 0x000fe20000000000 */
[----:B------:R-:W-:-:S06]  /*44a0*/  IMAD.MOV.U32 R8, RZ, RZ, RZ ;  /* 0x000000ffff087224 */ /* 0x000fcc00078e00ff */
[----:B--2---:R-:W-:-:S07]  /*44b0*/  DFMA R2, R2, R8, R6 ;  /* 0x000000080202722b */ /* 0x004fce0000000006 */
[----:B------:R-:W-:Y:S01]  /*44c0*/  STG.E.64 desc[UR10][R4.64], R2 ;  /* 0x0000000204007986 */ /* 0x000fe2000c101b0a */
[----:B------:R-:W-:Y:S05]  /*44d0*/  EXIT ;  /* 0x000000000000794d */ /* 0x000fea0003800000 */
        .weak           $__internal_0_$__cuda_sm20_dblrcp_rn_slowpath_v3
        .type           $__internal_0_$__cuda_sm20_dblrcp_rn_slowpath_v3,@function
        .size           $__internal_0_$__cuda_sm20_dblrcp_rn_slowpath_v3,($__internal_1_$__cuda_sm20_div_rn_f64_full - $__internal_0_$__cuda_sm20_dblrcp_rn_slowpath_v3)
$__internal_0_$__cuda_sm20_dblrcp_rn_slowpath_v3:
[----:B------:R-:W-:-:S14]  /*44e0*/  DSETP.GTU.AND P0, PT, |R8|, +INF , PT ;  /* 0x7ff000000800742a */ /* 0x000fdc0003f0c200 */
[----:B------:R-:W-:Y:S05]  /*44f0*/  @P0 BRA `(.L_x_20) ;  /* 0x0000000000800947 */ /* 0x000fea0003800000 */
[----:B------:R-:W-:-:S05]  /*4500*/  LOP3.LUT R4, R9, 0x7fffffff, RZ, 0xc0, !PT ;  /* 0x7fffffff09047812 */ /* 0x000fca00078ec0ff */
[----:B------:R-:W-:-:S05]  /*4510*/  VIADD R2, R4, 0xffffffff ;  /* 0xffffffff04027836 */ /* 0x000fca0000000000 */
[----:B------:R-:W-:-:S13]  /*4520*/  ISETP.GE.U32.AND P0, PT, R2, 0x7fefffff, PT ;  /* 0x7fefffff0200780c */ /* 0x000fda0003f06070 */
[----:B------:R-:W-:Y:S01]  /*4530*/  @P0 LOP3.LUT R3, R9, 0x7ff00000, RZ, 0x3c, !PT ;  /* 0x7ff0000009030812 */ /* 0x000fe200078e3cff */
[----:B------:R-:W-:Y:S01]  /*4540*/  @P0 IMAD.MOV.U32 R2, RZ, RZ, RZ ;  /* 0x000000ffff020224 */ /* 0x000fe200078e00ff */
[----:B------:R-:W-:Y:S06]  /*4550*/  @P0 BRA `(.L_x_21) ;  /* 0x0000000000700947 */ /* 0x000fec0003800000 */
[----:B------:R-:W-:-:S13]  /*4560*/  ISETP.GE.U32.AND P0, PT, R4, 0x1000001, PT ;  /* 0x010000010400780c */ /* 0x000fda0003f06070 */
[----:B------:R-:W-:Y:S05]  /*4570*/  @!P0 BRA `(.L_x_22) ;  /* 0x0000000000388947 */ /* 0x000fea0003800000 */
[----:B------:R-:W-:Y:S02]  /*4580*/  VIADD R3, R9, 0xc0200000 ;  /* 0xc020000009037836 */ /* 0x000fe40000000000 */
[----:B------:R-:W-:Y:S02]  /*4590*/  IMAD.MOV.U32 R2, RZ, RZ, R8 ;  /* 0x000000ffff027224 */ /* 0x000fe400078e0008 */
[----:B------:R-:W0:Y:S01]  /*45a0*/  MUFU.RCP64H R5, R3 ;  /* 0x0000000300057308 */ /* 0x000e220000001800 */
[----:B------:R-:W-:-:S06]  /*45b0*/  IMAD.MOV.U32 R4, RZ, RZ, R7 ;  /* 0x000000ffff047224 */ /* 0x000fcc00078e0007 */
[----:B0-----:R-:W-:-:S08]  /*45c0*/  DFMA R6, -R2, R4, 1 ;  /* 0x3ff000000206742b */ /* 0x001fd00000000104 */
[----:B------:R-:W-:-:S08]  /*45d0*/  DFMA R6, R6, R6, R6 ;  /* 0x000000060606722b */ /* 0x000fd00000000006 */
[----:B------:R-:W-:-:S08]  /*45e0*/  DFMA R6, R4, R6, R4 ;  /* 0x000000060406722b */ /* 0x000fd00000000004 */
[----:B------:R-:W-:-:S08]  /*45f0*/  DFMA R4, -R2, R6, 1 ;  /* 0x3ff000000204742b */ /* 0x000fd00000000106 */
[----:B------:R-:W-:-:S08]  /*4600*/  DFMA R4, R6, R4, R6 ;  /* 0x000000040604722b */ /* 0x000fd00000000006 */
[----:B------:R-:W-:-:S08]  /*4610*/  DMUL R4, R4, 2.2250738585072013831e-308 ;  /* 0x0010000004047828 */ /* 0x000fd00000000000 */
[----:B------:R-:W-:-:S08]  /*4620*/  DFMA R6, -R8, R4, 1 ;  /* 0x3ff000000806742b */ /* 0x000fd00000000104 */
[----:B------:R-:W-:-:S08]  /*4630*/  DFMA R6, R6, R6, R6 ;  /* 0x000000060606722b */ /* 0x000fd00000000006 */
[----:B------:R-:W-:Y:S01]  /*4640*/  DFMA R2, R4, R6, R4 ;  /* 0x000000060402722b */ /* 0x000fe20000000004 */
[----:B------:R-:W-:Y:S10]  /*4650*/  BRA `(.L_x_21) ;  /* 0x0000000000307947 */ /* 0x000ff40003800000 */
.L_x_22:
[----:B------:R-:W-:Y:S01]  /*4660*/  DMUL R4, R8, 8.11296384146066816958e+31 ;  /* 0x4690000008047828 */ /* 0x000fe20000000000 */
[----:B------:R-:W-:-:S05]  /*4670*/  IMAD.MOV.U32 R2, RZ, RZ, R7 ;  /* 0x000000ffff027224 */ /* 0x000fca00078e0007 */
[----:B------:R-:W0:Y:S02]  /*4680*/  MUFU.RCP64H R3, R5 ;  /* 0x0000000500037308 */ /* 0x000e240000001800 */
[----:B0-----:R-:W-:-:S08]  /*4690*/  DFMA R6, -R4, R2, 1 ;  /* 0x3ff000000406742b */ /* 0x001fd00000000102 */
[----:B------:R-:W-:-:S08]  /*46a0*/  DFMA R6, R6, R6, R6 ;  /* 0x000000060606722b */ /* 0x000fd00000000006 */
[----:B------:R-:W-:-:S08]  /*46b0*/  DFMA R6, R2, R6, R2 ;  /* 0x000000060206722b */ /* 0x000fd00000000002 */
[----:B------:R-:W-:-:S08]  /*46c0*/  DFMA R2, -R4, R6, 1 ;  /* 0x3ff000000402742b */ /* 0x000fd00000000106 */
[----:B------:R-:W-:-:S08]  /*46d0*/  DFMA R2, R6, R2, R6 ;  /* 0x000000020602722b */ /* 0x000fd00000000006 */
[----:B------:R-:W-:Y:S01]  /*46e0*/  DMUL R2, R2, 8.11296384146066816958e+31 ;  /* 0x4690000002027828 */ /* 0x000fe20000000000 */
[----:B------:R-:W-:Y:S10]  /*46f0*/  BRA `(.L_x_21) ;  /* 0x0000000000087947 */ /* 0x000ff40003800000 */
.L_x_20:
[----:B------:R-:W-:Y:S01]  /*4700*/  LOP3.LUT R3, R9, 0x80000, RZ, 0xfc, !PT ;  /* 0x0008000009037812 */ /* 0x000fe200078efcff */
[----:B------:R-:W-:-:S07]  /*4710*/  IMAD.MOV.U32 R2, RZ, RZ, R8 ;  /* 0x000000ffff027224 */ /* 0x000fce00078e0008 */
.L_x_21:
[----:B------:R-:W-:Y:S02]  /*4720*/  IMAD.MOV.U32 R28, RZ, RZ, R2 ;  /* 0x000000ffff1c7224 */ /* 0x000fe400078e0002 */
[----:B------:R-:W-:Y:S02]  /*4730*/  IMAD.MOV.U32 R29, RZ, RZ, R3 ;  /* 0x000000ffff1d7224 */ /* 0x000fe400078e0003 */
[----:B------:R-:W-:Y:S02]  /*4740*/  IMAD.MOV.U32 R2, RZ, RZ, R0 ;  /* 0x000000ffff027224 */ /* 0x000fe400078e0000 */
[----:B------:R-:W-:-:S04]  /*4750*/  IMAD.MOV.U32 R3, RZ, RZ, 0x0 ;  /* 0x00000000ff037424 */ /* 0x000fc800078e00ff */
[----:B------:R-:W-:Y:S05]  /*4760*/  RET.REL.NODEC R2 `(_Z21two_body_ratio_kernelIdLi32EEvPPT_iiS1_iS1_iS0_S1_S1_S1_) ;  /* 0xffffffb802247950 */ /* 0x000fea0003c3ffff */
        .weak           $__internal_1_$__cuda_sm20_div_rn_f64_full
        .type           $__internal_1_$__cuda_sm20_div_rn_f64_full,@function
        .size           $__internal_1_$__cuda_sm20_div_rn_f64_full,($__internal_2_$__cuda_sm20_dsqrt_rn_f64_mediumpath_v1 - $__internal_1_$__cuda_sm20_div_rn_f64_full)
$__internal_1_$__cuda_sm20_div_rn_f64_full:
[C---:B------:R-:W-:Y:S01]  /*4770*/  FSETP.GEU.AND P0, PT, |R5|.reuse, 1.469367938527859385e-39, PT ;  /* 0x001000000500780b */ /* 0x040fe20003f0e200 */
[--C-:B------:R-:W-:Y:S01]  /*4780*/  IMAD.MOV.U32 R2, RZ, RZ, R4.reuse ;  /* 0x000000ffff027224 */ /* 0x100fe200078e0004 */
[C---:B------:R-:W-:Y:S01]  /*4790*/  LOP3.LUT R6, R5.reuse, 0x800fffff, RZ, 0xc0, !PT ;  /* 0x800fffff05067812 */ /* 0x040fe200078ec0ff */
[----:B------:R-:W-:Y:S01]  /*47a0*/  IMAD.MOV.U32 R3, RZ, RZ, R5 ;  /* 0x000000ffff037224 */ /* 0x000fe200078e0005 */
[----:B------:R-:W0:Y:S01]  /*47b0*/  LDC.64 R18, c[0x0][0x3b0] ;  /* 0x0000ec00ff127b82 */ /* 0x000e220000000a00 */
[----:B------:R-:W-:Y:S01]  /*47c0*/  IMAD.MOV.U32 R8, RZ, RZ, 0x1 ;  /* 0x00000001ff087424 */ /* 0x000fe200078e00ff */
[----:B------:R-:W-:Y:S01]  /*47d0*/  LOP3.LUT R7, R6, 0x3ff00000, RZ, 0xfc, !PT ;  /* 0x3ff0000006077812 */ /* 0x000fe200078efcff */
[----:B------:R-:W-:Y:S01]  /*47e0*/  IMAD.MOV.U32 R6, RZ, RZ, R4 ;  /* 0x000000ffff067224 */ /* 0x000fe200078e0004 */
[----:B------:R-:W-:Y:S01]  /*47f0*/  LOP3.LUT R0, R5, 0x7ff00000, RZ, 0xc0, !PT ;  /* 0x7ff0000005007812 */ /* 0x000fe200078ec0ff */
[----:B------:R-:W-:-:S04]  /*4800*/  IMAD.MOV.U32 R16, RZ, RZ, 0x1ca00000 ;  /* 0x1ca00000ff107424 */ /* 0x000fc800078e00ff */
[----:B------:R-:W-:-:S06]  /*4810*/  @!P0 DMUL R6, R2, 8.98846567431157953865e+307 ;  /* 0x7fe0000002068828 */ /* 0x000fcc0000000000 */
[----:B------:R-:W1:Y:S01]  /*4820*/  MUFU.RCP64H R9, R7 ;  /* 0x0000000700097308 */ /* 0x000e620000001800 */
[----:B0-----:R-:W-:-:S04]  /*4830*/  LOP3.LUT R15, R19, 0x7ff00000, RZ, 0xc0, !PT ;  /* 0x7ff00000130f7812 */ /* 0x001fc800078ec0ff */
[----:B------:R-:W-:Y:S01]  /*4840*/  ISETP.GE.U32.AND P1, PT, R15, R0, PT ;  /* 0x000000000f00720c */ /* 0x000fe20003f26070 */
[----:B------:R-:W-:Y:S01]  /*4850*/  IMAD.MOV.U32 R17, RZ, RZ, R15 ;  /* 0x000000ffff117224 */ /* 0x000fe200078e000f */
[----:B-1----:R-:W-:Y:S02]  /*4860*/  DFMA R10, R8, -R6, 1 ;  /* 0x3ff00000080a742b */ /* 0x002fe40000000806 */
[----:B------:R-:W-:Y:S02]  /*4870*/  SEL R4, R16, 0x63400000, !P1 ;  /* 0x6340000010047807 */ /* 0x000fe40004800000 */
[----:B------:R-:W-:Y:S02]  /*4880*/  FSETP.GEU.AND P1, PT, |R19|, 1.469367938527859385e-39, PT ;  /* 0x001000001300780b */ /* 0x000fe40003f2e200 */
[----:B------:R-:W-:Y:S01]  /*4890*/  LOP3.LUT R5, R4, 0x800fffff, R19, 0xf8, !PT ;  /* 0x800fffff04057812 */ /* 0x000fe200078ef813 */
[----:B------:R-:W-:Y:S01]  /*48a0*/  IMAD.MOV.U32 R4, RZ, RZ, R18 ;  /* 0x000000ffff047224 */ /* 0x000fe200078e0012 */
[----:B------:R-:W-:-:S08]  /*48b0*/  DFMA R10, R10, R10, R10 ;  /* 0x0000000a0a0a722b */ /* 0x000fd0000000000a */
[----:B------:R-:W-:-:S08]  /*48c0*/  DFMA R10, R8, R10, R8 ;  /* 0x0000000a080a722b */ /* 0x000fd00000000008 */
[----:B------:R-:W-:-:S08]  /*48d0*/  DFMA R8, R10, -R6, 1 ;  /* 0x3ff000000a08742b */ /* 0x000fd00000000806 */
[----:B------:R-:W-:Y:S01]  /*48e0*/  DFMA R10, R10, R8, R10 ;  /* 0x000000080a0a722b */ /* 0x000fe2000000000a */
[----:B------:R-:W-:Y:S10]  /*48f0*/  @P1 BRA `(.L_x_23) ;  /* 0x0000000000201947 */ /* 0x000ff40003800000 */
[----:B------:R-:W-:-:S04]  /*4900*/  LOP3.LUT R8, R3, 0x7ff00000, RZ, 0xc0, !PT ;  /* 0x7ff0000003087812 */ /* 0x000fc800078ec0ff */
[----:B------:R-:W-:-:S04]  /*4910*/  ISETP.GE.U32.AND P1, PT, R15, R8, PT ;  /* 0x000000080f00720c */ /* 0x000fc80003f26070 */
[----:B------:R-:W-:-:S04]  /*4920*/  SEL R8, R16, 0x63400000, !P1 ;  /* 0x6340000010087807 */ /* 0x000fc80004800000 */
[----:B------:R-:W-:-:S04]  /*4930*/  LOP3.LUT R8, R8, 0x80000000, R19, 0xf8, !PT ;  /* 0x8000000008087812 */ /* 0x000fc800078ef813 */
[----:B------:R-:W-:Y:S01]  /*4940*/  LOP3.LUT R9, R8, 0x100000, RZ, 0xfc, !PT ;  /* 0x0010000008097812 */ /* 0x000fe200078efcff */
[----:B------:R-:W-:-:S06]  /*4950*/  IMAD.MOV.U32 R8, RZ, RZ, RZ ;  /* 0x000000ffff087224 */ /* 0x000fcc00078e00ff */
[----:B------:R-:W-:-:S10]  /*4960*/  DFMA R4, R4, 2, -R8 ;  /* 0x400000000404782b */ /* 0x000fd40000000808 */
[----:B------:R-:W-:-:S07]  /*4970*/  LOP3.LUT R17, R5, 0x7ff00000, RZ, 0xc0, !PT ;  /* 0x7ff0000005117812 */ /* 0x000fce00078ec0ff */
.L_x_23:
[----:B------:R-:W-:Y:S01]  /*4980*/  @!P0 LOP3.LUT R0, R7, 0x7ff00000, RZ, 0xc0, !PT ;  /* 0x7ff0000007008812 */ /* 0x000fe200078ec0ff */
[----:B------:R-:W-:Y:S01]  /*4990*/  VIADD R20, R17, 0xffffffff ;  /* 0xffffffff11147836 */ /* 0x000fe20000000000 */
[----:B------:R-:W-:-:S03]  /*49a0*/  DMUL R8, R10, R4 ;  /* 0x000000040a087228 */ /* 0x000fc60000000000 */
[----:B------:R-:W-:Y:S01]  /*49b0*/  VIADD R21, R0, 0xffffffff ;  /* 0xffffffff00157836 */ /* 0x000fe20000000000 */
[----:B------:R-:W-:-:S04]  /*49c0*/  ISETP.GT.U32.AND P0, PT, R20, 0x7feffffe, PT ;  /* 0x7feffffe1400780c */ /* 0x000fc80003f04070 */
[----:B------:R-:W-:Y:S01]  /*49d0*/  ISETP.GT.U32.OR P0, PT, R21, 0x7feffffe, P0 ;  /* 0x7feffffe1500780c */ /* 0x000fe20000704470 */
[----:B------:R-:W-:-:S08]  /*49e0*/  DFMA R12, R8, -R6, R4 ;  /* 0x80000006080c722b */ /* 0x000fd00000000004 */
[----:B------:R-:W-:-:S04]  /*49f0*/  DFMA R12, R10, R12, R8 ;  /* 0x0000000c0a0c722b */ /* 0x000fc80000000008 */
[----:B------:R-:W-:Y:S07]  /*4a00*/  @P0 BRA `(.L_x_24) ;  /* 0x00000000006c0947 */ /* 0x000fee0003800000 */
[----:B------:R-:W-:Y:S01]  /*4a10*/  LOP3.LUT R8, R3, 0x7ff00000, RZ, 0xc0, !PT ;  /* 0x7ff0000003087812 */ /* 0x000fe200078ec0ff */
[----:B------:R-:W-:-:S03]  /*4a20*/  IMAD.MOV.U32 R10, RZ, RZ, RZ ;  /* 0x000000ffff0a7224 */ /* 0x000fc600078e00ff */
[CC--:B------:R-:W-:Y:S02]  /*4a30*/  VIADDMNMX R0, R15.reuse, -R8.reuse, 0xb9600000, !PT ;  /* 0xb96000000f007446 */ /* 0x0c0fe40007800908 */
[----:B------:R-:W-:Y:S02]  /*4a40*/  ISETP.GE.U32.AND P0, PT, R15, R8, PT ;  /* 0x000000080f00720c */ /* 0x000fe40003f06070 */
[----:B------:R-:W-:Y:S02]  /*4a50*/  VIMNMX R0, PT, PT, R0, 0x46a00000, PT ;  /* 0x46a0000000007848 */ /* 0x000fe40003fe0100 */
[----:B------:R-:W-:-:S05]  /*4a60*/  SEL R9, R16, 0x63400000, !P0 ;  /* 0x6340000010097807 */ /* 0x000fca0004000000 */
[----:B------:R-:W-:-:S04]  /*4a70*/  IMAD.IADD R0, R0, 0x1, -R9 ;  /* 0x0000000100007824 */ /* 0x000fc800078e0a09 */
[----:B------:R-:W-:-:S06]  /*4a80*/  VIADD R11, R0, 0x7fe00000 ;  /* 0x7fe00000000b7836 */ /* 0x000fcc0000000000 */
[----:B------:R-:W-:-:S10]  /*4a90*/  DMUL R8, R12, R10 ;  /* 0x0000000a0c087228 */ /* 0x000fd40000000000 */
[----:B------:R-:W-:-:S13]  /*4aa0*/  FSETP.GTU.AND P0, PT, |R9|, 1.469367938527859385e-39, PT ;  /* 0x001000000900780b */ /* 0x000fda0003f0c200 */
[----:B------:R-:W-:Y:S05]  /*4ab0*/  @P0 BRA `(.L_x_25) ;  /* 0x0000000000980947 */ /* 0x000fea0003800000 */
[----:B------:R-:W-:Y:S01]  /*4ac0*/  DFMA R4, R12, -R6, R4 ;  /* 0x800000060c04722b */ /* 0x000fe20000000004 */
[----:B------:R-:W-:-:S09]  /*4ad0*/  IMAD.MOV.U32 R10, RZ, RZ, RZ ;  /* 0x000000ffff0a7224 */ /* 0x000fd200078e00ff */
[C---:B------:R-:W-:Y:S02]  /*4ae0*/  FSETP.NEU.AND P0, PT, R5.reuse, RZ, PT ;  /* 0x000000ff0500720b */ /* 0x040fe40003f0d000 */
[----:B------:R-:W-:-:S04]  /*4af0*/  LOP3.LUT R7, R5, 0x80000000, R3, 0x48, !PT ;  /* 0x8000000005077812 */ /* 0x000fc800078e4803 */
[----:B------:R-:W-:-:S07]  /*4b00*/  LOP3.LUT R11, R7, R11, RZ, 0xfc, !PT ;  /* 0x0000000b070b7212 */ /* 0x000fce00078efcff */
[----:B------:R-:W-:Y:S05]  /*4b10*/  @!P0 BRA `(.L_x_25) ;  /* 0x0000000000808947 */ /* 0x000fea0003800000 */
[----:B------:R-:W-:Y:S01]  /*4b20*/  IMAD.MOV R3, RZ, RZ, -R0 ;  /* 0x000000ffff037224 */ /* 0x000fe200078e0a00 */
[----:B------:R-:W-:Y:S01]  /*4b30*/  DMUL.RP R10, R12, R10 ;  /* 0x0000000a0c0a7228 */ /* 0x000fe20000008000 */
[----:B------:R-:W-:-:S06]  /*4b40*/  IMAD.MOV.U32 R2, RZ, RZ, RZ ;  /* 0x000000ffff027224 */ /* 0x000fcc00078e00ff */
[----:B------:R-:W-:-:S03]  /*4b50*/  DFMA R2, R8, -R2, R12 ;  /* 0x800000020802722b */ /* 0x000fc6000000000c */
[----:B------:R-:W-:-:S03]  /*4b60*/  LOP3.LUT R7, R11, R7, RZ, 0x3c, !PT ;  /* 0x000000070b077212 */ /* 0x000fc600078e3cff */
[----:B------:R-:W-:-:S04]  /*4b70*/  IADD3 R2, PT, PT, -R0, -0x43300000, RZ ;  /* 0xbcd0000000027810 */ /* 0x000fc80007ffe1ff */
[----:B------:R-:W-:-:S04]  /*4b80*/  FSETP.NEU.AND P0, PT, |R3|, R2, PT ;  /* 0x000000020300720b */ /* 0x000fc80003f0d200 */
[----:B------:R-:W-:Y:S02]  /*4b90*/  FSEL R8, R10, R8, !P0 ;  /* 0x000000080a087208 */ /* 0x000fe40004000000 */
[----:B------:R-:W-:Y:S01]  /*4ba0*/  FSEL R9, R7, R9, !P0 ;  /* 0x0000000907097208 */ /* 0x000fe20004000000 */
[----:B------:R-:W-:Y:S06]  /*4bb0*/  BRA `(.L_x_25) ;  /* 0x0000000000587947 */ /* 0x000fec0003800000 */
.L_x_24:
[----:B------:R-:W0:Y:S02]  /*4bc0*/  LDC.64 R4, c[0x0][0x3b0] ;  /* 0x0000ec00ff047b82 */ /* 0x000e240000000a00 */
[----:B0-----:R-:W-:-:S14]  /*4bd0*/  DSETP.NAN.AND P0, PT, R4, R4, PT ;  /* 0x000000040400722a */ /* 0x001fdc0003f08000 */
[----:B------:R-:W-:Y:S05]  /*4be0*/  @P0 BRA `(.L_x_26) ;  /* 0x0000000000440947 */ /* 0x000fea0003800000 */
[----:B------:R-:W-:-:S14]  /*4bf0*/  DSETP.NAN.AND P0, PT, R2, R2, PT ;  /* 0x000000020200722a */ /* 0x000fdc0003f08000 */
[----:B------:R-:W-:Y:S05]  /*4c00*/  @P0 BRA `(.L_x_27) ;  /* 0x0000000000300947 */ /* 0x000fea0003800000 */
[----:B------:R-:W-:Y:S01]  /*4c10*/  ISETP.NE.AND P0, PT, R17, R0, PT ;  /* 0x000000001100720c */ /* 0x000fe20003f05270 */
[----:B------:R-:W-:Y:S02]  /*4c20*/  IMAD.MOV.U32 R8, RZ, RZ, 0x0 ;  /* 0x00000000ff087424 */ /* 0x000fe400078e00ff */
[----:B------:R-:W-:-:S10]  /*4c30*/  IMAD.MOV.U32 R9, RZ, RZ, -0x80000 ;  /* 0xfff80000ff097424 */ /* 0x000fd400078e00ff */
[----:B------:R-:W-:Y:S05]  /*4c40*/  @!P0 BRA `(.L_x_25) ;  /* 0x0000000000348947 */ /* 0x000fea0003800000 */
[----:B------:R-:W-:Y:S02]  /*4c50*/  ISETP.NE.AND P0, PT, R17, 0x7ff00000, PT ;  /* 0x7ff000001100780c */ /* 0x000fe40003f05270 */
[----:B------:R-:W-:Y:S02]  /*4c60*/  LOP3.LUT R9, R3, 0x80000000, R19, 0x48, !PT ;  /* 0x8000000003097812 */ /* 0x000fe400078e4813 */
[----:B------:R-:W-:-:S13]  /*4c70*/  ISETP.EQ.OR P0, PT, R0, RZ, !P0 ;  /* 0x000000ff0000720c */ /* 0x000fda0004702670 */
[----:B------:R-:W-:Y:S01]  /*4c80*/  @P0 LOP3.LUT R0, R9, 0x7ff00000, RZ, 0xfc, !PT ;  /* 0x7ff0000009000812 */ /* 0x000fe200078efcff */
[----:B------:R-:W-:Y:S02]  /*4c90*/  @!P0 IMAD.MOV.U32 R8, RZ, RZ, RZ ;  /* 0x000000ffff088224 */ /* 0x000fe400078e00ff */
[----:B------:R-:W-:Y:S02]  /*4ca0*/  @P0 IMAD.MOV.U32 R8, RZ, RZ, RZ ;  /* 0x000000ffff080224 */ /* 0x000fe400078e00ff */
[----:B------:R-:W-:Y:S01]  /*4cb0*/  @P0 IMAD.MOV.U32 R9, RZ, RZ, R0 ;  /* 0x000000ffff090224 */ /* 0x000fe200078e0000 */
[----:B------:R-:W-:Y:S06]  /*4cc0*/  BRA `(.L_x_25) ;  /* 0x0000000000147947 */ /* 0x000fec0003800000 */
.L_x_27:
[----:B------:R-:W-:Y:S01]  /*4cd0*/  LOP3.LUT R9, R3, 0x80000, RZ, 0xfc, !PT ;  /* 0x0008000003097812 */ /* 0x000fe200078efcff */
[----:B------:R-:W-:Y:S01]  /*4ce0*/  IMAD.MOV.U32 R8, RZ, RZ, R2 ;  /* 0x000000ffff087224 */ /* 0x000fe200078e0002 */
[----:B------:R-:W-:Y:S06]  /*4cf0*/  BRA `(.L_x_25) ;  /* 0x0000000000087947 */ /* 0x000fec0003800000 */
.L_x_26:
[----:B------:R-:W-:Y:S01]  /*4d00*/  LOP3.LUT R9, R19, 0x80000, RZ, 0xfc, !PT ;  /* 0x0008000013097812 */ /* 0x000fe200078efcff */
[----:B------:R-:W-:-:S07]  /*4d10*/  IMAD.MOV.U32 R8, RZ, RZ, R18 ;  /* 0x000000ffff087224 */ /* 0x000fce00078e0012 */
.L_x_25:
[----:B------:R-:W-:Y:S02]  /*4d20*/  IMAD.MOV.U32 R2, RZ, RZ, R14 ;  /* 0x000000ffff027224 */ /* 0x000fe400078e000e */
[----:B------:R-:W-:-:S04]  /*4d30*/  IMAD.MOV.U32 R3, RZ, RZ, 0x0 ;  /* 0x00000000ff037424 */ /* 0x000fc800078e00ff */
[----:B------:R-:W-:Y:S05]  /*4d40*/  RET.REL.NODEC R2 `(_Z21two_body_ratio_kernelIdLi32EEvPPT_iiS1_iS1_iS0_S1_S1_S1_) ;  /* 0xffffffb002ac7950 */ /* 0x000fea0003c3ffff */
        .weak           $__internal_2_$__cuda_sm20_dsqrt_rn_f64_mediumpath_v1
        .type           $__internal_2_$__cuda_sm20_dsqrt_rn_f64_mediumpath_v1,@function
        .size           $__internal_2_$__cuda_sm20_dsqrt_rn_f64_mediumpath_v1,(.L_x_138 - $__internal_2_$__cuda_sm20_dsqrt_rn_f64_mediumpath_v1)
$__internal_2_$__cuda_sm20_dsqrt_rn_f64_mediumpath_v1:
[----:B------:R-:W-:Y:S01]  /*4d50*/  ISETP.GE.U32.AND P0, PT, R26, -0x3400000, PT ;  /* 0xfcc000001a00780c */ /* 0x000fe20003f06070 */
[----:B------:R-:W-:Y:S01]  /*4d60*/  BSSY.RECONVERGENT B2, `(.L_x_28) ;  /* 0x0000029000027945 */ /* 0x000fe20003800200 */
[----:B------:R-:W-:Y:S02]  /*4d70*/  IMAD.MOV.U32 R26, RZ, RZ, R40 ;  /* 0x000000ffff1a7224 */ /* 0x000fe400078e0028 */
[----:B------:R-:W-:Y:S02]  /*4d80*/  IMAD.MOV.U32 R27, RZ, RZ, R41 ;  /* 0x000000ffff1b7224 */ /* 0x000fe400078e0029 */
[----:B------:R-:W-:Y:S02]  /*4d90*/  IMAD.MOV.U32 R40, RZ, RZ, R44 ;  /* 0x000000ffff287224 */ /* 0x000fe400078e002c */
[----:B------:R-:W-:Y:S02]  /*4da0*/  IMAD.MOV.U32 R41, RZ, RZ, R47 ;  /* 0x000000ffff297224 */ /* 0x000fe400078e002f */
[----:B------:R-:W-:-:S02]  /*4db0*/  IMAD.MOV.U32 R42, RZ, RZ, R45 ;  /* 0x000000ffff2a7224 */ /* 0x000fc400078e002d */
[----:B------:R-:W-:Y:S01]  /*4dc0*/  IMAD.MOV.U32 R43, RZ, RZ, R46 ;  /* 0x000000ffff2b7224 */ /* 0x000fe200078e002e */
[----:B------:R-:W-:Y:S06]  /*4dd0*/  @!P0 BRA `(.L_x_29) ;  /* 0x0000000000208947 */ /* 0x000fec0003800000 */
[----:B------:R-:W-:-:S10]  /*4de0*/  DFMA.RM R26, R26, R40, R42 ;  /* 0x000000281a1a722b */ /* 0x000fd4000000402a */
[----:B------:R-:W-:-:S05]  /*4df0*/  IADD3 R40, P0, PT, R26, 0x1, RZ ;  /* 0x000000011a287810 */ /* 0x000fca0007f1e0ff */
[----:B------:R-:W-:-:S06]  /*4e00*/  IMAD.X R41, RZ, RZ, R27, P0 ;  /* 0x000000ffff297224 */ /* 0x000fcc00000e061b */
[----:B------:R-:W-:-:S08]  /*4e10*/  DFMA.RP R38, -R26, R40, R38 ;  /* 0x000000281a26722b */ /* 0x000fd00000008126 */
[----:B------:R-:W-:-:S06]  /*4e20*/  DSETP.GT.AND P0, PT, R38, RZ, PT ;  /* 0x000000ff2600722a */ /* 0x000fcc0003f04000 */
[----:B------:R-:W-:Y:S02]  /*4e30*/  FSEL R26, R40, R26, P0 ;  /* 0x0000001a281a7208 */ /* 0x000fe40000000000 */
[----:B------:R-:W-:Y:S01]  /*4e40*/  FSEL R27, R41, R27, P0 ;  /* 0x0000001b291b7208 */ /* 0x000fe20000000000 */
[----:B------:R-:W-:Y:S06]  /*4e50*/  BRA `(.L_x_30) ;  /* 0x0000000000647947 */ /* 0x000fec0003800000 */
.L_x_29:
[----:B------:R-:W-:-:S14]  /*4e60*/  DSETP.NE.AND P0, PT, R38, RZ, PT ;  /* 0x000000ff2600722a */ /* 0x000fdc0003f05000 */
[----:B------:R-:W-:Y:S05]  /*4e70*/  @!P0 BRA `(.L_x_31) ;  /* 0x0000000000588947 */ /* 0x000fea0003800000 */
[----:B------:R-:W-:-:S13]  /*4e80*/  ISETP.GE.AND P0, PT, R39, RZ, PT ;  /* 0x000000ff2700720c */ /* 0x000fda0003f06270 */
[----:B------:R-:W-:Y:S02]  /*4e90*/  @!P0 IMAD.MOV.U32 R26, RZ, RZ, 0x0 ;  /* 0x00000000ff1a8424 */ /* 0x000fe400078e00ff */
[----:B------:R-:W-:Y:S01]  /*4ea0*/  @!P0 IMAD.MOV.U32 R27, RZ, RZ, -0x80000 ;  /* 0xfff80000ff1b8424 */ /* 0x000fe200078e00ff */
[----:B------:R-:W-:Y:S06]  /*4eb0*/  @!P0 BRA `(.L_x_30) ;  /* 0x00000000004c8947 */ /* 0x000fec0003800000 */
[----:B------:R-:W-:-:S13]  /*4ec0*/  ISETP.GT.AND P0, PT, R39, 0x7fefffff, PT ;  /* 0x7fefffff2700780c */ /* 0x000fda0003f04270 */
[----:B------:R-:W-:Y:S05]  /*4ed0*/  @P0 BRA `(.L_x_31) ;  /* 0x0000000000400947 */ /* 0x000fea0003800000 */
[----:B------:R-:W-:Y:S01]  /*4ee0*/  DMUL R26, R38, 8.11296384146066816958e+31 ;  /* 0x46900000261a7828 */ /* 0x000fe20000000000 */
[----:B------:R-:W-:Y:S02]  /*4ef0*/  IMAD.MOV.U32 R42, RZ, RZ, 0x0 ;  /* 0x00000000ff2a7424 */ /* 0x000fe400078e00ff */
[----:B------:R-:W-:Y:S02]  /*4f00*/  IMAD.MOV.U32 R38, RZ, RZ, RZ ;  /* 0x000000ffff267224 */ /* 0x000fe400078e00ff */
[----:B------:R-:W-:Y:S01]  /*4f10*/  IMAD.MOV.U32 R43, RZ, RZ, 0x3fd80000 ;  /* 0x3fd80000ff2b7424 */ /* 0x000fe200078e00ff */
[----:B------:R-:W0:Y:S03]  /*4f20*/  MUFU.RSQ64H R39, R27 ;  /* 0x0000001b00277308 */ /* 0x000e260000001c00 */
[----:B0-----:R-:W-:-:S08]  /*4f30*/  DMUL R40, R38, R38 ;  /* 0x0000002626287228 */ /* 0x001fd00000000000 */
[----:B------:R-:W-:-:S08]  /*4f40*/  DFMA R40, R26, -R40, 1 ;  /* 0x3ff000001a28742b */ /* 0x000fd00000000828 */
[----:B------:R-:W-:Y:S02]  /*4f50*/  DFMA R42, R40, R42, 0.5 ;  /* 0x3fe00000282a742b */ /* 0x000fe4000000002a */
[----:B------:R-:W-:-:S08]  /*4f60*/  DMUL R40, R38, R40 ;  /* 0x0000002826287228 */ /* 0x000fd00000000000 */
[----:B------:R-:W-:-:S08]  /*4f70*/  DFMA R40, R42, R40, R38 ;  /* 0x000000282a28722b */ /* 0x000fd00000000026 */
[----:B------:R-:W-:Y:S02]  /*4f80*/  DMUL R38, R26, R40 ;  /* 0x000000281a267228 */ /* 0x000fe40000000000 */
[----:B------:R-:W-:-:S06]  /*4f90*/  VIADD R41, R41, 0xfff00000 ;  /* 0xfff0000029297836 */ /* 0x000fcc0000000000 */
[----:B------:R-:W-:-:S08]  /*4fa0*/  DFMA R42, R38, -R38, R26 ;  /* 0x80000026262a722b */ /* 0x000fd0000000001a */
[----:B------:R-:W-:-:S10]  /*4fb0*/  DFMA R26, R40, R42, R38 ;  /* 0x0000002a281a722b */ /* 0x000fd40000000026 */
[----:B------:R-:W-:Y:S01]  /*4fc0*/  VIADD R27, R27, 0xfcb00000 ;  /* 0xfcb000001b1b7836 */ /* 0x000fe20000000000 */
[----:B------:R-:W-:Y:S06]  /*4fd0*/  BRA `(.L_x_30) ;  /* 0x0000000000047947 */ /* 0x000fec0003800000 */
.L_x_31:
[----:B------:R-:W-:-:S11]  /*4fe0*/  DADD R26, R38, R38 ;  /* 0x00000000261a7229 */ /* 0x000fd60000000026 */
.L_x_30:
[----:B------:R-:W-:Y:S05]  /*4ff0*/  BSYNC.RECONVERGENT B2 ;  /* 0x0000000000027941 */ /* 0x000fea0003800200 */
.L_x_28:
[----:B------:R-:W-:Y:S02]  /*5000*/  IMAD.MOV.U32 R44, RZ, RZ, R26 ;  /* 0x000000ffff2c7224 */ /* 0x000fe400078e001a */
[----:B------:R-:W-:Y:S02]  /*5010*/  IMAD.MOV.U32 R45, RZ, RZ, R27 ;  /* 0x000000ffff2d7224 */ /* 0x000fe400078e001b */
[----:B------:R-:W-:Y:S02]  /*5020*/  IMAD.MOV.U32 R26, RZ, RZ, R48 ;  /* 0x000000ffff1a7224 */ /* 0x000fe400078e0030 */
[----:B------:R-:W-:-:S04]  /*5030*/  IMAD.MOV.U32 R27, RZ, RZ, 0x0 ;  /* 0x00000000ff1b7424 */ /* 0x000fc800078e00ff */
[----:B------:R-:W-:Y:S05]  /*5040*/  RET.REL.NODEC R26 `(_Z21two_body_ratio_kernelIdLi32EEvPPT_iiS1_iS1_iS0_S1_S1_S1_) ;  /* 0xffffffac1aec7950 */ /* 0x000fea0003c3ffff */
.L_x_32:
[----:B------:R-:W-:-:S00]  /*5050*/  BRA `(.L_x_32) ;  /* 0xfffffffc00fc7947 */ /* 0x000fc0000383ffff */
[----:B------:R-:W-:-:S00]  /*5060*/  NOP ;  /* 0x0000000000007918 */ /* 0x000fc00000000000 */
        /* <DEDUP_REMOVED lines=9> */
.L_x_138:


//--------------------- .text._Z21two_body_ratio_kernelIfLi64EEvPPT_iiS1_iS1_iS0_S1_S1_S1_ --------------------------
	.section	.text._Z21two_body_ratio_kernelIfLi64EEvPPT_iiS1_iS1_iS0_S1_S1_S1_,"ax",@progbits
	.align	128
        .global         _Z21two_body_ratio_kernelIfLi64EEvPPT_iiS1_iS1_iS0_S1_S1_S1_
        .type           _Z21two_body_ratio_kernelIfLi64EEvPPT_iiS1_iS1_iS0_S1_S1_S1_,@function
        .size           _Z21two_body_ratio_kernelIfLi64EEvPPT_iiS1_iS1_iS0_S1_S1_S1_,(.L_x_141 - _Z21two_body_ratio_kernelIfLi64EEvPPT_iiS1_iS1_iS0_S1_S1_S1_)
        .other          _Z21two_body_ratio_kernelIfLi64EEvPPT_iiS1_iS1_iS0_S1_S1_S1_,@"STO_CUDA_ENTRY STV_DEFAULT"
_Z21two_body_ratio_kernelIfLi64EEvPPT_iiS1_iS1_iS0_S1_S1_S1_:
.text._Z21two_body_ratio_kernelIfLi64EEvPPT_iiS1_iS1_iS0_S1_S1_S1_:
[----:B------:R-:W-:Y:S01]  /*0000*/  LDC R1, c[0x0][0x37c] ;  /* 0x0000df00ff017b82 */ /* 0x000fe20000000800 */
[----:B------:R-:W0:Y:S02]  /*0010*/  LDCU.64 UR4, c[0x0][0x3a8] ;  /* 0x00007500ff0477ac */ /* 0x000e240008000a00 */
[----:B0-----:R-:W-:Y:S01]  /*0020*/  UIADD3 UR4, UPT, UPT, UR4, -0x3, URZ ;  /* 0xfffffffd04047890 */ /* 0x001fe2000fffe0ff */
[----:B------:R-:W-:-:S05]  /*0030*/  MOV R5, UR5 ;  /* 0x0000000500057c02 */ /* 0x000fca0008000f00 */
[----:B------:R-:W-:-:S04]  /*0040*/  I2FP.F32.S32 R2, UR4 ;  /* 0x0000000400027c45 */ /* 0x000fc80008201400 */
[----:B------:R-:W0:Y:S08]  /*0050*/  MUFU.RCP R3, R2 ;  /* 0x0000000200037308 */ /* 0x000e300000001000 */
[----:B------:R-:W1:Y:S01]  /*0060*/  FCHK P0, R5, R2 ;  /* 0x0000000205007302 */ /* 0x000e620000000000 */
[----:B0-----:R-:W-:-:S04]  /*0070*/  FFMA R0, -R2, R3, 1 ;  /* 0x3f80000002007423 */ /* 0x001fc80000000103 */
[----:B------:R-:W-:-:S04]  /*0080*/  FFMA R0, R3, R0, R3 ;  /* 0x0000000003007223 */ /* 0x000fc80000000003 */
[----:B------:R-:W-:-:S04]  /*0090*/  FFMA R3, R0, UR5, RZ ;  /* 0x0000000500037c23 */ /* 0x000fc800080000ff */
[----:B------:R-:W-:-:S04]  /*00a0*/  FFMA R4, -R2, R3, UR5 ;  /* 0x0000000502047e23 */ /* 0x000fc80008000103 */
[----:B------:R-:W-:Y:S01]  /*00b0*/  FFMA R0, R0, R4, R3 ;  /* 0x0000000400007223 */ /* 0x000fe20000000003 */
[----:B-1----:R-:W-:Y:S06]  /*00c0*/  @!P0 BRA `(.L_x_33) ;  /* 0x0000000000088947 */ /* 0x002fec0003800000 */
[----:B------:R-:W-:-:S07]  /*00d0*/  MOV R8, 0xf0 ;  /* 0x000000f000087802 */ /* 0x000fce0000000f00 */
[----:B------:R-:W-:Y:S05]  /*00e0*/  CALL.REL.NOINC `($__internal_5_$__cuda_sm3x_div_rn_noftz_f32_slowpath) ;  /* 0x0000002c00907944 */ /* 0x000fea0003c00000 */
.L_x_33:
[----:B------:R-:W-:-:S04]  /*00f0*/  IADD3 R2, PT, PT, R0, 0x1800000, RZ ;  /* 0x0180000000027810 */ /* 0x000fc80007ffe0ff */
[----:B------:R-:W-:-:S04]  /*0100*/  LOP3.LUT R2, R2, 0x7f800000, RZ, 0xc0, !PT ;  /* 0x7f80000002027812 */ /* 0x000fc800078ec0ff */
[----:B------:R-:W-:-:S13]  /*0110*/  ISETP.GT.U32.AND P0, PT, R2, 0x1ffffff, PT ;  /* 0x01ffffff0200780c */ /* 0x000fda0003f04070 */
[----:B------:R-:W-:Y:S05]  /*0120*/  @P0 BRA `(.L_x_34) ;  /* 0x00000000000c0947 */ /* 0x000fea0003800000 */
[----:B------:R-:W-:-:S07]  /*0130*/  MOV R7, 0x150 ;  /* 0x0000015000077802 */ /* 0x000fce0000000f00 */
[----:B------:R-:W-:Y:S05]  /*0140*/  CALL.REL.NOINC `($__internal_3_$__cuda_sm20_rcp_rn_f32_slowpath) ;  /* 0x0000002800487944 */ /* 0x000fea0003c00000 */
[----:B------:R-:W-:Y:S05]  /*0150*/  BRA `(.L_x_35) ;  /* 0x0000000000107947 */ /* 0x000fea0003800000 */
.L_x_34:
[----:B------:R-:W0:Y:S02]  /*0160*/  MUFU.RCP R3, R0 ;  /* 0x0000000000037308 */ /* 0x000e240000001000 */
[----:B0-----:R-:W-:-:S04]  /*0170*/  FFMA R2, R3, R0, -1 ;  /* 0xbf80000003027423 */ /* 0x001fc80000000000 */
[----:B------:R-:W-:-:S04]  /*0180*/  FADD.FTZ R2, -R2, -RZ ;  /* 0x800000ff02027221 */ /* 0x000fc80000010100 */
[----:B------:R-:W-:-:S07]  /*0190*/  FFMA R42, R3, R2, R3 ;  /* 0x00000002032a7223 */ /* 0x000fce0000000003 */
.L_x_35:
        /* <DEDUP_REMOVED lines=14> */
.L_x_37:
[----:B------:R-:W-:Y:S05]  /*0280*/  BSYNC.RECONVERGENT B0 ;  /* 0x0000000000007941 */ /* 0x000fea0003800200 */
.L_x_36:
[----:B------:R-:W-:Y:S06]  /*0290*/  BAR.SYNC.DEFER_BLOCKING 0x0 ;  /* 0x0000000000007b1d */ /* 0x000fec0000010000 */
[----:B------:R-:W-:Y:S04]  /*02a0*/  BSSY.RECONVERGENT B0, `(.L_x_38) ;  /* 0x0000017000007945 */ /* 0x000fe80003800200 */
[----:B------:R-:W-:Y:S05]  /*02b0*/  @P1 BRA `(.L_x_39) ;  /* 0x0000000000541947 */ /* 0x000fea0003800000 */
[----:B------:R-:W1:Y:S01]  /*02c0*/  S2R R5, SR_CTAID.X ;  /* 0x0000000000057919 */ /* 0x000e620000002500 */
[----:B0-----:R-:W0:Y:S08]  /*02d0*/  LDC.64 R2, c[0x0][0x390] ;  /* 0x0000e400ff027b82 */ /* 0x001e300000000a00 */
[----:B------:R-:W2:Y:S01]  /*02e0*/  S2UR UR6, SR_CgaCtaId ;  /* 0x00000000000679c3 */ /* 0x000ea20000008800 */
[----:B------:R-:W-:-:S07]  /*02f0*/  UMOV UR5, 0x400 ;  /* 0x0000040000057882 */ /* 0x000fce0000000000 */
[----:B------:R-:W3:Y:S01]  /*0300*/  LDC R9, c[0x0][0x398] ;  /* 0x0000e600ff097b82 */ /* 0x000ee20000000800 */
[----:B-1----:R-:W-:-:S04]  /*0310*/  IMAD R5, R5, 0x3, R40 ;  /* 0x0000000305057824 */ /* 0x002fc800078e0228 */
[----:B0-----:R-:W-:-:S06]  /*0320*/  IMAD.WIDE.U32 R2, R5, 0x4, R2 ;  /* 0x0000000405027825 */ /* 0x001fcc00078e0002 */
[----:B------:R-:W4:Y:S01]  /*0330*/  LDG.E R2, desc[UR8][R2.64] ;  /* 0x0000000802027981 */ /* 0x000f22000c1e1900 */
[----:B------:R-:W-:Y:S01]  /*0340*/  UIADD3 UR4, UPT, UPT, UR5, 0x8, URZ ;  /* 0x0000000805047890 */ /* 0x000fe2000fffe0ff */
[----:B---3--:R-:W-:Y:S01]  /*0350*/  IMAD R9, R9, 0x3, R40 ;  /* 0x0000000309097824 */ /* 0x008fe200078e0228 */
[----:B--2---:R-:W-:Y:S02]  /*0360*/  ULEA UR7, UR6, UR5, 0x18 ;  /* 0x0000000506077291 */ /* 0x004fe4000f8ec0ff */
[----:B------:R-:W-:-:S06]  /*0370*/  ULEA UR4, UR6, UR4, 0x18 ;  /* 0x0000000406047291 */ /* 0x000fcc000f8ec0ff */
[----:B------:R-:W-:-:S05]  /*0380*/  LEA R7, R40, UR4, 0x2 ;  /* 0x0000000428077c11 */ /* 0x000fca000f8e10ff */
[----:B----4-:R-:W-:Y:S04]  /*0390*/  STS [R7], R2 ;  /* 0x0000000207007388 */ /* 0x010fe80000000800 */
[----:B------:R-:W0:Y:S02]  /*03a0*/  LDS.64 R4, [UR7] ;  /* 0x00000007ff047984 */ /* 0x000e240008000a00 */
[----:B0-----:R-:W-:-:S06]  /*03b0*/  IMAD.WIDE R4, R9, 0x4, R4 ;  /* 0x0000000409047825 */ /* 0x001fcc00078e0204 */
[----:B------:R-:W2:Y:S01]  /*03c0*/  LDG.E R4, desc[UR8][R4.64] ;  /* 0x0000000804047981 */ /* 0x000ea2000c1e1900 */
[----:B------:R-:W-:-:S04]  /*03d0*/  UIADD3 UR4, UPT, UPT, UR5, 0x14, URZ ;  /* 0x0000001405047890 */ /* 0x000fc8000fffe0ff */
[----:B------:R-:W-:-:S06]  /*03e0*/  ULEA UR4, UR6, UR4, 0x18 ;  /* 0x0000000406047291 */ /* 0x000fcc000f8ec0ff */
[----:B------:R-:W-:-:S05]  /*03f0*/  LEA R3, R40, UR4, 0x2 ;  /* 0x0000000428037c11 */ /* 0x000fca000f8e10ff */
[----:B--2---:R1:W-:Y:S02]  /*0400*/  STS [R3], R4 ;  /* 0x0000000403007388 */ /* 0x0043e40000000800 */
.L_x_39:
[----:B------:R-:W-:Y:S05]  /*0410*/  BSYNC.RECONVERGENT B0 ;  /* 0x0000000000007941 */ /* 0x000fea0003800200 */
.L_x_38:
[----:B------:R-:W2:Y:S01]  /*0420*/  LDCU UR4, c[0x0][0x3a8] ;  /* 0x00007500ff0477ac */ /* 0x000ea20008000800 */
[----:B-1----:R-:W1:Y:S01]  /*0430*/  LDC.64 R4, c[0x0][0x3b0] ;  /* 0x0000ec00ff047b82 */ /* 0x002e620000000a00 */
[----:B------:R-:W-:-:S07]  /*0440*/  ISETP.GT.U32.AND P1, PT, R40, 0x8, PT ;  /* 0x000000082800780c */ /* 0x000fce0003f24070 */
[----:B------:R-:W3:Y:S01]  /*0450*/  LDC.64 R6, c[0x0][0x3b8] ;  /* 0x0000ee00ff067b82 */ /* 0x000ee20000000a00 */
[----:B--2---:R-:W-:-:S05]  /*0460*/  ISETP.GE.AND P0, PT, R40, UR4, PT ;  /* 0x0000000428007c0c */ /* 0x004fca000bf06270 */
[----:B-1----:R-:W-:-:S08]  /*0470*/  @!P1 IMAD.WIDE.U32 R4, R40, 0x4, R4 ;  /* 0x0000000428049825 */ /* 0x002fd000078e0004 */
[----:B0-----:R-:W0:Y:S01]  /*0480*/  @!P0 LDC.64 R2, c[0x0][0x3a0] ;  /* 0x0000e800ff028b82 */ /* 0x001e220000000a00 */
[----:B------:R-:W2:Y:S01]  /*0490*/  @!P1 LDG.E R4, desc[UR8][R4.64] ;  /* 0x0000000804049981 */ /* 0x000ea2000c1e1900 */
[----:B---3--:R-:W-:-:S06]  /*04a0*/  @!P1 IMAD.WIDE.U32 R6, R40, 0x4, R6 ;  /* 0x0000000428069825 */ /* 0x008fcc00078e0006 */
[----:B------:R-:W3:Y:S01]  /*04b0*/  @!P1 LDG.E R6, desc[UR8][R6.64] ;  /* 0x0000000806069981 */ /* 0x000ee2000c1e1900 */
[----:B0-----:R-:W-:-:S06]  /*04c0*/  @!P0 IMAD.WIDE.U32 R2, R40, 0x4, R2 ;  /* 0x0000000428028825 */ /* 0x001fcc00078e0002 */
[----:B------:R0:W4:Y:S01]  /*04d0*/  @!P0 LDG.E R2, desc[UR8][R2.64] ;  /* 0x0000000802028981 */ /* 0x000122000c1e1900 */
[----:B------:R-:W1:Y:S01]  /*04e0*/  @!P0 S2R R9, SR_CgaCtaId ;  /* 0x0000000000098919 */ /* 0x000e620000008800 */
[----:B------:R-:W0:Y:S01]  /*04f0*/  @!P1 S2R R11, SR_CgaCtaId ;  /* 0x00000000000b9919 */ /* 0x000e220000008800 */
[----:B------:R-:W-:Y:S02]  /*0500*/  @!P0 MOV R0, 0x400 ;  /* 0x0000040000008802 */ /* 0x000fe40000000f00 */
[----:B------:R-:W-:Y:S02]  /*0510*/  @!P1 MOV R10, 0x400 ;  /* 0x00000400000a9802 */ /* 0x000fe40000000f00 */
[----:B------:R-:W-:Y:S02]  /*0520*/  @!P0 IADD3 R0, PT, PT, R0, 0x20, RZ ;  /* 0x0000002000008810 */ /* 0x000fe40007ffe0ff */
[C---:B------:R-:W-:Y:S02]  /*0530*/  @!P1 IADD3 R8, PT, PT, R10.reuse, 0x3a0, RZ ;  /* 0x000003a00a089810 */ /* 0x040fe40007ffe0ff */
[----:B------:R-:W-:-:S02]  /*0540*/  @!P1 IADD3 R10, PT, PT, R10, 0x3c4, RZ ;  /* 0x000003c40a0a9810 */ /* 0x000fc40007ffe0ff */
[----:B-1----:R-:W-:Y:S02]  /*0550*/  @!P0 LEA R9, R9, R0, 0x18 ;  /* 0x0000000009098211 */ /* 0x002fe400078ec0ff */
[C---:B0-----:R-:W-:Y:S02]  /*0560*/  @!P1 LEA R3, R11.reuse, R8, 0x18 ;  /* 0x000000080b039211 */ /* 0x041fe400078ec0ff */
[----:B------:R-:W-:Y:S02]  /*0570*/  @!P1 LEA R5, R11, R10, 0x18 ;  /* 0x0000000a0b059211 */ /* 0x000fe400078ec0ff */
[C---:B------:R-:W-:Y:S02]  /*0580*/  @!P0 LEA R9, R40.reuse, R9, 0x2 ;  /* 0x0000000928098211 */ /* 0x040fe400078e10ff */
[C---:B------:R-:W-:Y:S02]  /*0590*/  @!P1 LEA R3, R40.reuse, R3, 0x2 ;  /* 0x0000000328039211 */ /* 0x040fe400078e10ff */
[----:B------:R-:W-:Y:S01]  /*05a0*/  @!P1 LEA R5, R40, R5, 0x2 ;  /* 0x0000000528059211 */ /* 0x000fe200078e10ff */
[----:B------:R-:W-:Y:S04]  /*05b0*/  BSSY.RECONVERGENT B1, `(.L_x_40) ;  /* 0x0000017000017945 */ /* 0x000fe80003800200 */
[----:B------:R-:W-:Y:S01]  /*05c0*/  BSSY.RELIABLE B0, `(.L_x_41) ;  /* 0x0000008000007945 */ /* 0x000fe20003800100 */
[----:B----4-:R0:W-:Y:S04]  /*05d0*/  @!P0 STS [R9], R2 ;  /* 0x0000000209008388 */ /* 0x0101e80000000800 */
[----:B--2---:R0:W-:Y:S04]  /*05e0*/  @!P1 STS [R3], R4 ;  /* 0x0000000403009388 */ /* 0x0041e80000000800 */
[----:B---3--:R0:W-:Y:S01]  /*05f0*/  @!P1 STS [R5], R6 ;  /* 0x0000000605009388 */ /* 0x0081e20000000800 */
[----:B------:R-:W-:Y:S05]  /*0600*/  @!P1 BRA `(.L_x_42) ;  /* 0x00000000000c9947 */ /* 0x000fea0003800000 */
[----:B------:R-:W-:-:S13]  /*0610*/  ISETP.GT.U32.AND P0, PT, R40, 0xf, PT ;  /* 0x0000000f2800780c */ /* 0x000fda0003f04070 */
[----:B------:R-:W-:Y:S05]  /*0620*/  @P0 BREAK.RELIABLE B0 ;  /* 0x0000000000000942 */ /* 0x000fea0003800100 */
[----:B------:R-:W-:Y:S05]  /*0630*/  @P0 BRA `(.L_x_43) ;  /* 0x0000000000380947 */ /* 0x000fea0003800000 */
.L_x_42:
[----:B------:R-:W-:Y:S05]  /*0640*/  BSYNC.RELIABLE B0 ;  /* 0x0000000000007941 */ /* 0x000fea0003800100 */
.L_x_41:
[----:B------:R-:W-:Y:S01]  /*0650*/  UMOV UR4, 0xc0 ;  /* 0x000000c000047882 */ /* 0x000fe20000000000 */
[----:B------:R-:W1:Y:S01]  /*0660*/  S2UR UR5, SR_CgaCtaId ;  /* 0x00000000000579c3 */ /* 0x000e620000008800 */
[C---:B0-----:R-:W-:Y:S01]  /*0670*/  LEA R2, R40.reuse, UR4, 0x3 ;  /* 0x0000000428027c11 */ /* 0x041fe2000f8e18ff */
[----:B------:R-:W-:Y:S01]  /*0680*/  UMOV UR4, 0x400 ;  /* 0x0000040000047882 */ /* 0x000fe20000000000 */
[----:B------:R-:W-:Y:S01]  /*0690*/  SHF.L.U32 R0, R40, 0x2, RZ ;  /* 0x0000000228007819 */ /* 0x000fe200000006ff */
[----:B------:R-:W-:-:S03]  /*06a0*/  UIADD3 UR4, UPT, UPT, UR4, 0x3e8, URZ ;  /* 0x000003e804047890 */ /* 0x000fc6000fffe0ff */
[C---:B------:R-:W-:Y:S01]  /*06b0*/  LOP3.LUT R4, R0.reuse, 0xff0, RZ, 0xc0, !PT ;  /* 0x00000ff000047812 */ /* 0x040fe200078ec0ff */
[----:B------:R-:W0:Y:S01]  /*06c0*/  LDC.64 R2, c[0x3][R2] ;  /* 0x00c0000002027b82 */ /* 0x000e220000000a00 */
[----:B------:R-:W-:Y:S01]  /*06d0*/  LOP3.LUT R5, R0, 0xc, RZ, 0xc0, !PT ;  /* 0x0000000c00057812 */ /* 0x000fe200078ec0ff */
[----:B-1----:R-:W-:-:S06]  /*06e0*/  ULEA UR4, UR5, UR4, 0x18 ;  /* 0x0000000405047291 */ /* 0x002fcc000f8ec0ff */
[----:B------:R-:W-:Y:S01]  /*06f0*/  IADD3 R4, PT, PT, R5, UR4, R4 ;  /* 0x0000000405047c10 */ /* 0x000fe2000fffe004 */
[----:B0-----:R-:W0:Y:S04]  /*0700*/  F2F.F32.F64 R3, R2 ;  /* 0x0000000200037310 */ /* 0x001e280000301000 */
[----:B0-----:R1:W-:Y:S02]  /*0710*/  STS [R4], R3 ;  /* 0x0000000304007388 */ /* 0x0013e40000000800 */
.L_x_43:
[----:B------:R-:W-:Y:S05]  /*0720*/  BSYNC.RECONVERGENT B1 ;  /* 0x0000000000017941 */ /* 0x000fea0003800200 */
.L_x_40:
[----:B------:R-:W-:Y:S05]  /*0730*/  WARPSYNC.ALL ;  /* 0x0000000000007948 */ /* 0x000fea0003800000 */
[----:B------:R-:W0:Y:S01]  /*0740*/  LDCU.64 UR4, c[0x0][0x388] ;  /* 0x00007100ff0477ac */ /* 0x000e220008000a00 */
[----:B------:R-:W-:Y:S01]  /*0750*/  HFMA2 R32, -RZ, RZ, 0, 0 ;  /* 0x00000000ff207431 */ /* 0x000fe200000001ff */
[----:B01----:R-:W-:Y:S01]  /*0760*/  MOV R3, UR4 ;  /* 0x0000000400037c02 */ /* 0x003fe20008000f00 */
[----:B------:R-:W-:-:S03]  /*0770*/  UMOV UR7, UR5 ;  /* 0x0000000500077c82 */ /* 0x000fc60008000000 */
[----:B------:R-:W-:-:S04]  /*0780*/  IADD3 R39, PT, PT, -R3, UR7, RZ ;  /* 0x0000000703277c10 */ /* 0x000fc8000fffe1ff */
[----:B------:R-:W-:Y:S01]  /*0790*/  IADD3 R0, PT, PT, R39, 0x1, RZ ;  /* 0x0000000127007810 */ /* 0x000fe20007ffe0ff */
[----:B------:R-:W-:Y:S03]  /*07a0*/  BAR.SYNC.DEFER_BLOCKING 0x0 ;  /* 0x0000000000007b1d */ /* 0x000fe60000010000 */
[----:B------:R-:W-:Y:S02]  /*07b0*/  LOP3.LUT P0, RZ, R0, 0x3f, RZ, 0xc0, !PT ;  /* 0x0000003f00ff7812 */ /* 0x000fe4000780c0ff */
[----:B------:R-:W-:-:S04]  /*07c0*/  SHF.R.S32.HI R5, RZ, 0x1f, R0 ;  /* 0x0000001fff057819 */ /* 0x000fc80000011400 */
[----:B------:R-:W-:-:S04]  /*07d0*/  LEA.HI R5, R5, R0, RZ, 0x6 ;  /* 0x0000000005057211 */ /* 0x000fc800078f30ff */
[----:B------:R-:W-:Y:S02]  /*07e0*/  SHF.R.S32.HI R0, RZ, 0x6, R5 ;  /* 0x00000006ff007819 */ /* 0x000fe40000011405 */
[----:B------:R-:W-:Y:S02]  /*07f0*/  LEA.HI.SX32 R43, R5, 0x1, 0x1a ;  /* 0x00000001052b7811 */ /* 0x000fe400078fd2ff */
[----:B------:R-:W-:-:S04]  /*0800*/  @!P0 IADD3 R43, PT, PT, R0, RZ, RZ ;  /* 0x000000ff002b8210 */ /* 0x000fc80007ffe0ff */
[----:B------:R-:W-:-:S13]  /*0810*/  ISETP.GE.AND P0, PT, R43, 0x1, PT ;  /* 0x000000012b00780c */ /* 0x000fda0003f06270 */
[----:B------:R-:W-:Y:S05]  /*0820*/  @!P0 BRA `(.L_x_44) ;  /* 0x0000001c00a48947 */ /* 0x000fea0003800000 */
[----:B------:R-:W0:Y:S01]  /*0830*/  S2R R37, SR_CgaCtaId ;  /* 0x0000000000257919 */ /* 0x000e220000008800 */
[----:B------:R-:W-:Y:S01]  /*0840*/  MOV R0, 0x400 ;  /* 0x0000040000007802 */ /* 0x000fe20000000f00 */
[----:B------:R-:W-:Y:S01]  /*0850*/  IMAD R41, R3, 0x3, R40 ;  /* 0x0000000303297824 */ /* 0x000fe200078e0228 */
[----:B------:R-:W-:Y:S02]  /*0860*/  MOV R2, 0x3 ;  /* 0x0000000300027802 */ /* 0x000fe40000000f00 */
[----:B------:R-:W-:Y:S02]  /*0870*/  CS2R R32, SRZ ;  /* 0x0000000000207805 */ /* 0x000fe4000001ff00 */
[----:B------:R-:W-:Y:S02]  /*0880*/  IADD3 R0, PT, PT, R0, 0xa0, RZ ;  /* 0x000000a000007810 */ /* 0x000fe40007ffe0ff */
[----:B------:R-:W-:Y:S01]  /*0890*/  MOV R38, RZ ;  /* 0x000000ff00267202 */ /* 0x000fe20000000f00 */
[----:B------:R-:W-:Y:S01]  /*08a0*/  IMAD R39, R39, R2, 0x3 ;  /* 0x0000000327277424 */ /* 0x000fe200078e0202 */
[----:B0-----:R-:W-:-:S05]  /*08b0*/  LEA R37, R37, R0, 0x18 ;  /* 0x0000000025257211 */ /* 0x001fca00078ec0ff */
[----:B------:R-:W-:-:S07]  /*08c0*/  IMAD R37, R40, 0xc, R37 ;  /* 0x0000000c28257824 */ /* 0x000fce00078e0225 */
.L_x_57:
[----:B------:R-:W0:Y:S01]  /*08d0*/  S2UR UR5, SR_CgaCtaId ;  /* 0x00000000000579c3 */ /* 0x000e220000008800 */
[----:B------:R-:W-:Y:S01]  /*08e0*/  UMOV UR4, 0x400 ;  /* 0x0000040000047882 */ /* 0x000fe20000000000 */
[C---:B------:R-:W-:Y:S02]  /*08f0*/  IMAD R6, R38.reuse, 0xc0, R40 ;  /* 0x000000c026067824 */ /* 0x040fe400078e0228 */
[----:B------:R-:W-:-:S03]  /*0900*/  IMAD R5, R38, 0xc0, R41 ;  /* 0x000000c026057824 */ /* 0x000fc600078e0229 */
[C---:B------:R-:W-:Y:S02]  /*0910*/  IADD3 R0, PT, PT, R6.reuse, 0x40, RZ ;  /* 0x0000004006007810 */ /* 0x040fe40007ffe0ff */
[C---:B------:R-:W-:Y:S02]  /*0920*/  IADD3 R4, PT, PT, R6.reuse, 0x80, RZ ;  /* 0x0000008006047810 */ /* 0x040fe40007ffe0ff */
[-C--:B------:R-:W-:Y:S02]  /*0930*/  ISETP.GE.AND P0, PT, R6, R39.reuse, PT ;  /* 0x000000270600720c */ /* 0x080fe40003f06270 */
[-C--:B------:R-:W-:Y:S02]  /*0940*/  ISETP.GE.AND P1, PT, R0, R39.reuse, PT ;  /* 0x000000270000720c */ /* 0x080fe40003f26270 */
[----:B------:R-:W-:Y:S01]  /*0950*/  ISETP.GE.AND P2, PT, R4, R39, PT ;  /* 0x000000270400720c */ /* 0x000fe20003f46270 */
[----:B0-----:R-:W-:-:S09]  /*0960*/  ULEA UR4, UR5, UR4, 0x18 ;  /* 0x0000000405047291 */ /* 0x001fd2000f8ec0ff */
[----:B------:R-:W0:Y:S02]  /*0970*/  LDS.64 R2, [UR4] ;  /* 0x00000004ff027984 */ /* 0x000e240008000a00 */
[----:B0-----:R-:W-:-:S05]  /*0980*/  IMAD.WIDE R2, R5, 0x4, R2 ;  /* 0x0000000405027825 */ /* 0x001fca00078e0202 */
[----:B------:R-:W2:Y:S04]  /*0990*/  @!P0 LDG.E R9, desc[UR8][R2.64] ;  /* 0x0000000802098981 */ /* 0x000ea8000c1e1900 */
[----:B------:R-:W3:Y:S04]  /*09a0*/  @!P1 LDG.E R13, desc[UR8][R2.64+0x100] ;  /* 0x00010008020d9981 */ /* 0x000ee8000c1e1900 */
[----:B------:R-:W4:Y:S01]  /*09b0*/  @!P2 LDG.E R15, desc[UR8][R2.64+0x200] ;  /* 0x00020008020fa981 */ /* 0x000f22000c1e1900 */
[----:B------:R-:W-:Y:S01]  /*09c0*/  IMAD R0, R40, -0x8, R37 ;  /* 0xfffffff828007824 */ /* 0x000fe200078e0225 */
[----:B------:R-:W-:Y:S01]  /*09d0*/  MOV R27, 0x3f000000 ;  /* 0x3f000000001b7802 */ /* 0x000fe20000000f00 */
[----:B------:R-:W-:-:S03]  /*09e0*/  HFMA2 R51, -RZ, RZ, -1.875, 0 ;  /* 0xbf800000ff337431 */ /* 0x000fc600000001ff */
[----:B--2---:R-:W-:Y:S04]  /*09f0*/  @!P0 STS [R0], R9 ;  /* 0x0000000900008388 */ /* 0x004fe80000000800 */
[----:B---3--:R-:W-:Y:S04]  /*0a00*/  @!P1 STS [R0+0x100], R13 ;  /* 0x0001000d00009388 */ /* 0x008fe80000000800 */
[----:B----4-:R-:W-:Y:S01]  /*0a10*/  @!P2 STS [R0+0x200], R15 ;  /* 0x0002000f0000a388 */ /* 0x010fe20000000800 */
[----:B------:R-:W-:Y:S06]  /*0a20*/  BAR.SYNC.DEFER_BLOCKING 0x0 ;  /* 0x0000000000007b1d */ /* 0x000fec0000010000 */
[----:B------:R-:W-:Y:S04]  /*0a30*/  LDS R36, [R37+0x4] ;  /* 0x0000040025247984 */ /* 0x000fe80000000800 */
[----:B------:R-:W0:Y:S04]  /*0a40*/  LDS.64 R16, [UR4+0x8] ;  /* 0x00000804ff107984 */ /* 0x000e280008000a00 */
[----:B------:R-:W1:Y:S04]  /*0a50*/  LDS R35, [R37] ;  /* 0x0000000025237984 */ /* 0x000e680000000800 */
[----:B------:R-:W2:Y:S04]  /*0a60*/  LDS.128 R4, [UR4+0x3c0] ;  /* 0x0003c004ff047984 */ /* 0x000ea80008000c00 */
[----:B------:R-:W-:Y:S04]  /*0a70*/  LDS R19, [UR4+0x10] ;  /* 0x00001004ff137984 */ /* 0x000fe80008000800 */
[----:B------:R-:W3:Y:S04]  /*0a80*/  LDS R34, [R37+0x8] ;  /* 0x0000080025227984 */ /* 0x000ee80000000800 */
[----:B------:R-:W4:Y:S04]  /*0a90*/  LDS.64 R2, [UR4+0x3e0] ;  /* 0x0003e004ff027984 */ /* 0x000f280008000a00 */
[----:B------:R-:W5:Y:S01]  /*0aa0*/  LDS.128 R8, [UR4+0x3d0] ;  /* 0x0003d004ff087984 */ /* 0x000f620008000c00 */
[----:B0-----:R-:W-:Y:S01]  /*0ab0*/  FADD R21, -R36, R17 ;  /* 0x0000001124157221 */ /* 0x001fe20000000100 */
[----:B-1----:R-:W-:-:S03]  /*0ac0*/  FADD R0, R16, -R35 ;  /* 0x8000002310007221 */ /* 0x002fc60000000000 */
[----:B--2---:R-:W-:-:S04]  /*0ad0*/  FMUL R13, R21, R6 ;  /* 0x00000006150d7220 */ /* 0x004fc80000400000 */
[----:B------:R-:W-:Y:S01]  /*0ae0*/  FFMA R13, R0, R5, R13 ;  /* 0x00000005000d7223 */ /* 0x000fe2000000000d */
[----:B---3--:R-:W-:Y:S01]  /*0af0*/  FADD R20, R19, -R34 ;  /* 0x8000002213147221 */ /* 0x008fe20000000000 */
[----:B----4-:R-:W-:-:S03]  /*0b00*/  FMUL R17, R21, R2 ;  /* 0x0000000215117220 */ /* 0x010fc60000400000 */
[----:B------:R-:W-:Y:S01]  /*0b10*/  FFMA R22, R20, R7, R13 ;  /* 0x0000000714167223 */ /* 0x000fe2000000000d */
[----:B-----5:R-:W-:Y:S01]  /*0b20*/  FMUL R15, R21, R9 ;  /* 0x00000009150f7220 */ /* 0x020fe20000400000 */
[----:B------:R-:W-:-:S03]  /*0b30*/  FFMA R13, R0, R11, R17 ;  /* 0x0000000b000d7223 */ /* 0x000fc60000000011 */
[----:B------:R-:W-:Y:S01]  /*0b40*/  LOP3.LUT R19, R27, 0x80000000, R22, 0xb8, !PT ;  /* 0x800000001b137812 */ /* 0x000fe200078eb816 */
[----:B------:R-:W-:Y:S01]  /*0b50*/  FMUL R21, R21, R21 ;  /* 0x0000001515157220 */ /* 0x000fe20000400000 */
[----:B------:R-:W-:Y:S01]  /*0b60*/  FFMA R17, R0, R8, R15 ;  /* 0x0000000800117223 */ /* 0x000fe2000000000f */
[----:B------:R-:W-:Y:S02]  /*0b70*/  FFMA R24, R20, R3, R13 ;  /* 0x0000000314187223 */ /* 0x000fe4000000000d */
[----:B------:R-:W-:Y:S01]  /*0b80*/  FADD.RZ R25, R22, R19 ;  /* 0x0000001316197221 */ /* 0x000fe2000000c000 */
[----:B------:R-:W-:Y:S01]  /*0b90*/  FFMA R23, R20, R10, R17 ;  /* 0x0000000a14177223 */ /* 0x000fe20000000011 */
[----:B------:R-:W0:Y:S01]  /*0ba0*/  LDS.128 R12, [UR4+0x3a0] ;  /* 0x0003a004ff0c7984 */ /* 0x000e220008000c00 */
[C---:B------:R-:W-:Y:S01]  /*0bb0*/  LOP3.LUT R17, R27.reuse, 0x80000000, R24, 0xb8, !PT ;  /* 0x800000001b117812 */ /* 0x040fe200078eb818 */
[----:B------:R-:W-:Y:S02]  /*0bc0*/  FFMA R21, R0, R0, R21 ;  /* 0x0000000000157223 */ /* 0x000fe40000000015 */
[----:B------:R-:W-:Y:S01]  /*0bd0*/  LOP3.LUT R26, R27, 0x80000000, R23, 0xb8, !PT ;  /* 0x800000001b1a7812 */ /* 0x000fe200078eb817 */
[----:B------:R-:W1:Y:S01]  /*0be0*/  FRND.TRUNC R25, R25 ;  /* 0x0000001900197307 */ /* 0x000e62000020d000 */
[----:B------:R-:W-:Y:S01]  /*0bf0*/  FADD.RZ R27, R24, R17 ;  /* 0x00000011181b7221 */ /* 0x000fe2000000c000 */
[----:B------:R-:W-:Y:S01]  /*0c00*/  FFMA R29, R20, R20, R21 ;  /* 0x00000014141d7223 */ /* 0x000fe20000000015 */
[----:B------:R-:W2:Y:S01]  /*0c10*/  LDS.128 R16, [UR4+0x3b0] ;  /* 0x0003b004ff107984 */ /* 0x000ea20008000c00 */
[----:B------:R-:W-:-:S04]  /*0c20*/  FADD.RZ R26, R23, R26 ;  /* 0x0000001a171a7221 */ /* 0x000fc8000000c000 */
[----:B------:R-:W3:Y:S01]  /*0c30*/  FRND.TRUNC R27, R27 ;  /* 0x0000001b001b7307 */ /* 0x000ee2000020d000 */
[----:B-1----:R-:W-:-:S07]  /*0c40*/  FADD R0, R22, -R25 ;  /* 0x8000001916007221 */ /* 0x002fce0000000000 */
[----:B------:R-:W1:Y:S01]  /*0c50*/  FRND.TRUNC R26, R26 ;  /* 0x0000001a001a7307 */ /* 0x000e62000020d000 */
[----:B---3--:R-:W-:-:S04]  /*0c60*/  FADD R24, R24, -R27 ;  /* 0x8000001b18187221 */ /* 0x008fc80000000000 */
[----:B------:R-:W-:Y:S01]  /*0c70*/  FADD R49, RZ, R24 ;  /* 0x00000018ff317221 */ /* 0x000fe20000000000 */
[C---:B------:R-:W-:Y:S01]  /*0c80*/  FADD R21, R24.reuse, -1 ;  /* 0xbf80000018157421 */ /* 0x040fe20000000000 */
[----:B------:R-:W-:Y:S01]  /*0c90*/  FADD R53, R24, 1 ;  /* 0x3f80000018357421 */ /* 0x000fe20000000000 */
[----:B-1----:R-:W-:Y:S01]  /*0ca0*/  FADD R23, R23, -R26 ;  /* 0x8000001a17177221 */ /* 0x002fe20000000000 */
[-C--:B------:R-:W-:Y:S01]  /*0cb0*/  FMUL R22, R49, R4.reuse ;  /* 0x0000000431167220 */ /* 0x080fe20000400000 */
[----:B------:R-:W-:Y:S02]  /*0cc0*/  FMUL R20, R21, R4 ;  /* 0x0000000415147220 */ /* 0x000fe40000400000 */
[----:B------:R-:W-:Y:S01]  /*0cd0*/  FADD R52, RZ, R23 ;  /* 0x00000017ff347221 */ /* 0x000fe20000000000 */
[C---:B------:R-:W-:Y:S01]  /*0ce0*/  FADD R28, R23.reuse, -1 ;  /* 0xbf800000171c7421 */ /* 0x040fe20000000000 */
[----:B------:R-:W-:Y:S01]  /*0cf0*/  FADD R54, R23, 1 ;  /* 0x3f80000017367421 */ /* 0x000fe20000000000 */
[-C--:B0-----:R-:W-:Y:S01]  /*0d00*/  FMUL R26, R49, R14.reuse ;  /* 0x0000000e311a7220 */ /* 0x081fe20000400000 */
[----:B------:R-:W-:Y:S01]  /*0d10*/  FMUL R24, R21, R14 ;  /* 0x0000000e15187220 */ /* 0x000fe20000400000 */
[-C--:B------:R-:W-:Y:S01]  /*0d20*/  FMUL R31, R52, R13.reuse ;  /* 0x0000000d341f7220 */ /* 0x080fe20000400000 */
[----:B------:R-:W-:Y:S01]  /*0d30*/  FMUL R23, R53, R4 ;  /* 0x0000000435177220 */ /* 0x000fe20000400000 */
[----:B------:R-:W-:Y:S01]  /*0d40*/  FMUL R25, R28, R13 ;  /* 0x0000000d1c197220 */ /* 0x000fe20000400000 */
[-C--:B--2---:R-:W-:Y:S01]  /*0d50*/  FMUL R46, R49, R17.reuse ;  /* 0x00000011312e7220 */ /* 0x084fe20000400000 */
[----:B------:R-:W-:Y:S01]  /*0d60*/  FMUL R44, R21, R17 ;  /* 0x00000011152c7220 */ /* 0x000fe20000400000 */
[----:B------:R-:W-:Y:S01]  /*0d70*/  FMUL R50, R16, R52 ;  /* 0x0000003410327220 */ /* 0x000fe20000400000 */
[----:B------:R-:W-:Y:S01]  /*0d80*/  FMUL R49, R52, R19 ;  /* 0x0000001334317220 */ /* 0x000fe20000400000 */
[C---:B------:R-:W-:Y:S01]  /*0d90*/  FMUL R27, R53.reuse, R14 ;  /* 0x0000000e351b7220 */ /* 0x040fe20000400000 */
[----:B------:R-:W-:Y:S01]  /*0da0*/  FMUL R45, R54, R13 ;  /* 0x0000000d362d7220 */ /* 0x000fe20000400000 */
[----:B------:R-:W-:Y:S01]  /*0db0*/  FMUL R30, R16, R28 ;  /* 0x0000001c101e7220 */ /* 0x000fe20000400000 */
[----:B------:R-:W-:Y:S01]  /*0dc0*/  FMUL R47, R28, R19 ;  /* 0x000000131c2f7220 */ /* 0x000fe20000400000 */
[----:B------:R-:W-:Y:S01]  /*0dd0*/  FMUL R48, R53, R17 ;  /* 0x0000001135307220 */ /* 0x000fe20000400000 */
[----:B------:R-:W-:Y:S01]  /*0de0*/  FMUL R52, R16, R54 ;  /* 0x0000003610347220 */ /* 0x000fe20000400000 */
[----:B------:R-:W-:-:S07]  /*0df0*/  FMUL R21, R54, R19 ;  /* 0x0000001336157220 */ /* 0x000fce0000400000 */
.L_x_45:
[----:B------:R-:W-:Y:S01]  /*0e00*/  FADD R28, R0, R51 ;  /* 0x00000033001c7221 */ /* 0x000fe20000000000 */
[----:B------:R-:W-:Y:S01]  /*0e10*/  FADD R51, R51, 1 ;  /* 0x3f80000033337421 */ /* 0x000fe20000000000 */
[----:B------:R-:W-:Y:S01]  /*0e20*/  UMOV UR4, 0x9374bc6a ;  /* 0x9374bc6a00047882 */ /* 0x000fe20000000000 */
[----:B------:R-:W-:Y:S01]  /*0e30*/  UMOV UR5, 0x3ff00418 ;  /* 0x3ff0041800057882 */ /* 0x000fe20000000000 */
[----:B------:R-:W-:Y:S01]  /*0e40*/  FFMA R53, R28, R15, R30 ;  /* 0x0000000f1c357223 */ /* 0x000fe2000000001e */
[----:B------:R-:W-:-:S03]  /*0e50*/  FFMA R55, R12, R28, R25 ;  /* 0x0000001c0c377223 */ /* 0x000fc60000000019 */
[----:B------:R-:W-:-:S04]  /*0e60*/  FADD R54, R44, R53 ;  /* 0x000000352c367221 */ /* 0x000fc80000000000 */
[----:B------:R-:W-:Y:S01]  /*0e70*/  FMUL R57, R54, R54 ;  /* 0x0000003636397220 */ /* 0x000fe20000400000 */
[----:B------:R-:W-:-:S04]  /*0e80*/  FADD R54, R24, R55 ;  /* 0x0000003718367221 */ /* 0x000fc80000000000 */
[----:B------:R-:W-:Y:S01]  /*0e90*/  FFMA R59, R54, R54, R57 ;  /* 0x00000036363b7223 */ /* 0x000fe20000000039 */
[--C-:B------:R-:W-:Y:S01]  /*0ea0*/  FADD R54, R46, R53.reuse ;  /* 0x000000352e367221 */ /* 0x100fe20000000000 */
[----:B------:R-:W-:-:S03]  /*0eb0*/  FADD R53, R48, R53 ;  /* 0x0000003530357221 */ /* 0x000fc60000000000 */
[----:B------:R-:W-:Y:S01]  /*0ec0*/  FMUL R57, R54, R54 ;  /* 0x0000003636397220 */ /* 0x000fe20000400000 */
[--C-:B------:R-:W-:Y:S01]  /*0ed0*/  FADD R54, R26, R55.reuse ;  /* 0x000000371a367221 */ /* 0x100fe20000000000 */
[----:B------:R-:W-:-:S03]  /*0ee0*/  FADD R55, R27, R55 ;  /* 0x000000371b377221 */ /* 0x000fc60000000000 */
[----:B------:R-:W-:Y:S01]  /*0ef0*/  FFMA R54, R54, R54, R57 ;  /* 0x0000003636367223 */ /* 0x000fe20000000039 */
[----:B------:R-:W-:-:S04]  /*0f00*/  FFMA R57, R28, R18, R47 ;  /* 0x000000121c397223 */ /* 0x000fc8000000002f */
[----:B------:R-:W-:-:S04]  /*0f10*/  FADD R56, R20, R57 ;  /* 0x0000003914387221 */ /* 0x000fc80000000000 */
[----:B------:R-:W-:Y:S01]  /*0f20*/  FFMA R56, R56, R56, R59 ;  /* 0x0000003838387223 */ /* 0x000fe2000000003b */
[--C-:B------:R-:W-:Y:S01]  /*0f30*/  FADD R59, R22, R57.reuse ;  /* 0x00000039163b7221 */ /* 0x100fe20000000000 */
[----:B------:R-:W-:-:S03]  /*0f40*/  FADD R57, R23, R57 ;  /* 0x0000003917397221 */ /* 0x000fc60000000000 */
[----:B------:R-:W-:Y:S01]  /*0f50*/  FSETP.GEU.AND P0, PT, R56, R29, PT ;  /* 0x0000001d3800720b */ /* 0x000fe20003f0e000 */
[----:B------:R-:W-:-:S03]  /*0f60*/  FFMA R54, R59, R59, R54 ;  /* 0x0000003b3b367223 */ /* 0x000fc60000000036 */
[----:B------:R-:W-:Y:S01]  /*0f70*/  FSEL R29, R56, R29, !P0 ;  /* 0x0000001d381d7208 */ /* 0x000fe20004000000 */
[----:B------:R-:W-:-:S03]  /*0f80*/  FMUL R56, R53, R53 ;  /* 0x0000003535387220 */ /* 0x000fc60000400000 */
[----:B------:R-:W-:Y:S01]  /*0f90*/  FSETP.GEU.AND P0, PT, R54, R29, PT ;  /* 0x0000001d3600720b */ /* 0x000fe20003f0e000 */
[----:B------:R-:W-:Y:S01]  /*0fa0*/  FFMA R56, R55, R55, R56 ;  /* 0x0000003737387223 */ /* 0x000fe20000000038 */
[----:B------:R-:W-:Y:S02]  /*0fb0*/  FFMA R55, R12, R28, R31 ;  /* 0x0000001c0c377223 */ /* 0x000fe4000000001f */
[----:B------:R-:W-:Y:S01]  /*0fc0*/  FSEL R53, R54, R29, !P0 ;  /* 0x0000001d36357208 */ /* 0x000fe20004000000 */
[----:B------:R-:W-:Y:S01]  /*0fd0*/  FFMA R29, R28, R15, R50 ;  /* 0x0000000f1c1d7223 */ /* 0x000fe20000000032 */
[----:B------:R-:W-:-:S03]  /*0fe0*/  FFMA R56, R57, R57, R56 ;  /* 0x0000003939387223 */ /* 0x000fc60000000038 */
[----:B------:R-:W-:Y:S02]  /*0ff0*/  FADD R54, R44, R29 ;  /* 0x0000001d2c367221 */ /* 0x000fe40000000000 */
[-C--:B------:R-:W-:Y:S02]  /*1000*/  FSETP.GEU.AND P0, PT, R56, R53.reuse, PT ;  /* 0x000000353800720b */ /* 0x080fe40003f0e000 */
[----:B------:R-:W-:Y:S01]  /*1010*/  FMUL R57, R54, R54 ;  /* 0x0000003636397220 */ /* 0x000fe20000400000 */
[----:B------:R-:W-:Y:S01]  /*1020*/  FADD R54, R24, R55 ;  /* 0x0000003718367221 */ /* 0x000fe20000000000 */
[----:B------:R-:W-:-:S03]  /*1030*/  FSEL R53, R56, R53, !P0 ;  /* 0x0000003538357208 */ /* 0x000fc60004000000 */
[----:B------:R-:W-:Y:S01]  /*1040*/  FFMA R59, R54, R54, R57 ;  /* 0x00000036363b7223 */ /* 0x000fe20000000039 */
[--C-:B------:R-:W-:Y:S01]  /*1050*/  FADD R54, R46, R29.reuse ;  /* 0x0000001d2e367221 */ /* 0x100fe20000000000 */
[----:B------:R-:W-:-:S03]  /*1060*/  FADD R29, R48, R29 ;  /* 0x0000001d301d7221 */ /* 0x000fc60000000000 */
[----:B------:R-:W-:Y:S01]  /*1070*/  FMUL R57, R54, R54 ;  /* 0x0000003636397220 */ /* 0x000fe20000400000 */
[--C-:B------:R-:W-:Y:S01]  /*1080*/  FADD R54, R26, R55.reuse ;  /* 0x000000371a367221 */ /* 0x100fe20000000000 */
[----:B------:R-:W-:Y:S01]  /*1090*/  FMUL R58, R29, R29 ;  /* 0x0000001d1d3a7220 */ /* 0x000fe20000400000 */
[----:B------:R-:W-:Y:S02]  /*10a0*/  FADD R55, R27, R55 ;  /* 0x000000371b377221 */ /* 0x000fe40000000000 */
[----:B------:R-:W-:Y:S01]  /*10b0*/  FFMA R54, R54, R54, R57 ;  /* 0x0000003636367223 */ /* 0x000fe20000000039 */
[----:B------:R-:W-:Y:S01]  /*10c0*/  FFMA R57, R28, R18, R49 ;  /* 0x000000121c397223 */ /* 0x000fe20000000031 */
[----:B------:R-:W-:-:S03]  /*10d0*/  FFMA R55, R55, R55, R58 ;  /* 0x0000003737377223 */ /* 0x000fc6000000003a */
[--C-:B------:R-:W-:Y:S01]  /*10e0*/  FADD R56, R20, R57.reuse ;  /* 0x0000003914387221 */ /* 0x100fe20000000000 */
[----:B------:R-:W-:-:S03]  /*10f0*/  FADD R29, R22, R57 ;  /* 0x00000039161d7221 */ /* 0x000fc60000000000 */
[----:B------:R-:W-:-:S05]  /*1100*/  FFMA R56, R56, R56, R59 ;  /* 0x0000003838387223 */ /* 0x000fca000000003b */
[----:B------:R-:W-:-:S04]  /*1110*/  FSETP.GEU.AND P0, PT, R56, R53, PT ;  /* 0x000000353800720b */ /* 0x000fc80003f0e000 */
[----:B------:R-:W-:Y:S01]  /*1120*/  FSEL R53, R56, R53, !P0 ;  /* 0x0000003538357208 */ /* 0x000fe20004000000 */
[----:B------:R-:W-:Y:S01]  /*1130*/  FFMA R56, R29, R29, R54 ;  /* 0x0000001d1d387223 */ /* 0x000fe20000000036 */
[----:B------:R-:W-:Y:S01]  /*1140*/  FADD R54, R23, R57 ;  /* 0x0000003917367221 */ /* 0x000fe20000000000 */
[----:B------:R-:W-:-:S03]  /*1150*/  FFMA R29, R28, R15, R52 ;  /* 0x0000000f1c1d7223 */ /* 0x000fc60000000034 */
[-C--:B------:R-:W-:Y:S01]  /*1160*/  FSETP.GEU.AND P0, PT, R56, R53.reuse, PT ;  /* 0x000000353800720b */ /* 0x080fe20003f0e000 */
[----:B------:R-:W-:Y:S01]  /*1170*/  FFMA R54, R54, R54, R55 ;  /* 0x0000003636367223 */ /* 0x000fe20000000037 */
[----:B------:R-:W-:Y:S02]  /*1180*/  FADD R55, R44, R29 ;  /* 0x0000001d2c377221 */ /* 0x000fe40000000000 */
[----:B------:R-:W-:Y:S01]  /*1190*/  FSEL R57, R56, R53, !P0 ;  /* 0x0000003538397208 */ /* 0x000fe20004000000 */
[----:B------:R-:W-:Y:S01]  /*11a0*/  FFMA R53, R12, R28, R45 ;  /* 0x0000001c0c357223 */ /* 0x000fe2000000002d */
[----:B------:R-:W-:Y:S01]  /*11b0*/  FMUL R59, R55, R55 ;  /* 0x00000037373b7220 */ /* 0x000fe20000400000 */
[----:B------:R-:W-:Y:S01]  /*11c0*/  FFMA R55, R28, R18, R21 ;  /* 0x000000121c377223 */ /* 0x000fe20000000015 */
[-C--:B------:R-:W-:Y:S01]  /*11d0*/  FSETP.GEU.AND P0, PT, R54, R57.reuse, PT ;  /* 0x000000393600720b */ /* 0x080fe20003f0e000 */
[----:B------:R-:W-:Y:S02]  /*11e0*/  FADD R56, R24, R53 ;  /* 0x0000003518387221 */ /* 0x000fe40000000000 */
[----:B------:R-:W-:Y:S01]  /*11f0*/  FADD R28, R20, R55 ;  /* 0x00000037141c7221 */ /* 0x000fe20000000000 */
[----:B------:R-:W-:Y:S01]  /*1200*/  FSEL R54, R54, R57, !P0 ;  /* 0x0000003936367208 */ /* 0x000fe20004000000 */
[----:B------:R-:W-:-:S04]  /*1210*/  FFMA R59, R56, R56, R59 ;  /* 0x00000038383b7223 */ /* 0x000fc8000000003b */
[----:B------:R-:W-:Y:S01]  /*1220*/  FFMA R59, R28, R28, R59 ;  /* 0x0000001c1c3b7223 */ /* 0x000fe2000000003b */
[--C-:B------:R-:W-:Y:S01]  /*1230*/  FADD R28, R46, R29.reuse ;  /* 0x0000001d2e1c7221 */ /* 0x100fe20000000000 */
[----:B------:R-:W-:-:S03]  /*1240*/  FADD R29, R48, R29 ;  /* 0x0000001d301d7221 */ /* 0x000fc60000000000 */
[----:B------:R-:W-:Y:S01]  /*1250*/  FMUL R57, R28, R28 ;  /* 0x0000001c1c397220 */ /* 0x000fe20000400000 */
[--C-:B------:R-:W-:Y:S01]  /*1260*/  FADD R28, R26, R53.reuse ;  /* 0x000000351a1c7221 */ /* 0x100fe20000000000 */
[----:B------:R-:W-:Y:S01]  /*1270*/  FMUL R56, R29, R29 ;  /* 0x0000001d1d387220 */ /* 0x000fe20000400000 */
[----:B------:R-:W-:Y:S01]  /*1280*/  FSETP.GEU.AND P0, PT, R59, R54, PT ;  /* 0x000000363b00720b */ /* 0x000fe20003f0e000 */
[----:B------:R-:W-:Y:S01]  /*1290*/  FADD R53, R27, R53 ;  /* 0x000000351b357221 */ /* 0x000fe20000000000 */
[----:B------:R-:W-:Y:S01]  /*12a0*/  FFMA R28, R28, R28, R57 ;  /* 0x0000001c1c1c7223 */ /* 0x000fe20000000039 */
[--C-:B------:R-:W-:Y:S01]  /*12b0*/  FADD R57, R22, R55.reuse ;  /* 0x0000003716397221 */ /* 0x100fe20000000000 */
[----:B------:R-:W-:Y:S01]  /*12c0*/  FSEL R54, R59, R54, !P0 ;  /* 0x000000363b367208 */ /* 0x000fe20004000000 */
[----:B------:R-:W-:Y:S01]  /*12d0*/  FFMA R56, R53, R53, R56 ;  /* 0x0000003535387223 */ /* 0x000fe20000000038 */
[----:B------:R-:W-:Y:S01]  /*12e0*/  FADD R55, R23, R55 ;  /* 0x0000003717377221 */ /* 0x000fe20000000000 */
[----:B------:R-:W-:-:S02]  /*12f0*/  FFMA R57, R57, R57, R28 ;  /* 0x0000003939397223 */ /* 0x000fc4000000001c */
[----:B------:R-:W0:Y:S01]  /*1300*/  F2F.F64.F32 R28, R51 ;  /* 0x00000033001c7310 */ /* 0x000e220000201800 */
[----:B------:R-:W-:Y:S02]  /*1310*/  FFMA R55, R55, R55, R56 ;  /* 0x0000003737377223 */ /* 0x000fe40000000038 */
[----:B------:R-:W-:-:S04]  /*1320*/  FSETP.GEU.AND P0, PT, R57, R54, PT ;  /* 0x000000363900720b */ /* 0x000fc80003f0e000 */
[----:B------:R-:W-:-:S04]  /*1330*/  FSEL R54, R57, R54, !P0 ;  /* 0x0000003639367208 */ /* 0x000fc80004000000 */
[----:B------:R-:W-:Y:S01]  /*1340*/  FSETP.GEU.AND P0, PT, R55, R54, PT ;  /* 0x000000363700720b */ /* 0x000fe20003f0e000 */
[----:B0-----:R-:W-:-:S03]  /*1350*/  DSETP.GTU.AND P1, PT, R28, UR4, PT ;  /* 0x000000041c007e2a */ /* 0x001fc6000bf2c000 */
[----:B------:R-:W-:-:S11]  /*1360*/  FSEL R29, R55, R54, !P0 ;  /* 0x00000036371d7208 */ /* 0x000fd60004000000 */
[----:B------:R-:W-:Y:S05]  /*1370*/  @!P1 BRA `(.L_x_45) ;  /* 0xfffffff800a09947 */ /* 0x000fea000383ffff */
[----:B------:R-:W-:Y:S01]  /*1380*/  IADD3 R0, PT, PT, R29, -0xd000000, RZ ;  /* 0xf30000001d007810 */ /* 0x000fe20007ffe0ff */
[----:B------:R0:W1:Y:S01]  /*1390*/  MUFU.RSQ R20, R29 ;  /* 0x0000001d00147308 */ /* 0x0000620000001400 */
[----:B------:R-:W-:Y:S02]  /*13a0*/  BSSY.RECONVERGENT B1, `(.L_x_46) ;  /* 0x000000b000017945 */ /* 0x000fe40003800200 */
[----:B------:R-:W-:-:S13]  /*13b0*/  ISETP.GT.U32.AND P0, PT, R0, 0x727fffff, PT ;  /* 0x727fffff0000780c */ /* 0x000fda0003f04070 */
[----:B0-----:R-:W-:Y:S05]  /*13c0*/  @!P0 BRA `(.L_x_47) ;  /* 0x0000000000108947 */ /* 0x001fea0003800000 */
[----:B------:R-:W-:Y:S02]  /*13d0*/  MOV R0, R29 ;  /* 0x0000001d00007202 */ /* 0x000fe40000000f00 */
[----:B------:R-:W-:-:S07]  /*13e0*/  MOV R26, 0x1400 ;  /* 0x00001400001a7802 */ /* 0x000fce0000000f00 */
[----:B-1----:R-:W-:Y:S05]  /*13f0*/  CALL.REL.NOINC `($__internal_4_$__cuda_sm20_sqrt_rn_f32_slowpath) ;  /* 0x0000001800707944 */ /* 0x002fea0003c00000 */
[----:B------:R-:W-:Y:S05]  /*1400*/  BRA `(.L_x_48) ;  /* 0x0000000000107947 */ /* 0x000fea0003800000 */
.L_x_47:
[----:B-1----:R-:W-:Y:S01]  /*1410*/  FMUL.FTZ R0, R29, R20 ;  /* 0x000000141d007220 */ /* 0x002fe20000410000 */
[----:B------:R-:W-:-:S03]  /*1420*/  FMUL.FTZ R20, R20, 0.5 ;  /* 0x3f00000014147820 */ /* 0x000fc60000410000 */
[----:B------:R-:W-:-:S04]  /*1430*/  FFMA R25, -R0, R0, R29 ;  /* 0x0000000000197223 */ /* 0x000fc8000000011d */
[----:B------:R-:W-:-:S07]  /*1440*/  FFMA R25, R25, R20, R0 ;  /* 0x0000001419197223 */ /* 0x000fce0000000000 */
.L_x_48:
[----:B------:R-:W-:Y:S05]  /*1450*/  BSYNC.RECONVERGENT B1 ;  /* 0x0000000000017941 */ /* 0x000fea0003800200 */
.L_x_46:
[----:B------:R-:W0:Y:S01]  /*1460*/  LDCU UR4, c[0x0][0x3ac] ;  /* 0x00007580ff0477ac */ /* 0x000e220008000800 */
[----:B------:R-:W-:Y:S01]  /*1470*/  BSSY.RECONVERGENT B1, `(.L_x_49) ;  /* 0x0000037000017945 */ /* 0x000fe20003800200 */
[----:B------:R-:W-:Y:S01]  /*1480*/  HFMA2 R24, -RZ, RZ, 0, 0 ;  /* 0x00000000ff187431 */ /* 0x000fe200000001ff */
[----:B0-----:R-:W-:-:S13]  /*1490*/  FSETP.GT.AND P0, PT, R25, UR4, PT ;  /* 0x0000000419007c0b */ /* 0x001fda000bf04000 */
[----:B------:R-:W-:Y:S05]  /*14a0*/  @P0 BRA `(.L_x_50) ;  /* 0x0000000000cc0947 */ /* 0x000fea0003800000 */
[----:B------:R-:W0:Y:S01]  /*14b0*/  S2UR UR5, SR_CgaCtaId ;  /* 0x00000000000579c3 */ /* 0x000e220000008800 */
[----:B------:R-:W-:Y:S01]  /*14c0*/  UMOV UR4, 0x400 ;  /* 0x0000040000047882 */ /* 0x000fe20000000000 */
[----:B------:R-:W-:-:S04]  /*14d0*/  FMUL R50, R25, R42 ;  /* 0x0000002a19327220 */ /* 0x000fc80000400000 */
[----:B------:R-:W-:Y:S08]  /*14e0*/  F2I.FLOOR.NTZ R0, R50 ;  /* 0x0000003200007305 */ /* 0x000ff00000207100 */
[----:B------:R-:W1:Y:S01]  /*14f0*/  FRND.FLOOR R51, R50 ;  /* 0x0000003200337307 */ /* 0x000e620000205000 */
[----:B0-----:R-:W-:Y:S02]  /*1500*/  ULEA UR6, UR5, UR4, 0x18 ;  /* 0x0000000405067291 */ /* 0x001fe4000f8ec0ff */
[----:B------:R-:W-:Y:S01]  /*1510*/  UIADD3 UR4, UPT, UPT, UR4, 0x20, URZ ;  /* 0x0000002004047890 */ /* 0x000fe2000fffe0ff */
[----:B-1----:R-:W-:-:S03]  /*1520*/  FADD R51, R50, -R51 ;  /* 0x8000003332337221 */ /* 0x002fc60000000000 */
[----:B------:R-:W-:-:S03]  /*1530*/  ULEA UR4, UR5, UR4, 0x18 ;  /* 0x0000000405047291 */ /* 0x000fc6000f8ec0ff */
[----:B------:R-:W0:Y:S03]  /*1540*/  LDS.64 R46, [UR6+0x3e8] ;  /* 0x0003e806ff2e7984 */ /* 0x000e260008000a00 */
[----:B------:R-:W-:Y:S01]  /*1550*/  LEA R52, R0, UR4, 0x2 ;  /* 0x0000000400347c11 */ /* 0x000fe2000f8e10ff */
[----:B------:R-:W1:Y:S04]  /*1560*/  LDS.128 R20, [UR6+0x3f0] ;  /* 0x0003f006ff147984 */ /* 0x000e680008000c00 */
[----:B------:R-:W2:Y:S04]  /*1570*/  LDS.128 R24, [UR6+0x400] ;  /* 0x00040006ff187984 */ /* 0x000ea80008000c00 */
[----:B------:R-:W3:Y:S04]  /*1580*/  LDS.128 R28, [UR6+0x410] ;  /* 0x00041006ff1c7984 */ /* 0x000ee80008000c00 */
[----:B------:R-:W4:Y:S04]  /*1590*/  LDS R48, [R52+0x4] ;  /* 0x0000040034307984 */ /* 0x000f280000000800 */
[----:B------:R-:W5:Y:S04]  /*15a0*/  LDS R0, [R52] ;  /* 0x0000000034007984 */ /* 0x000f680000000800 */
[----:B------:R-:W5:Y:S04]  /*15b0*/  LDS.64 R44, [UR6+0x420] ;  /* 0x00042006ff2c7984 */ /* 0x000f680008000a00 */
[----:B------:R-:W5:Y:S01]  /*15c0*/  LDS R49, [R52+0x8] ;  /* 0x0000080034317984 */ /* 0x000f620000000800 */
[C---:B0-----:R-:W-:Y:S01]  /*15d0*/  FMUL R54, R51.reuse, R46 ;  /* 0x0000002e33367220 */ /* 0x041fe20000400000 */
[----:B------:R-:W-:-:S02]  /*15e0*/  FMUL R56, R51, R47 ;  /* 0x0000002f33387220 */ /* 0x000fc40000400000 */
[----:B------:R-:W0:Y:S01]  /*15f0*/  LDS R46, [R52+0xc] ;  /* 0x00000c00342e7984 */ /* 0x000e220000000800 */
[C---:B-1----:R-:W-:Y:S01]  /*1600*/  FMUL R22, R51.reuse, R22 ;  /* 0x0000001633167220 */ /* 0x042fe20000400000 */
[C---:B------:R-:W-:Y:S01]  /*1610*/  FMUL R50, R51.reuse, R23 ;  /* 0x0000001733327220 */ /* 0x040fe20000400000 */
[C---:B------:R-:W-:Y:S01]  /*1620*/  FMUL R54, R51.reuse, R54 ;  /* 0x0000003633367220 */ /* 0x040fe20000400000 */
[C---:B------:R-:W-:Y:S01]  /*1630*/  FMUL R56, R51.reuse, R56 ;  /* 0x0000003833387220 */ /* 0x040fe20000400000 */
[C---:B------:R-:W-:Y:S01]  /*1640*/  FMUL R22, R51.reuse, R22 ;  /* 0x0000001633167220 */ /* 0x040fe20000400000 */
[C---:B------:R-:W-:Y:S01]  /*1650*/  FMUL R47, R51.reuse, R50 ;  /* 0x00000032332f7220 */ /* 0x040fe20000400000 */
[C---:B--2---:R-:W-:Y:S01]  /*1660*/  FMUL R26, R51.reuse, R26 ;  /* 0x0000001a331a7220 */ /* 0x044fe20000400000 */
[C---:B------:R-:W-:Y:S01]  /*1670*/  FFMA R23, R51.reuse, R54, R56 ;  /* 0x0000003633177223 */ /* 0x040fe20000000038 */
[C---:B---3--:R-:W-:Y:S01]  /*1680*/  FMUL R30, R51.reuse, R30 ;  /* 0x0000001e331e7220 */ /* 0x048fe20000400000 */
[C---:B------:R-:W-:Y:S01]  /*1690*/  FFMA R47, R51.reuse, R22, R47 ;  /* 0x00000016332f7223 */ /* 0x040fe2000000002f */
[C---:B------:R-:W-:Y:S01]  /*16a0*/  FMUL R22, R51.reuse, R27 ;  /* 0x0000001b33167220 */ /* 0x040fe20000400000 */
[C---:B------:R-:W-:Y:S01]  /*16b0*/  FMUL R50, R51.reuse, R31 ;  /* 0x0000001f33327220 */ /* 0x040fe20000400000 */
[C---:B------:R-:W-:Y:S01]  /*16c0*/  FMUL R26, R51.reuse, R26 ;  /* 0x0000001a331a7220 */ /* 0x040fe20000400000 */
[C---:B------:R-:W-:Y:S01]  /*16d0*/  FFMA R24, R51.reuse, R24, R47 ;  /* 0x0000001833187223 */ /* 0x040fe2000000002f */
[C---:B------:R-:W-:Y:S01]  /*16e0*/  FMUL R22, R51.reuse, R22 ;  /* 0x0000001633167220 */ /* 0x040fe20000400000 */
[C---:B------:R-:W-:Y:S01]  /*16f0*/  FFMA R20, R51.reuse, R20, R23 ;  /* 0x0000001433147223 */ /* 0x040fe20000000017 */
[C---:B------:R-:W-:Y:S01]  /*1700*/  FMUL R30, R51.reuse, R30 ;  /* 0x0000001e331e7220 */ /* 0x040fe20000400000 */
[----:B------:R-:W-:Y:S01]  /*1710*/  FADD R25, R24, R25 ;  /* 0x0000001918197221 */ /* 0x000fe20000000000 */
[C---:B------:R-:W-:Y:S01]  /*1720*/  FMUL R27, R51.reuse, R50 ;  /* 0x00000032331b7220 */ /* 0x040fe20000400000 */
[C---:B------:R-:W-:Y:S01]  /*1730*/  FFMA R23, R51.reuse, R26, R22 ;  /* 0x0000001a33177223 */ /* 0x040fe20000000016 */
[----:B------:R-:W-:Y:S01]  /*1740*/  FADD R21, R20, R21 ;  /* 0x0000001514157221 */ /* 0x000fe20000000000 */
[----:B----4-:R-:W-:Y:S01]  /*1750*/  FMUL R25, R48, R25 ;  /* 0x0000001930197220 */ /* 0x010fe20000400000 */
[C---:B------:R-:W-:Y:S01]  /*1760*/  FFMA R27, R51.reuse, R30, R27 ;  /* 0x0000001e331b7223 */ /* 0x040fe2000000001b */
[----:B------:R-:W-:-:S02]  /*1770*/  FFMA R28, R51, R28, R23 ;  /* 0x0000001c331c7223 */ /* 0x000fc40000000017 */
[----:B-----5:R-:W-:Y:S01]  /*1780*/  FFMA R0, R0, R21, R25 ;  /* 0x0000001500007223 */ /* 0x020fe20000000019 */
[----:B------:R-:W-:Y:S01]  /*1790*/  FFMA R44, R51, R44, R27 ;  /* 0x0000002c332c7223 */ /* 0x000fe2000000001b */
[----:B------:R-:W-:-:S03]  /*17a0*/  FADD R28, R28, R29 ;  /* 0x0000001d1c1c7221 */ /* 0x000fc60000000000 */
[----:B------:R-:W-:Y:S01]  /*17b0*/  FADD R44, R44, R45 ;  /* 0x0000002d2c2c7221 */ /* 0x000fe20000000000 */
[----:B------:R-:W-:-:S04]  /*17c0*/  FFMA R49, R49, R28, R0 ;  /* 0x0000001c31317223 */ /* 0x000fc80000000000 */
[----:B0-----:R-:W-:-:S07]  /*17d0*/  FFMA R24, R46, R44, R49 ;  /* 0x0000002c2e187223 */ /* 0x001fce0000000031 */
.L_x_50:
[----:B------:R-:W-:Y:S05]  /*17e0*/  BSYNC.RECONVERGENT B1 ;  /* 0x0000000000017941 */ /* 0x000fea0003800200 */
.L_x_49:
[----:B------:R-:W0:Y:S01]  /*17f0*/  S2UR UR5, SR_CgaCtaId ;  /* 0x00000000000579c3 */ /* 0x000e220000008800 */
[----:B------:R-:W-:Y:S01]  /*1800*/  UMOV UR4, 0x400 ;  /* 0x0000040000047882 */ /* 0x000fe20000000000 */
[----:B------:R-:W-:Y:S01]  /*1810*/  HFMA2 R29, -RZ, RZ, -1.875, 0 ;  /* 0xbf800000ff1d7431 */ /* 0x000fe200000001ff */
[----:B0-----:R-:W-:-:S09]  /*1820*/  ULEA UR4, UR5, UR4, 0x18 ;  /* 0x0000000405047291 */ /* 0x001fd2000f8ec0ff */
[----:B------:R-:W0:Y:S02]  /*1830*/  LDS.128 R20, [UR4+0x10] ;  /* 0x00001004ff147984 */ /* 0x000e240008000c00 */
[----:B0-----:R-:W-:Y:S01]  /*1840*/  FADD R25, -R36, R22 ;  /* 0x0000001624197221 */ /* 0x001fe20000000100 */
[----:B------:R-:W-:Y:S01]  /*1850*/  FADD R0, -R35, R21 ;  /* 0x0000001523007221 */ /* 0x000fe20000000100 */
[----:B------:R-:W-:Y:S01]  /*1860*/  FADD R34, -R34, R23 ;  /* 0x0000001722227221 */ /* 0x000fe20000000100 */
[----:B------:R-:W-:Y:S01]  /*1870*/  MOV R20, 0x3f000000 ;  /* 0x3f00000000147802 */ /* 0x000fe20000000f00 */
[C---:B------:R-:W-:Y:S01]  /*1880*/  FMUL R6, R25.reuse, R6 ;  /* 0x0000000619067220 */ /* 0x040fe20000400000 */
[----:B------:R-:W-:Y:S01]  /*1890*/  FMUL R21, R2, R25 ;  /* 0x0000001902157220 */ /* 0x000fe20000400000 */
[C---:B------:R-:W-:Y:S01]  /*18a0*/  FMUL R9, R25.reuse, R9 ;  /* 0x0000000919097220 */ /* 0x040fe20000400000 */
[----:B------:R-:W-:Y:S01]  /*18b0*/  FMUL R25, R25, R25 ;  /* 0x0000001919197220 */ /* 0x000fe20000400000 */
[-C--:B------:R-:W-:Y:S01]  /*18c0*/  FFMA R5, R5, R0.reuse, R6 ;  /* 0x0000000005057223 */ /* 0x080fe20000000006 */
[----:B------:R-:W-:Y:S01]  /*18d0*/  FFMA R21, R0, R11, R21 ;  /* 0x0000000b00157223 */ /* 0x000fe20000000015 */
[-C--:B------:R-:W-:Y:S01]  /*18e0*/  FFMA R9, R8, R0.reuse, R9 ;  /* 0x0000000008097223 */ /* 0x080fe20000000009 */
[----:B------:R-:W-:Y:S01]  /*18f0*/  FFMA R25, R0, R0, R25 ;  /* 0x0000000000197223 */ /* 0x000fe20000000019 */
[C---:B------:R-:W-:Y:S01]  /*1900*/  FFMA R5, R34.reuse, R7, R5 ;  /* 0x0000000722057223 */ /* 0x040fe20000000005 */
[C---:B------:R-:W-:Y:S01]  /*1910*/  FFMA R21, R34.reuse, R3, R21 ;  /* 0x0000000322157223 */ /* 0x040fe20000000015 */
[----:B------:R-:W-:-:S03]  /*1920*/  FFMA R9, R34, R10, R9 ;  /* 0x0000000a22097223 */ /* 0x000fc60000000009 */
[C---:B------:R-:W-:Y:S02]  /*1930*/  LOP3.LUT R2, R20.reuse, 0x80000000, R5, 0xb8, !PT ;  /* 0x8000000014027812 */ /* 0x040fe400078eb805 */
[----:B------:R-:W-:-:S03]  /*1940*/  LOP3.LUT R8, R20, 0x80000000, R21, 0xb8, !PT ;  /* 0x8000000014087812 */ /* 0x000fc600078eb815 */
[----:B------:R-:W-:Y:S01]  /*1950*/  FADD.RZ R3, R5, R2 ;  /* 0x0000000205037221 */ /* 0x000fe2000000c000 */
[----:B------:R-:W-:Y:S01]  /*1960*/  LOP3.LUT R2, R20, 0x80000000, R9, 0xb8, !PT ;  /* 0x8000000014027812 */ /* 0x000fe200078eb809 */
[----:B------:R-:W-:Y:S02]  /*1970*/  FADD.RZ R10, R21, R8 ;  /* 0x00000008150a7221 */ /* 0x000fe4000000c000 */
[----:B------:R-:W0:Y:S02]  /*1980*/  FRND.TRUNC R6, R3 ;  /* 0x0000000300067307 */ /* 0x000e24000020d000 */
[----:B------:R-:W-:Y:S01]  /*1990*/  FADD.RZ R7, R9, R2 ;  /* 0x0000000209077221 */ /* 0x000fe2000000c000 */
[----:B------:R-:W-:-:S05]  /*19a0*/  FFMA R2, R34, R34, R25 ;  /* 0x0000002222027223 */ /* 0x000fca0000000019 */
[----:B------:R-:W1:Y:S01]  /*19b0*/  FRND.TRUNC R10, R10 ;  /* 0x0000000a000a7307 */ /* 0x000e62000020d000 */
[----:B0-----:R-:W-:-:S07]  /*19c0*/  FADD R0, R5, -R6 ;  /* 0x8000000605007221 */ /* 0x001fce0000000000 */
[----:B------:R-:W0:Y:S01]  /*19d0*/  FRND.TRUNC R8, R7 ;  /* 0x0000000700087307 */ /* 0x000e22000020d000 */
[----:B-1----:R-:W-:-:S04]  /*19e0*/  FADD R21, R21, -R10 ;  /* 0x8000000a15157221 */ /* 0x002fc80000000000 */
[----:B------:R-:W-:Y:S01]  /*19f0*/  FADD R11, RZ, R21 ;  /* 0x00000015ff0b7221 */ /* 0x000fe20000000000 */
[----:B0-----:R-:W-:Y:S01]  /*1a00*/  FADD R8, R9, -R8 ;  /* 0x8000000809087221 */ /* 0x001fe20000000000 */
[C---:B------:R-:W-:Y:S01]  /*1a10*/  FADD R9, R21.reuse, -1 ;  /* 0xbf80000015097421 */ /* 0x040fe20000000000 */
[----:B------:R-:W-:Y:S01]  /*1a20*/  FADD R21, R21, 1 ;  /* 0x3f80000015157421 */ /* 0x000fe20000000000 */
[-C--:B------:R-:W-:Y:S01]  /*1a30*/  FMUL R5, R11, R14.reuse ;  /* 0x0000000e0b057220 */ /* 0x080fe20000400000 */
[C---:B------:R-:W-:Y:S01]  /*1a40*/  FADD R22, R8.reuse, -1 ;  /* 0xbf80000008167421 */ /* 0x040fe20000000000 */
[----:B------:R-:W-:Y:S01]  /*1a50*/  FADD R26, RZ, R8 ;  /* 0x00000008ff1a7221 */ /* 0x000fe20000000000 */
[----:B------:R-:W-:Y:S01]  /*1a60*/  FADD R28, R8, 1 ;  /* 0x3f800000081c7421 */ /* 0x000fe20000000000 */
[C---:B------:R-:W-:Y:S01]  /*1a70*/  FMUL R3, R9.reuse, R14 ;  /* 0x0000000e09037220 */ /* 0x040fe20000400000 */
[CC--:B------:R-:W-:Y:S01]  /*1a80*/  FMUL R6, R9.reuse, R17.reuse ;  /* 0x0000001109067220 */ /* 0x0c0fe20000400000 */
[-C--:B------:R-:W-:Y:S01]  /*1a90*/  FMUL R8, R9, R4.reuse ;  /* 0x0000000409087220 */ /* 0x080fe20000400000 */
[CC--:B------:R-:W-:Y:S01]  /*1aa0*/  FMUL R7, R11.reuse, R17.reuse ;  /* 0x000000110b077220 */ /* 0x0c0fe20000400000 */
[----:B------:R-:W-:Y:S01]  /*1ab0*/  FMUL R9, R11, R4 ;  /* 0x000000040b097220 */ /* 0x000fe20000400000 */
[C---:B------:R-:W-:Y:S01]  /*1ac0*/  FMUL R14, R21.reuse, R14 ;  /* 0x0000000e150e7220 */ /* 0x040fe20000400000 */
[C---:B------:R-:W-:Y:S01]  /*1ad0*/  FMUL R17, R21.reuse, R17 ;  /* 0x0000001115117220 */ /* 0x040fe20000400000 */
[----:B------:R-:W-:Y:S01]  /*1ae0*/  FMUL R4, R21, R4 ;  /* 0x0000000415047220 */ /* 0x000fe20000400000 */
[-C--:B------:R-:W-:Y:S01]  /*1af0*/  FMUL R11, R22, R13.reuse ;  /* 0x0000000d160b7220 */ /* 0x080fe20000400000 */
[----:B------:R-:W-:Y:S01]  /*1b00*/  FMUL R21, R26, R13 ;  /* 0x0000000d1a157220 */ /* 0x000fe20000400000 */
[C---:B------:R-:W-:Y:S01]  /*1b10*/  FMUL R10, R16.reuse, R22 ;  /* 0x00000016100a7220 */ /* 0x040fe20000400000 */
[----:B------:R-:W-:Y:S01]  /*1b20*/  FMUL R20, R16, R26 ;  /* 0x0000001a10147220 */ /* 0x000fe20000400000 */
[-C--:B------:R-:W-:Y:S01]  /*1b30*/  FMUL R23, R22, R19.reuse ;  /* 0x0000001316177220 */ /* 0x080fe20000400000 */
[----:B------:R-:W-:Y:S01]  /*1b40*/  FMUL R25, R26, R19 ;  /* 0x000000131a197220 */ /* 0x000fe20000400000 */
[----:B------:R-:W-:Y:S01]  /*1b50*/  FMUL R13, R28, R13 ;  /* 0x0000000d1c0d7220 */ /* 0x000fe20000400000 */
[----:B------:R-:W-:Y:S01]  /*1b60*/  FMUL R16, R16, R28 ;  /* 0x0000001c10107220 */ /* 0x000fe20000400000 */
[----:B------:R-:W-:-:S07]  /*1b70*/  FMUL R19, R28, R19 ;  /* 0x000000131c137220 */ /* 0x000fce0000400000 */
.L_x_51:
[----:B------:R-:W-:Y:S01]  /*1b80*/  FADD R22, R0, R29 ;  /* 0x0000001d00167221 */ /* 0x000fe20000000000 */
[----:B------:R-:W-:Y:S01]  /*1b90*/  FADD R29, R29, 1 ;  /* 0x3f8000001d1d7421 */ /* 0x000fe20000000000 */
[----:B------:R-:W-:Y:S01]  /*1ba0*/  UMOV UR4, 0x9374bc6a ;  /* 0x9374bc6a00047882 */ /* 0x000fe20000000000 */
[----:B------:R-:W-:Y:S01]  /*1bb0*/  UMOV UR5, 0x3ff00418 ;  /* 0x3ff0041800057882 */ /* 0x000fe20000000000 */
[----:B------:R-:W-:Y:S01]  /*1bc0*/  FFMA R28, R22, R15, R10 ;  /* 0x0000000f161c7223 */ /* 0x000fe2000000000a */
[----:B------:R-:W-:-:S03]  /*1bd0*/  FFMA R26, R12, R22, R11 ;  /* 0x000000160c1a7223 */ /* 0x000fc6000000000b */
[----:B------:R-:W-:Y:S01]  /*1be0*/  FADD R27, R6, R28 ;  /* 0x0000001c061b7221 */ /* 0x000fe20000000000 */
[----:B------:R-:W-:Y:S01]  /*1bf0*/  FADD R30, R3, R26 ;  /* 0x0000001a031e7221 */ /* 0x000fe20000000000 */
[--C-:B------:R-:W-:Y:S01]  /*1c00*/  FADD R34, R7, R28.reuse ;  /* 0x0000001c07227221 */ /* 0x100fe20000000000 */
[----:B------:R-:W-:Y:S01]  /*1c10*/  FADD R36, R17, R28 ;  /* 0x0000001c11247221 */ /* 0x000fe20000000000 */
[----:B------:R-:W-:Y:S01]  /*1c20*/  FMUL R31, R27, R27 ;  /* 0x0000001b1b1f7220 */ /* 0x000fe20000400000 */
[----:B------:R-:W-:Y:S01]  /*1c30*/  FFMA R27, R22, R18, R23 ;  /* 0x00000012161b7223 */ /* 0x000fe20000000017 */
[--C-:B------:R-:W-:Y:S01]  /*1c40*/  FADD R28, R5, R26.reuse ;  /* 0x0000001a051c7221 */ /* 0x100fe20000000000 */
[----:B------:R-:W-:Y:S01]  /*1c50*/  FMUL R35, R34, R34 ;  /* 0x0000002222237220 */ /* 0x000fe20000400000 */
[----:B------:R-:W-:Y:S01]  /*1c60*/  FFMA R31, R30, R30, R31 ;  /* 0x0000001e1e1f7223 */ /* 0x000fe2000000001f */
[----:B------:R-:W-:Y:S01]  /*1c70*/  FADD R30, R14, R26 ;  /* 0x0000001a0e1e7221 */ /* 0x000fe20000000000 */
[----:B------:R-:W-:Y:S01]  /*1c80*/  FADD R26, R8, R27 ;  /* 0x0000001b081a7221 */ /* 0x000fe20000000000 */
[----:B------:R-:W-:Y:S01]  /*1c90*/  FFMA R34, R22, R15, R20 ;  /* 0x0000000f16227223 */ /* 0x000fe20000000014 */
[----:B------:R-:W-:Y:S01]  /*1ca0*/  FFMA R35, R28, R28, R35 ;  /* 0x0000001c1c237223 */ /* 0x000fe20000000023 */
[----:B------:R-:W-:Y:S01]  /*1cb0*/  FMUL R45, R36, R36 ;  /* 0x00000024242d7220 */ /* 0x000fe20000400000 */
[----:B------:R-:W-:Y:S01]  /*1cc0*/  FFMA R31, R26, R26, R31 ;  /* 0x0000001a1a1f7223 */ /* 0x000fe2000000001f */
[----:B------:R-:W-:Y:S01]  /*1cd0*/  FADD R26, R9, R27 ;  /* 0x0000001b091a7221 */ /* 0x000fe20000000000 */
[----:B------:R-:W-:Y:S01]  /*1ce0*/  FFMA R28, R12, R22, R21 ;  /* 0x000000160c1c7223 */ /* 0x000fe20000000015 */
[----:B------:R-:W-:Y:S01]  /*1cf0*/  FADD R36, R6, R34 ;  /* 0x0000002206247221 */ /* 0x000fe20000000000 */
[----:B------:R-:W-:Y:S01]  /*1d00*/  FFMA R30, R30, R30, R45 ;  /* 0x0000001e1e1e7223 */ /* 0x000fe2000000002d */
[----:B------:R-:W-:Y:S01]  /*1d10*/  FSETP.GEU.AND P0, PT, R31, R2, PT ;  /* 0x000000021f00720b */ /* 0x000fe20003f0e000 */
[----:B------:R-:W-:Y:S01]  /*1d20*/  FFMA R35, R26, R26, R35 ;  /* 0x0000001a1a237223 */ /* 0x000fe20000000023 */
[----:B------:R-:W-:Y:S01]  /*1d30*/  FADD R26, R3, R28 ;  /* 0x0000001c031a7221 */ /* 0x000fe20000000000 */
[----:B------:R-:W-:Y:S01]  /*1d40*/  FADD R27, R4, R27 ;  /* 0x0000001b041b7221 */ /* 0x000fe20000000000 */
[----:B------:R-:W-:Y:S01]  /*1d50*/  FSEL R2, R31, R2, !P0 ;  /* 0x000000021f027208 */ /* 0x000fe20004000000 */
[----:B------:R-:W-:-:S02]  /*1d60*/  FMUL R31, R36, R36 ;  /* 0x00000024241f7220 */ /* 0x000fc40000400000 */
[----:B------:R-:W-:Y:S01]  /*1d70*/  FFMA R27, R27, R27, R30 ;  /* 0x0000001b1b1b7223 */ /* 0x000fe2000000001e */
[----:B------:R-:W-:Y:S01]  /*1d80*/  FSETP.GEU.AND P0, PT, R35, R2, PT ;  /* 0x000000022300720b */ /* 0x000fe20003f0e000 */
[----:B------:R-:W-:Y:S01]  /*1d90*/  FFMA R45, R26, R26, R31 ;  /* 0x0000001a1a2d7223 */ /* 0x000fe2000000001f */
[--C-:B------:R-:W-:Y:S01]  /*1da0*/  FADD R26, R7, R34.reuse ;  /* 0x00000022071a7221 */ /* 0x100fe20000000000 */
[----:B------:R-:W-:Y:S01]  /*1db0*/  FFMA R31, R22, R18, R25 ;  /* 0x00000012161f7223 */ /* 0x000fe20000000019 */
[----:B------:R-:W-:Y:S01]  /*1dc0*/  FSEL R2, R35, R2, !P0 ;  /* 0x0000000223027208 */ /* 0x000fe20004000000 */
[----:B------:R-:W-:Y:S01]  /*1dd0*/  FADD R34, R17, R34 ;  /* 0x0000002211227221 */ /* 0x000fe20000000000 */
[----:B------:R-:W-:Y:S01]  /*1de0*/  FMUL R35, R26, R26 ;  /* 0x0000001a1a237220 */ /* 0x000fe20000400000 */
[----:B------:R-:W-:Y:S01]  /*1df0*/  FADD R26, R8, R31 ;  /* 0x0000001f081a7221 */ /* 0x000fe20000000000 */
[----:B------:R-:W-:Y:S01]  /*1e00*/  FSETP.GEU.AND P0, PT, R27, R2, PT ;  /* 0x000000021b00720b */ /* 0x000fe20003f0e000 */
[--C-:B------:R-:W-:Y:S01]  /*1e10*/  FADD R30, R5, R28.reuse ;  /* 0x0000001c051e7221 */ /* 0x100fe20000000000 */
[----:B------:R-:W-:Y:S01]  /*1e20*/  FADD R28, R14, R28 ;  /* 0x0000001c0e1c7221 */ /* 0x000fe20000000000 */
[----:B------:R-:W-:Y:S01]  /*1e30*/  FMUL R47, R34, R34 ;  /* 0x00000022222f7220 */ /* 0x000fe20000400000 */
[----:B------:R-:W-:Y:S01]  /*1e40*/  FFMA R26, R26, R26, R45 ;  /* 0x0000001a1a1a7223 */ /* 0x000fe2000000002d */
[----:B------:R-:W-:Y:S01]  /*1e50*/  FSEL R27, R27, R2, !P0 ;  /* 0x000000021b1b7208 */ /* 0x000fe20004000000 */
[----:B------:R-:W-:Y:S01]  /*1e60*/  FFMA R35, R30, R30, R35 ;  /* 0x0000001e1e237223 */ /* 0x000fe20000000023 */
[----:B------:R-:W-:Y:S01]  /*1e70*/  FFMA R30, R28, R28, R47 ;  /* 0x0000001c1c1e7223 */ /* 0x000fe2000000002f */
[----:B------:R-:W-:Y:S01]  /*1e80*/  FFMA R34, R22, R15, R16 ;  /* 0x0000000f16227223 */ /* 0x000fe20000000010 */
[----:B------:R-:W-:Y:S01]  /*1e90*/  FADD R28, R9, R31 ;  /* 0x0000001f091c7221 */ /* 0x000fe20000000000 */
[-C--:B------:R-:W-:Y:S01]  /*1ea0*/  FSETP.GEU.AND P0, PT, R26, R27.reuse, PT ;  /* 0x0000001b1a00720b */ /* 0x080fe20003f0e000 */
[----:B------:R-:W-:Y:S01]  /*1eb0*/  FFMA R2, R12, R22, R13 ;  /* 0x000000160c027223 */ /* 0x000fe2000000000d */
[----:B------:R-:W-:Y:S01]  /*1ec0*/  FADD R36, R6, R34 ;  /* 0x0000002206247221 */ /* 0x000fe20000000000 */
[----:B------:R-:W-:Y:S01]  /*1ed0*/  FFMA R35, R28, R28, R35 ;  /* 0x0000001c1c237223 */ /* 0x000fe20000000023 */
[----:B------:R-:W-:Y:S01]  /*1ee0*/  FSEL R26, R26, R27, !P0 ;  /* 0x0000001b1a1a7208 */ /* 0x000fe20004000000 */
[----:B------:R-:W-:Y:S01]  /*1ef0*/  FADD R28, R3, R2 ;  /* 0x00000002031c7221 */ /* 0x000fe20000000000 */
[----:B------:R-:W-:Y:S01]  /*1f00*/  FMUL R45, R36, R36 ;  /* 0x00000024242d7220 */ /* 0x000fe20000400000 */
[----:B------:R-:W-:Y:S01]  /*1f10*/  FADD R31, R4, R31 ;  /* 0x0000001f041f7221 */ /* 0x000fe20000000000 */
[----:B------:R-:W-:-:S02]  /*1f20*/  FSETP.GEU.AND P0, PT, R35, R26, PT ;  /* 0x0000001a2300720b */ /* 0x000fc40003f0e000 */
[----:B------:R-:W-:Y:S01]  /*1f30*/  FFMA R27, R28, R28, R45 ;  /* 0x0000001c1c1b7223 */ /* 0x000fe2000000002d */
[----:B------:R-:W-:Y:S01]  /*1f40*/  FFMA R31, R31, R31, R30 ;  /* 0x0000001f1f1f7223 */ /* 0x000fe2000000001e */
[----:B------:R-:W-:Y:S01]  /*1f50*/  FFMA R45, R22, R18, R19 ;  /* 0x00000012162d7223 */ /* 0x000fe20000000013 */
[----:B------:R-:W-:Y:S01]  /*1f60*/  FSEL R26, R35, R26, !P0 ;  /* 0x0000001a231a7208 */ /* 0x000fe20004000000 */
[----:B------:R-:W-:Y:S01]  /*1f70*/  FADD R30, R7, R34 ;  /* 0x00000022071e7221 */ /* 0x000fe20000000000 */
[----:B------:R-:W-:Y:S01]  /*1f80*/  FADD R28, R5, R2 ;  /* 0x00000002051c7221 */ /* 0x000fe20000000000 */
[----:B------:R-:W-:Y:S01]  /*1f90*/  FADD R22, R8, R45 ;  /* 0x0000002d08167221 */ /* 0x000fe20000000000 */
[----:B------:R-:W-:Y:S01]  /*1fa0*/  FSETP.GEU.AND P0, PT, R31, R26, PT ;  /* 0x0000001a1f00720b */ /* 0x000fe20003f0e000 */
[----:B------:R-:W-:Y:S01]  /*1fb0*/  FMUL R35, R30, R30 ;  /* 0x0000001e1e237220 */ /* 0x000fe20000400000 */
[----:B------:R-:W-:Y:S01]  /*1fc0*/  FADD R34, R17, R34 ;  /* 0x0000002211227221 */ /* 0x000fe20000000000 */
[----:B------:R-:W-:Y:S01]  /*1fd0*/  FFMA R22, R22, R22, R27 ;  /* 0x0000001616167223 */ /* 0x000fe2000000001b */
[----:B------:R-:W-:Y:S01]  /*1fe0*/  FSEL R31, R31, R26, !P0 ;  /* 0x0000001a1f1f7208 */ /* 0x000fe20004000000 */
[----:B------:R-:W-:Y:S01]  /*1ff0*/  FFMA R35, R28, R28, R35 ;  /* 0x0000001c1c237223 */ /* 0x000fe20000000023 */
[----:B------:R-:W0:Y:S01]  /*2000*/  F2F.F64.F32 R26, R29 ;  /* 0x0000001d001a7310 */ /* 0x000e220000201800 */
[----:B------:R-:W-:Y:S01]  /*2010*/  FADD R28, R9, R45 ;  /* 0x0000002d091c7221 */ /* 0x000fe20000000000 */
[-C--:B------:R-:W-:Y:S01]  /*2020*/  FSETP.GEU.AND P0, PT, R22, R31.reuse, PT ;  /* 0x0000001f1600720b */ /* 0x080fe20003f0e000 */
[----:B------:R-:W-:Y:S01]  /*2030*/  FADD R2, R14, R2 ;  /* 0x000000020e027221 */ /* 0x000fe20000000000 */
[----:B------:R-:W-:Y:S01]  /*2040*/  FMUL R47, R34, R34 ;  /* 0x00000022222f7220 */ /* 0x000fe20000400000 */
[----:B------:R-:W-:Y:S01]  /*2050*/  FFMA R35, R28, R28, R35 ;  /* 0x0000001c1c237223 */ /* 0x000fe20000000023 */
[----:B------:R-:W-:Y:S01]  /*2060*/  FSEL R22, R22, R31, !P0 ;  /* 0x0000001f16167208 */ /* 0x000fe20004000000 */
[----:B------:R-:W-:Y:S01]  /*2070*/  FADD R45, R4, R45 ;  /* 0x0000002d042d7221 */ /* 0x000fe20000000000 */
[----:B------:R-:W-:-:S02]  /*2080*/  FFMA R2, R2, R2, R47 ;  /* 0x0000000202027223 */ /* 0x000fc4000000002f */
[-C--:B------:R-:W-:Y:S02]  /*2090*/  FSETP.GEU.AND P0, PT, R35, R22.reuse, PT ;  /* 0x000000162300720b */ /* 0x080fe40003f0e000 */
[----:B------:R-:W-:Y:S02]  /*20a0*/  FFMA R45, R45, R45, R2 ;  /* 0x0000002d2d2d7223 */ /* 0x000fe40000000002 */
[----:B------:R-:W-:Y:S01]  /*20b0*/  FSEL R2, R35, R22, !P0 ;  /* 0x0000001623027208 */ /* 0x000fe20004000000 */
[----:B0-----:R-:W-:-:S03]  /*20c0*/  DSETP.GTU.AND P1, PT, R26, UR4, PT ;  /* 0x000000041a007e2a */ /* 0x001fc6000bf2c000 */
[----:B------:R-:W-:-:S04]  /*20d0*/  FSETP.GEU.AND P0, PT, R45, R2, PT ;  /* 0x000000022d00720b */ /* 0x000fc80003f0e000 */
[----:B------:R-:W-:-:S07]  /*20e0*/  FSEL R2, R45, R2, !P0 ;  /* 0x000000022d027208 */ /* 0x000fce0004000000 */
        /* <DEDUP_REMOVED lines=9> */
[----:B------:R-:W-:Y:S01]  /*2180*/  MOV R3, R25 ;  /* 0x0000001900037202 */ /* 0x000fe20000000f00 */
[----:B------:R-:W-:Y:S06]  /*2190*/  BRA `(.L_x_54) ;  /* 0x0000000000107947 */ /* 0x000fec0003800000 */
.L_x_53:
[----:B-1----:R-:W-:Y:S01]  /*21a0*/  FMUL.FTZ R3, R2, R5 ;  /* 0x0000000502037220 */ /* 0x002fe20000410000 */
[----:B------:R-:W-:-:S03]  /*21b0*/  FMUL.FTZ R0, R5, 0.5 ;  /* 0x3f00000005007820 */ /* 0x000fc60000410000 */
[----:B------:R-:W-:-:S04]  /*21c0*/  FFMA R2, -R3, R3, R2 ;  /* 0x0000000303027223 */ /* 0x000fc80000000102 */
[----:B------:R-:W-:-:S07]  /*21d0*/  FFMA R3, R2, R0, R3 ;  /* 0x0000000002037223 */ /* 0x000fce0000000003 */
.L_x_54:
[----:B------:R-:W-:Y:S05]  /*21e0*/  BSYNC.RECONVERGENT B1 ;  /* 0x0000000000017941 */ /* 0x000fea0003800200 */
.L_x_52:
        /* <DEDUP_REMOVED lines=14> */
[----:B------:R-:W0:Y:S03]  /*22d0*/  LDS.128 R4, [UR6+0x3f0] ;  /* 0x0003f006ff047984 */ /* 0x000e260008000c00 */
[----:B------:R-:W-:Y:S01]  /*22e0*/  LEA R18, R0, UR4, 0x2 ;  /* 0x0000000400127c11 */ /* 0x000fe2000f8e10ff */
[----:B------:R-:W1:Y:S04]  /*22f0*/  LDS.64 R20, [UR6+0x3e8] ;  /* 0x0003e806ff147984 */ /* 0x000e680008000a00 */
[----:B------:R-:W2:Y:S04]  /*2300*/  LDS.128 R8, [UR6+0x400] ;  /* 0x00040006ff087984 */ /* 0x000ea80008000c00 */
[----:B------:R-:W3:Y:S04]  /*2310*/  LDS.128 R12, [UR6+0x410] ;  /* 0x00041006ff0c7984 */ /* 0x000ee80008000c00 */
[----:B------:R-:W4:Y:S04]  /*2320*/  LDS R23, [R18+0x4] ;  /* 0x0000040012177984 */ /* 0x000f280000000800 */
[----:B------:R-:W5:Y:S04]  /*2330*/  LDS R19, [R18] ;  /* 0x0000000012137984 */ /* 0x000f680000000800 */
[----:B------:R-:W5:Y:S04]  /*2340*/  LDS.64 R2, [UR6+0x420] ;  /* 0x00042006ff027984 */ /* 0x000f680008000a00 */
[----:B------:R-:W5:Y:S04]  /*2350*/  LDS R0, [R18+0x8] ;  /* 0x0000080012007984 */ /* 0x000f680000000800 */
[----:B------:R-:W5:Y:S01]  /*2360*/  LDS R25, [R18+0xc] ;  /* 0x00000c0012197984 */ /* 0x000f620000000800 */
[C---:B0-----:R-:W-:Y:S01]  /*2370*/  FMUL R6, R17.reuse, R6 ;  /* 0x0000000611067220 */ /* 0x041fe20000400000 */
[C---:B------:R-:W-:Y:S01]  /*2380*/  FMUL R16, R17.reuse, R7 ;  /* 0x0000000711107220 */ /* 0x040fe20000400000 */
        /* <DEDUP_REMOVED lines=8> */
[C---:B------:R-:W-:Y:S01]  /*2410*/  FMUL R6, R17.reuse, R11 ;  /* 0x0000000b11067220 */ /* 0x040fe20000400000 */
[C---:B------:R-:W-:Y:S01]  /*2420*/  FFMA R7, R17.reuse, R20, R22 ;  /* 0x0000001411077223 */ /* 0x040fe20000000016 */
[C---:B---3--:R-:W-:Y:S01]  /*2430*/  FMUL R14, R17.reuse, R14 ;  /* 0x0000000e110e7220 */ /* 0x048fe20000400000 */
[C---:B------:R-:W-:Y:S01]  /*2440*/  FFMA R8, R17.reuse, R8, R21 ;  /* 0x0000000811087223 */ /* 0x040fe20000000015 */
[C---:B------:R-:W-:Y:S01]  /*2450*/  FMUL R16, R17.reuse, R15 ;  /* 0x0000000f11107220 */ /* 0x040fe20000400000 */
[C---:B------:R-:W-:Y:S01]  /*2460*/  FMUL R10, R17.reuse, R10 ;  /* 0x0000000a110a7220 */ /* 0x040fe20000400000 */
[C---:B------:R-:W-:Y:S01]  /*2470*/  FMUL R6, R17.reuse, R6 ;  /* 0x0000000611067220 */ /* 0x040fe20000400000 */
[C---:B------:R-:W-:Y:S01]  /*2480*/  FFMA R4, R17.reuse, R4, R7 ;  /* 0x0000000411047223 */ /* 0x040fe20000000007 */
[----:B------:R-:W-:Y:S01]  /*2490*/  FADD R8, R8, R9 ;  /* 0x0000000908087221 */ /* 0x000fe20000000000 */
[C---:B------:R-:W-:Y:S01]  /*24a0*/  FMUL R14, R17.reuse, R14 ;  /* 0x0000000e110e7220 */ /* 0x040fe20000400000 */
[C---:B------:R-:W-:Y:S01]  /*24b0*/  FMUL R9, R17.reuse, R16 ;  /* 0x0000001011097220 */ /* 0x040fe20000400000 */
[----:B------:R-:W-:Y:S01]  /*24c0*/  FFMA R7, R17, R10, R6 ;  /* 0x0000000a11077223 */ /* 0x000fe20000000006 */
        /* <DEDUP_REMOVED lines=9> */
[----:B------:R-:W-:-:S07]  /*2560*/  FFMA R5, R25, R2, R0 ;  /* 0x0000000219057223 */ /* 0x000fce0000000000 */
.L_x_56:
[----:B------:R-:W-:Y:S05]  /*2570*/  BSYNC.RECONVERGENT B1 ;  /* 0x0000000000017941 */ /* 0x000fea0003800200 */
.L_x_55:
[----:B------:R-:W0:Y:S01]  /*2580*/  LDCU.64 UR6, c[0x0][0x388] ;  /* 0x00007100ff0677ac */ /* 0x000e220008000a00 */
[----:B------:R-:W-:Y:S01]  /*2590*/  FADD R24, -R5, R24 ;  /* 0x0000001805187221 */ /* 0x000fe20000000100 */
[----:B------:R-:W1:Y:S03]  /*25a0*/  LDCU UR5, c[0x0][0x398] ;  /* 0x00007300ff0577ac */ /* 0x000e660008000800 */
[----:B------:R-:W2:Y:S01]  /*25b0*/  F2F.F64.F32 R4, R24 ;  /* 0x0000001800047310 */ /* 0x000ea20000201800 */
[----:B0-----:R-:W-:Y:S01]  /*25c0*/  MOV R3, UR6 ;  /* 0x0000000600037c02 */ /* 0x001fe20008000f00 */
[----:B------:R-:W-:Y:S01]  /*25d0*/  UIADD3 UR4, UPT, UPT, UR7, 0x1, URZ ;  /* 0x0000000107047890 */ /* 0x000fe2000fffe0ff */
[----:B--2---:R-:W-:Y:S02]  /*25e0*/  DADD R4, R4, R32 ;  /* 0x0000000004047229 */ /* 0x004fe40000000020 */
[----:B------:R-:W-:-:S04]  /*25f0*/  IADD3 R0, PT, PT, -R3, RZ, RZ ;  /* 0x000000ff03007210 */ /* 0x000fc80007ffe1ff */
[----:B------:R-:W-:-:S04]  /*2600*/  LEA R7, R0, R41, 0x1 ;  /* 0x0000002900077211 */ /* 0x000fc800078e08ff */
[C---:B------:R-:W-:Y:S02]  /*2610*/  LEA R7, R38.reuse, R7, 0x6 ;  /* 0x0000000726077211 */ /* 0x040fe400078e30ff */
[----:B------:R-:W-:Y:S02]  /*2620*/  IADD3 R38, PT, PT, R38, 0x1, RZ ;  /* 0x0000000126267810 */ /* 0x000fe40007ffe0ff */
[C---:B------:R-:W-:Y:S02]  /*2630*/  ISETP.GE.AND P1, PT, R7.reuse, UR4, PT ;  /* 0x0000000407007c0c */ /* 0x040fe4000bf26270 */
[----:B-1----:R-:W-:Y:S02]  /*2640*/  ISETP.NE.AND P0, PT, R7, UR5, PT ;  /* 0x0000000507007c0c */ /* 0x002fe4000bf05270 */
[----:B------:R-:W-:Y:S02]  /*2650*/  FSEL R7, R4, R32, !P1 ;  /* 0x0000002004077208 */ /* 0x000fe40004800000 */
[----:B------:R-:W-:-:S02]  /*2660*/  FSEL R5, R5, R33, !P1 ;  /* 0x0000002105057208 */ /* 0x000fc40004800000 */
[----:B------:R-:W-:Y:S02]  /*2670*/  ISETP.NE.AND P1, PT, R38, R43, PT ;  /* 0x0000002b2600720c */ /* 0x000fe40003f25270 */
[----:B------:R-:W-:Y:S02]  /*2680*/  FSEL R32, R7, R32, P0 ;  /* 0x0000002007207208 */ /* 0x000fe40000000000 */
[----:B------:R-:W-:-:S09]  /*2690*/  FSEL R33, R5, R33, P0 ;  /* 0x0000002105217208 */ /* 0x000fd20000000000 */
[----:B------:R-:W-:Y:S05]  /*26a0*/  @P1 BRA `(.L_x_57) ;  /* 0xffffffe000881947 */ /* 0x000fea000383ffff */
[----:B------:R0:W1:Y:S02]  /*26b0*/  F2F.F32.F64 R32, R32 ;  /* 0x0000002000207310 */ /* 0x0000640000301000 */
.L_x_44:
[----:B------:R-:W2:Y:S01]  /*26c0*/  S2R R11, SR_CgaCtaId ;  /* 0x00000000000b7919 */ /* 0x000ea20000008800 */
[----:B------:R-:W-:Y:S02]  /*26d0*/  MOV R6, 0x400 ;  /* 0x0000040000067802 */ /* 0x000fe40000000f00 */
[----:B------:R-:W-:Y:S02]  /*26e0*/  ISETP.GT.U32.AND P0, PT, R40, 0x1f, PT ;  /* 0x0000001f2800780c */ /* 0x000fe40003f04070 */
[----:B------:R-:W-:Y:S02]  /*26f0*/  IADD3 R0, PT, PT, R6, 0x428, RZ ;  /* 0x0000042806007810 */ /* 0x000fe40007ffe0ff */
[----:B------:R-:W-:Y:S02]  /*2700*/  ISETP.GT.U32.AND P1, PT, R40, 0xf, PT ;  /* 0x0000000f2800780c */ /* 0x000fe40003f24070 */
[----:B--2---:R-:W-:-:S04]  /*2710*/  LEA R5, R11, R0, 0x18 ;  /* 0x000000000b057211 */ /* 0x004fc800078ec0ff */
[----:B------:R-:W-:-:S05]  /*2720*/  LEA R5, R40, R5, 0x2 ;  /* 0x0000000528057211 */ /* 0x000fca00078e10ff */
[----:B-1----:R-:W-:Y:S01]  /*2730*/  STS [R5], R32 ;  /* 0x0000002005007388 */ /* 0x002fe20000000800 */
[----:B------:R-:W-:Y:S06]  /*2740*/  BAR.SYNC.DEFER_BLOCKING 0x0 ;  /* 0x0000000000007b1d */ /* 0x000fec0000010000 */
[----:B------:R-:W-:Y:S04]  /*2750*/  @!P0 LDS R0, [R5+0x80] ;  /* 0x0000800005008984 */ /* 0x000fe80000000800 */
[----:B------:R-:W1:Y:S02]  /*2760*/  @!P0 LDS R7, [R5] ;  /* 0x0000000005078984 */ /* 0x000e640000000800 */
[----:B-1----:R-:W-:-:S05]  /*2770*/  @!P0 FADD R0, R0, R7 ;  /* 0x0000000700008221 */ /* 0x002fca0000000000 */
[----:B------:R-:W-:Y:S01]  /*2780*/  @!P0 STS [R5], R0 ;  /* 0x0000000005008388 */ /* 0x000fe20000000800 */
[----:B------:R-:W-:Y:S01]  /*2790*/  BAR.SYNC.DEFER_BLOCKING 0x0 ;  /* 0x0000000000007b1d */ /* 0x000fe20000010000 */
[----:B------:R-:W-:-:S05]  /*27a0*/  ISETP.GT.U32.AND P0, PT, R40, 0x7, PT ;  /* 0x000000072800780c */ /* 0x000fca0003f04070 */
        /* <DEDUP_REMOVED lines=15> */
[----:B------:R1:W-:Y:S01]  /*28a0*/  @!P1 STS [R5], R0 ;  /* 0x0000000005009388 */ /* 0x0003e20000000800 */
[----:B------:R-:W-:Y:S01]  /*28b0*/  BAR.SYNC.DEFER_BLOCKING 0x0 ;  /* 0x0000000000007b1d */ /* 0x000fe20000010000 */
[----:B------:R-:W-:-:S07]  /*28c0*/  ISETP.NE.AND P1, PT, R40, RZ, PT ;  /* 0x000000ff2800720c */ /* 0x000fce0003f25270 */
[----:B-1----:R-:W1:Y:S06]  /*28d0*/  LDC R0, c[0x0][0x398] ;  /* 0x0000e600ff007b82 */ /* 0x002e6c0000000800 */
[----:B------:R-:W-:Y:S01]  /*28e0*/  @!P1 LEA R8, R11, R6, 0x18 ;  /* 0x000000060b089211 */ /* 0x000fe200078ec0ff */
[----:B------:R-:W-:Y:S04]  /*28f0*/  @!P0 LDS R2, [R5+0x8] ;  /* 0x0000080005028984 */ /* 0x000fe80000000800 */
[----:B------:R-:W2:Y:S02]  /*2900*/  @!P0 LDS R7, [R5] ;  /* 0x0000000005078984 */ /* 0x000ea40000000800 */
[----:B--2---:R-:W-:-:S05]  /*2910*/  @!P0 FADD R2, R2, R7 ;  /* 0x0000000702028221 */ /* 0x004fca0000000000 */
[----:B------:R-:W-:Y:S01]  /*2920*/  @!P0 STS [R5], R2 ;  /* 0x0000000205008388 */ /* 0x000fe20000000800 */
[----:B------:R-:W-:Y:S01]  /*2930*/  BAR.SYNC.DEFER_BLOCKING 0x0 ;  /* 0x0000000000007b1d */ /* 0x000fe20000010000 */
[----:B-1----:R-:W-:-:S05]  /*2940*/  ISETP.GT.AND P0, PT, R0, UR7, PT ;  /* 0x0000000700007c0c */ /* 0x002fca000bf04270 */
[----:B------:R-:W-:Y:S04]  /*2950*/  @!P1 LDS R4, [R8+0x42c] ;  /* 0x00042c0008049984 */ /* 0x000fe80000000800 */
[----:B------:R-:W1:Y:S02]  /*2960*/  @!P1 LDS R7, [R5] ;  /* 0x0000000005079984 */ /* 0x000e640000000800 */
[----:B-1----:R-:W-:-:S05]  /*2970*/  @!P1 FADD R4, R4, R7 ;  /* 0x0000000704049221 */ /* 0x002fca0000000000 */
[----:B------:R1:W-:Y:S01]  /*2980*/  @!P1 STS [R5], R4 ;  /* 0x0000000405009388 */ /* 0x0003e20000000800 */
[----:B------:R-:W-:Y:S06]  /*2990*/  BAR.SYNC.DEFER_BLOCKING 0x0 ;  /* 0x0000000000007b1d */ /* 0x000fec0000010000 */
[----:B------:R-:W-:Y:S05]  /*29a0*/  @P1 EXIT ;  /* 0x000000000000194d */ /* 0x000fea0003800000 */
[----:B------:R-:W2:Y:S01]  /*29b0*/  S2R R7, SR_CTAID.X ;  /* 0x0000000000077919 */ /* 0x000ea20000002500 */
[----:B-1----:R-:W2:Y:S02]  /*29c0*/  LDC.64 R4, c[0x0][0x3c0] ;  /* 0x0000f000ff047b82 */ /* 0x002ea40000000a00 */
[----:B--2---:R-:W-:-:S05]  /*29d0*/  IMAD.WIDE.U32 R4, R7, 0x4, R4 ;  /* 0x0000000407047825 */ /* 0x004fca00078e0004 */
[----:B------:R-:W2:Y:S01]  /*29e0*/  LDG.E R9, desc[UR8][R4.64] ;  /* 0x0000000804097981 */ /* 0x000ea2000c1e1900 */
[----:B------:R-:W-:Y:S02]  /*29f0*/  LEA R6, R11, R6, 0x18 ;  /* 0x000000060b067211 */ /* 0x000fe400078ec0ff */
[----:B------:R-:W-:Y:S02]  /*2a00*/  ISETP.LE.AND P0, PT, R3, R0, !P0 ;  /* 0x000000000300720c */ /* 0x000fe40004703270 */
[----:B------:R-:W-:Y:S01]  /*2a10*/  MOV R0, 0x3f000000 ;  /* 0x3f00000000007802 */ /* 0x000fe20000000f00 */
[----:B------:R-:W2:Y:S03]  /*2a20*/  LDS R7, [R6+0x428] ;  /* 0x0004280006077984 */ /* 0x000ea60000000800 */
[----:B------:R-:W-:-:S05]  /*2a30*/  FSEL R0, R0, 1, P0 ;  /* 0x3f80000000007808 */ /* 0x000fca0000000000 */
[----:B--2---:R-:W-:-:S05]  /*2a40*/  FFMA R7, R0, R7, R9 ;  /* 0x0000000700077223 */ /* 0x004fca0000000009 */
[----:B------:R-:W-:Y:S01]  /*2a50*/  STG.E desc[UR8][R4.64], R7 ;  /* 0x0000000704007986 */ /* 0x000fe2000c101908 */
[----:B------:R-:W-:Y:S05]  /*2a60*/  EXIT ;  /* 0x000000000000794d */ /* 0x000fea0003800000 */
        .weak           $__internal_3_$__cuda_sm20_rcp_rn_f32_slowpath
        .type           $__internal_3_$__cuda_sm20_rcp_rn_f32_slowpath,@function
        .size           $__internal_3_$__cuda_sm20_rcp_rn_f32_slowpath,($__internal_4_$__cuda_sm20_sqrt_rn_f32_slowpath - $__internal_3_$__cuda_sm20_rcp_rn_f32_slowpath)
$__internal_3_$__cuda_sm20_rcp_rn_f32_slowpath:
[----:B------:R-:W-:-:S04]  /*2a70*/  SHF.L.U32 R2, R0, 0x1, RZ ;  /* 0x0000000100027819 */ /* 0x000fc800000006ff */
[----:B------:R-:W-:-:S04]  /*2a80*/  SHF.R.U32.HI R8, RZ, 0x18, R2 ;  /* 0x00000018ff087819 */ /* 0x000fc80000011602 */
[----:B------:R-:W-:-:S13]  /*2a90*/  ISETP.NE.U32.AND P0, PT, R8, RZ, PT ;  /* 0x000000ff0800720c */ /* 0x000fda0003f05070 */
[----:B------:R-:W-:Y:S05]  /*2aa0*/  @P0 BRA `(.L_x_58) ;  /* 0x00000000002c0947 */ /* 0x000fea0003800000 */
[----:B------:R-:W-:-:S04]  /*2ab0*/  SHF.L.U32 R2, R0, 0x1, RZ ;  /* 0x0000000100027819 */ /* 0x000fc800000006ff */
[----:B------:R-:W-:-:S13]  /*2ac0*/  ISETP.NE.AND P0, PT, R2, RZ, PT ;  /* 0x000000ff0200720c */ /* 0x000fda0003f05270 */
[----:B------:R2:W3:Y:S01]  /*2ad0*/  @!P0 MUFU.RCP R2, R0 ;  /* 0x0000000000028308 */ /* 0x0004e20000001000 */
[----:B------:R-:W-:Y:S05]  /*2ae0*/  @!P0 BRA `(.L_x_59) ;  /* 0x0000000000a48947 */ /* 0x000fea0003800000 */
[----:B------:R-:W-:-:S04]  /*2af0*/  FFMA R3, R0, 1.84467440737095516160e+19, RZ ;  /* 0x5f80000000037823 */ /* 0x000fc800000000ff */
[----:B--2---:R-:W3:Y:S02]  /*2b00*/  MUFU.RCP R0, R3 ;  /* 0x0000000300007308 */ /* 0x004ee40000001000 */
[----:B---3--:R-:W-:-:S04]  /*2b10*/  FFMA R2, R3, R0, -1 ;  /* 0xbf80000003027423 */ /* 0x008fc80000000000 */
[----:B------:R-:W-:-:S04]  /*2b20*/  FADD.FTZ R5, -R2, -RZ ;  /* 0x800000ff02057221 */ /* 0x000fc80000010100 */
[----:B------:R-:W-:-:S04]  /*2b30*/  FFMA R0, R0, R5, R0 ;  /* 0x0000000500007223 */ /* 0x000fc80000000000 */
[----:B------:R-:W-:Y:S01]  /*2b40*/  FFMA R2, R0, 1.84467440737095516160e+19, RZ ;  /* 0x5f80000000027823 */ /* 0x000fe200000000ff */
[----:B------:R-:W-:Y:S06]  /*2b50*/  BRA `(.L_x_59) ;  /* 0x0000000000887947 */ /* 0x000fec0003800000 */
.L_x_58:
[----:B------:R-:W-:-:S04]  /*2b60*/  IADD3 R9, PT, PT, R8, -0xfd, RZ ;  /* 0xffffff0308097810 */ /* 0x000fc80007ffe0ff */
[----:B------:R-:W-:-:S13]  /*2b70*/  ISETP.GT.U32.AND P0, PT, R9, 0x1, PT ;  /* 0x000000010900780c */ /* 0x000fda0003f04070 */
[----:B------:R-:W-:Y:S05]  /*2b80*/  @P0 BRA `(.L_x_60) ;  /* 0x0000000000780947 */ /* 0x000fea0003800000 */
[----:B------:R-:W-:Y:S01]  /*2b90*/  LOP3.LUT R2, R0, 0x7fffff, RZ, 0xc0, !PT ;  /* 0x007fffff00027812 */ /* 0x000fe200078ec0ff */
[----:B------:R-:W-:-:S03]  /*2ba0*/  HFMA2 R6, -RZ, RZ, 0, 1.78813934326171875e-07 ;  /* 0x00000003ff067431 */ /* 0x000fc600000001ff */
[----:B------:R-:W-:-:S04]  /*2bb0*/  LOP3.LUT R2, R2, 0x3f800000, RZ, 0xfc, !PT ;  /* 0x3f80000002027812 */ /* 0x000fc800078efcff */
[----:B------:R-:W0:Y:S01]  /*2bc0*/  MUFU.RCP R3, R2 ;  /* 0x0000000200037308 */ /* 0x000e220000001000 */
[----:B------:R-:W-:Y:S01]  /*2bd0*/  SHF.L.U32 R6, R6, R9, RZ ;  /* 0x0000000906067219 */ /* 0x000fe200000006ff */
[----:B0-----:R-:W-:-:S04]  /*2be0*/  FFMA R4, R2, R3, -1 ;  /* 0xbf80000002047423 */ /* 0x001fc80000000003 */
[----:B------:R-:W-:-:S04]  /*2bf0*/  FADD.FTZ R4, -R4, -RZ ;  /* 0x800000ff04047221 */ /* 0x000fc80000010100 */
[CCC-:B------:R-:W-:Y:S01]  /*2c00*/  FFMA.RM R5, R3.reuse, R4.reuse, R3.reuse ;  /* 0x0000000403057223 */ /* 0x1c0fe20000004003 */
[----:B------:R-:W-:-:S04]  /*2c10*/  FFMA.RP R4, R3, R4, R3 ;  /* 0x0000000403047223 */ /* 0x000fc80000008003 */
[C---:B------:R-:W-:Y:S02]  /*2c20*/  LOP3.LUT R3, R5.reuse, 0x7fffff, RZ, 0xc0, !PT ;  /* 0x007fffff05037812 */ /* 0x040fe400078ec0ff */
[----:B------:R-:W-:Y:S02]  /*2c30*/  FSETP.NEU.FTZ.AND P0, PT, R5, R4, PT ;  /* 0x000000040500720b */ /* 0x000fe40003f1d000 */
[----:B------:R-:W-:Y:S02]  /*2c40*/  LOP3.LUT R3, R3, 0x800000, RZ, 0xfc, !PT ;  /* 0x0080000003037812 */ /* 0x000fe400078efcff */
[----:B------:R-:W-:Y:S02]  /*2c50*/  SEL R4, RZ, 0xffffffff, !P0 ;  /* 0xffffffffff047807 */ /* 0x000fe40004000000 */
[----:B------:R-:W-:Y:S02]  /*2c60*/  LOP3.LUT R6, R6, R3, RZ, 0xc0, !PT ;  /* 0x0000000306067212 */ /* 0x000fe400078ec0ff */
[----:B------:R-:W-:-:S02]  /*2c70*/  IADD3 R4, PT, PT, -R4, RZ, RZ ;  /* 0x000000ff04047210 */ /* 0x000fc40007ffe1ff */
[-C--:B------:R-:W-:Y:S02]  /*2c80*/  SHF.R.U32.HI R6, RZ, R9.reuse, R6 ;  /* 0x00000009ff067219 */ /* 0x080fe40000011606 */
[----:B------:R-:W-:Y:S02]  /*2c90*/  LOP3.LUT P1, RZ, R4, R9, R3, 0xf8, !PT ;  /* 0x0000000904ff7212 */ /* 0x000fe4000782f803 */
[C---:B------:R-:W-:Y:S02]  /*2ca0*/  LOP3.LUT P0, RZ, R6.reuse, 0x1, RZ, 0xc0, !PT ;  /* 0x0000000106ff7812 */ /* 0x040fe4000780c0ff */
[----:B------:R-:W-:-:S04]  /*2cb0*/  LOP3.LUT P2, RZ, R6, 0x2, RZ, 0xc0, !PT ;  /* 0x0000000206ff7812 */ /* 0x000fc8000784c0ff */
[----:B------:R-:W-:Y:S02]  /*2cc0*/  PLOP3.LUT P0, PT, P0, P1, P2, 0xe0, 0x0 ;  /* 0x000000000000781c */ /* 0x000fe40000703c20 */
[----:B------:R-:W-:Y:S02]  /*2cd0*/  LOP3.LUT P1, RZ, R0, 0x7fffff, RZ, 0xc0, !PT ;  /* 0x007fffff00ff7812 */ /* 0x000fe4000782c0ff */
[----:B------:R-:W-:-:S04]  /*2ce0*/  SEL R2, RZ, 0x1, !P0 ;  /* 0x00000001ff027807 */ /* 0x000fc80004000000 */
[----:B------:R-:W-:-:S04]  /*2cf0*/  IADD3 R2, PT, PT, -R2, RZ, RZ ;  /* 0x000000ff02027210 */ /* 0x000fc80007ffe1ff */
[----:B------:R-:W-:Y:S02]  /*2d00*/  ISETP.GE.AND P0, PT, R2, RZ, PT ;  /* 0x000000ff0200720c */ /* 0x000fe40003f06270 */
[----:B------:R-:W-:-:S04]  /*2d10*/  IADD3 R2, PT, PT, R8, -0xfc, RZ ;  /* 0xffffff0408027810 */ /* 0x000fc80007ffe0ff */
[----:B------:R-:W-:-:S07]  /*2d20*/  SHF.R.U32.HI R3, RZ, R2, R3 ;  /* 0x00000002ff037219 */ /* 0x000fce0000011603 */
[----:B------:R-:W-:-:S04]  /*2d30*/  @!P0 IADD3 R3, PT, PT, R3, 0x1, RZ ;  /* 0x0000000103038810 */ /* 0x000fc80007ffe0ff */
[----:B------:R-:W-:-:S04]  /*2d40*/  @!P1 SHF.L.U32 R3, R3, 0x1, RZ ;  /* 0x0000000103039819 */ /* 0x000fc800000006ff */
[----:B------:R-:W-:Y:S01]  /*2d50*/  LOP3.LUT R2, R3, 0x80000000, R0, 0xf8, !PT ;  /* 0x8000000003027812 */ /* 0x000fe200078ef800 */
[----:B------:R-:W-:Y:S06]  /*2d60*/  BRA `(.L_x_59) ;  /* 0x0000000000047947 */ /* 0x000fec0003800000 */
.L_x_60:
[----:B------:R0:W1:Y:S02]  /*2d70*/  MUFU.RCP R2, R0 ;  /* 0x0000000000027308 */ /* 0x0000640000001000 */
.L_x_59:
[----:B-1-3--:R-:W-:Y:S02]  /*2d80*/  MOV R42, R2 ;  /* 0x00000002002a7202 */ /* 0x00afe40000000f00 */
[----:B------:R-:W-:Y:S02]  /*2d90*/  MOV R2, R7 ;  /* 0x0000000700027202 */ /* 0x000fe40000000f00 */
[----:B------:R-:W-:-:S04]  /*2da0*/  MOV R3, 0x0 ;  /* 0x0000000000037802 */ /* 0x000fc80000000f00 */
[----:B0-2---:R-:W-:Y:S05]  /*2db0*/  RET.REL.NODEC R2 `(_Z21two_body_ratio_kernelIfLi64EEvPPT_iiS1_iS1_iS0_S1_S1_S1_) ;  /* 0xffffffd002907950 */ /* 0x005fea0003c3ffff */
        .weak           $__internal_4_$__cuda_sm20_sqrt_rn_f32_slowpath
        .type           $__internal_4_$__cuda_sm20_sqrt_rn_f32_slowpath,@function
        .size           $__internal_4_$__cuda_sm20_sqrt_rn_f32_slowpath,($__internal_5_$__cuda_sm3x_div_rn_noftz_f32_slowpath - $__internal_4_$__cuda_sm20_sqrt_rn_f32_slowpath)
$__internal_4_$__cuda_sm20_sqrt_rn_f32_slowpath:
[----:B------:R-:W-:-:S13]  /*2dc0*/  LOP3.LUT P0, RZ, R0, 0x7fffffff, RZ, 0xc0, !PT ;  /* 0x7fffffff00ff7812 */ /* 0x000fda000780c0ff */
[----:B------:R-:W-:Y:S01]  /*2dd0*/  @!P0 MOV R20, R0 ;  /* 0x0000000000148202 */ /* 0x000fe20000000f00 */
[----:B------:R-:W-:Y:S06]  /*2de0*/  @!P0 BRA `(.L_x_61) ;  /* 0x0000000000408947 */ /* 0x000fec0003800000 */
[----:B------:R-:W-:-:S13]  /*2df0*/  FSETP.GEU.FTZ.AND P0, PT, R0, RZ, PT ;  /* 0x000000ff0000720b */ /* 0x000fda0003f1e000 */
[----:B------:R-:W-:Y:S01]  /*2e00*/  @!P0 MOV R20, 0x7fffffff ;  /* 0x7fffffff00148802 */ /* 0x000fe20000000f00 */
[----:B------:R-:W-:Y:S06]  /*2e10*/  @!P0 BRA `(.L_x_61) ;  /* 0x0000000000348947 */ /* 0x000fec0003800000 */
[----:B------:R-:W-:-:S13]  /*2e20*/  FSETP.GTU.FTZ.AND P0, PT, |R0|, +INF , PT ;  /* 0x7f8000000000780b */ /* 0x000fda0003f1c200 */
[----:B------:R-:W-:Y:S01]  /*2e30*/  @P0 FADD.FTZ R20, R0, 1 ;  /* 0x3f80000000140421 */ /* 0x000fe20000010000 */
[----:B------:R-:W-:Y:S06]  /*2e40*/  @P0 BRA `(.L_x_61) ;  /* 0x0000000000280947 */ /* 0x000fec0003800000 */
[----:B------:R-:W-:-:S13]  /*2e50*/  FSETP.NEU.FTZ.AND P0, PT, |R0|, +INF , PT ;  /* 0x7f8000000000780b */ /* 0x000fda0003f1d200 */
[----:B------:R-:W-:-:S04]  /*2e60*/  @P0 FFMA R21, R0, 1.84467440737095516160e+19, RZ ;  /* 0x5f80000000150823 */ /* 0x000fc800000000ff */
[----:B------:R-:W0:Y:S02]  /*2e70*/  @P0 MUFU.RSQ R20, R21 ;  /* 0x0000001500140308 */ /* 0x000e240000001400 */
[----:B0-----:R-:W-:Y:S01]  /*2e80*/  @P0 FMUL.FTZ R22, R21, R20 ;  /* 0x0000001415160220 */ /* 0x001fe20000410000 */
[----:B------:R-:W-:Y:S01]  /*2e90*/  @P0 FMUL.FTZ R25, R20, 0.5 ;  /* 0x3f00000014190820 */ /* 0x000fe20000410000 */
[----:B------:R-:W-:Y:S02]  /*2ea0*/  @!P0 MOV R20, R0 ;  /* 0x0000000000148202 */ /* 0x000fe40000000f00 */
[----:B------:R-:W-:-:S04]  /*2eb0*/  @P0 FADD.FTZ R23, -R22, -RZ ;  /* 0x800000ff16170221 */ /* 0x000fc80000010100 */
[----:B------:R-:W-:-:S04]  /*2ec0*/  @P0 FFMA R23, R22, R23, R21 ;  /* 0x0000001716170223 */ /* 0x000fc80000000015 */
[----:B------:R-:W-:-:S04]  /*2ed0*/  @P0 FFMA R23, R23, R25, R22 ;  /* 0x0000001917170223 */ /* 0x000fc80000000016 */
[----:B------:R-:W-:-:S07]  /*2ee0*/  @P0 FMUL.FTZ R20, R23, 2.3283064365386962891e-10 ;  /* 0x2f80000017140820 */ /* 0x000fce0000410000 */
.L_x_61:
[----:B------:R-:W-:Y:S01]  /*2ef0*/  HFMA2 R21, -RZ, RZ, 0, 0 ;  /* 0x00000000ff157431 */ /* 0x000fe200000001ff */
[----:B------:R-:W-:Y:S02]  /*2f00*/  MOV R25, R20 ;  /* 0x0000001400197202 */ /* 0x000fe40000000f00 */
[----:B------:R-:W-:-:S04]  /*2f10*/  MOV R20, R26 ;  /* 0x0000001a00147202 */ /* 0x000fc80000000f00 */
[----:B------:R-:W-:Y:S05]  /*2f20*/  RET.REL.NODEC R20 `(_Z21two_body_ratio_kernelIfLi64EEvPPT_iiS1_iS1_iS0_S1_S1_S1_) ;  /* 0xffffffd014347950 */ /* 0x000fea0003c3ffff */
        .weak           $__internal_5_$__cuda_sm3x_div_rn_noftz_f32_slowpath
        .type           $__internal_5_$__cuda_sm3x_div_rn_noftz_f32_slowpath,@function
        .size           $__internal_5_$__cuda_sm3x_div_rn_noftz_f32_slowpath,(.L_x_141 - $__internal_5_$__cuda_sm3x_div_rn_noftz_f32_slowpath)
$__internal_5_$__cuda_sm3x_div_rn_noftz_f32_slowpath:
[----:B------:R-:W0:Y:S01]  /*2f30*/  LDC R3, c[0x0][0x3ac] ;  /* 0x0000eb00ff037b82 */ /* 0x000e220000000800 */
[----:B------:R-:W-:-:S04]  /*2f40*/  SHF.R.U32.HI R0, RZ, 0x17, R2 ;  /* 0x00000017ff007819 */ /* 0x000fc80000011602 */
[----:B------:R-:W-:-:S03]  /*2f50*/  LOP3.LUT R5, R0, 0xff, RZ, 0xc0, !PT ;  /* 0x000000ff00057812 */ /* 0x000fc600078ec0ff */
[----:B------:R-:W1:Y:S01]  /*2f60*/  LDC R6, c[0x0][0x3ac] ;  /* 0x0000eb00ff067b82 */ /* 0x000e620000000800 */
[----:B------:R-:W-:-:S04]  /*2f70*/  IADD3 R10, PT, PT, R5, -0x1, RZ ;  /* 0xffffffff050a7810 */ /* 0x000fc80007ffe0ff */
[----:B------:R-:W-:Y:S02]  /*2f80*/  ISETP.GT.U32.AND P0, PT, R10, 0xfd, PT ;  /* 0x000000fd0a00780c */ /* 0x000fe40003f04070 */
[----:B0-----:R-:W-:-:S04]  /*2f90*/  SHF.R.U32.HI R0, RZ, 0x17, R3 ;  /* 0x00000017ff007819 */ /* 0x001fc80000011603 */
[----:B------:R-:W-:-:S04]  /*2fa0*/  LOP3.LUT R4, R0, 0xff, RZ, 0xc0, !PT ;  /* 0x000000ff00047812 */ /* 0x000fc800078ec0ff */
[----:B------:R-:W-:-:S04]  /*2fb0*/  IADD3 R9, PT, PT, R4, -0x1, RZ ;  /* 0xffffffff04097810 */ /* 0x000fc80007ffe0ff */
[----:B------:R-:W-:-:S13]  /*2fc0*/  ISETP.GT.U32.OR P0, PT, R9, 0xfd, P0 ;  /* 0x000000fd0900780c */ /* 0x000fda0000704470 */
[----:B------:R-:W-:Y:S01]  /*2fd0*/  @!P0 MOV R7, RZ ;  /* 0x000000ff00078202 */ /* 0x000fe20000000f00 */
[----:B-1----:R-:W-:Y:S06]  /*2fe0*/  @!P0 BRA `(.L_x_62) ;  /* 0x0000000000608947 */ /* 0x002fec0003800000 */
[----:B------:R-:W-:Y:S02]  /*2ff0*/  FSETP.GTU.FTZ.AND P0, PT, |R3|, +INF , PT ;  /* 0x7f8000000300780b */ /* 0x000fe40003f1c200 */
[----:B------:R-:W-:Y:S02]  /*3000*/  FSETP.GTU.FTZ.AND P1, PT, |R2|, +INF , PT ;  /* 0x7f8000000200780b */ /* 0x000fe40003f3c200 */
[----:B------:R-:W-:Y:S02]  /*3010*/  MOV R0, R2 ;  /* 0x0000000200007202 */ /* 0x000fe40000000f00 */
[----:B------:R-:W-:-:S13]  /*3020*/  PLOP3.LUT P0, PT, P0, P1, PT, 0xf8, 0x8f ;  /* 0x00000000008f781c */ /* 0x000fda0000703f70 */
[----:B------:R-:W-:Y:S05]  /*3030*/  @P0 BRA `(.L_x_63) ;  /* 0x0000000400440947 */ /* 0x000fea0003800000 */
[----:B------:R-:W-:-:S13]  /*3040*/  LOP3.LUT P0, RZ, R2, 0x7fffffff, R6, 0xc8, !PT ;  /* 0x7fffffff02ff7812 */ /* 0x000fda000780c806 */
[----:B------:R-:W-:Y:S05]  /*3050*/  @!P0 BRA `(.L_x_64) ;  /* 0x0000000400348947 */ /* 0x000fea0003800000 */
[C---:B------:R-:W-:Y:S02]  /*3060*/  FSETP.NEU.FTZ.AND P2, PT, |R3|.reuse, +INF , PT ;  /* 0x7f8000000300780b */ /* 0x040fe40003f5d200 */
[----:B------:R-:W-:Y:S02]  /*3070*/  FSETP.NEU.FTZ.AND P1, PT, |R0|, +INF , PT ;  /* 0x7f8000000000780b */ /* 0x000fe40003f3d200 */
[----:B------:R-:W-:-:S11]  /*3080*/  FSETP.NEU.FTZ.AND P0, PT, |R3|, +INF , PT ;  /* 0x7f8000000300780b */ /* 0x000fd60003f1d200 */
[----:B------:R-:W-:Y:S05]  /*3090*/  @!P1 BRA !P2, `(.L_x_64) ;  /* 0x0000000400249947 */ /* 0x000fea0005000000 */
[----:B------:R-:W-:-:S04]  /*30a0*/  LOP3.LUT P2, RZ, R6, 0x7fffffff, RZ, 0xc0, !PT ;  /* 0x7fffffff06ff7812 */ /* 0x000fc8000784c0ff */
[----:B------:R-:W-:-:S13]  /*30b0*/  PLOP3.LUT P1, PT, P1, P2, PT, 0x2f, 0xf2 ;  /* 0x0000000000f2781c */ /* 0x000fda0000f24577 */
[----:B------:R-:W-:Y:S05]  /*30c0*/  @P1 BRA `(.L_x_65) ;  /* 0x0000000400101947 */ /* 0x000fea0003800000 */
[----:B------:R-:W-:-:S04]  /*30d0*/  LOP3.LUT P1, RZ, R2, 0x7fffffff, RZ, 0xc0, !PT ;  /* 0x7fffffff02ff7812 */ /* 0x000fc8000782c0ff */
[----:B------:R-:W-:-:S13]  /*30e0*/  PLOP3.LUT P0, PT, P0, P1, PT, 0x2f, 0xf2 ;  /* 0x0000000000f2781c */ /* 0x000fda0000702577 */
[----:B------:R-:W-:Y:S05]  /*30f0*/  @P0 BRA `(.L_x_66) ;  /* 0x0000000000f80947 */ /* 0x000fea0003800000 */
[----:B------:R-:W-:Y:S02]  /*3100*/  ISETP.GE.AND P0, PT, R9, RZ, PT ;  /* 0x000000ff0900720c */ /* 0x000fe40003f06270 */
[----:B------:R-:W-:-:S11]  /*3110*/  ISETP.GE.AND P1, PT, R10, RZ, PT ;  /* 0x000000ff0a00720c */ /* 0x000fd60003f26270 */
[----:B------:R-:W-:Y:S01]  /*3120*/  @P0 MOV R7, RZ ;  /* 0x000000ff00070202 */ /* 0x000fe20000000f00 */
[----:B------:R-:W-:Y:S01]  /*3130*/  @!P0 FFMA R6, R3, 1.84467440737095516160e+19, RZ ;  /* 0x5f80000003068823 */ /* 0x000fe200000000ff */
[----:B------:R-:W-:Y:S01]  /*3140*/  @!P0 MOV R7, 0xffffffc0 ;  /* 0xffffffc000078802 */ /* 0x000fe20000000f00 */
[----:B------:R-:W-:-:S03]  /*3150*/  @!P1 FFMA R2, R0, 1.84467440737095516160e+19, RZ ;  /* 0x5f80000000029823 */ /* 0x000fc600000000ff */
[----:B------:R-:W-:-:S07]  /*3160*/  @!P1 IADD3 R7, PT, PT, R7, 0x40, RZ ;  /* 0x0000004007079810 */ /* 0x000fce0007ffe0ff */
.L_x_62:
[----:B------:R-:W-:Y:S02]  /*3170*/  LEA R3, R5, 0xc0800000, 0x17 ;  /* 0xc080000005037811 */ /* 0x000fe400078eb8ff */
[----:B------:R-:W-:Y:S02]  /*3180*/  IADD3 R4, PT, PT, R4, -0x7f, RZ ;  /* 0xffffff8104047810 */ /* 0x000fe40007ffe0ff */
[----:B------:R-:W-:-:S03]  /*3190*/  IADD3 R3, PT, PT, -R3, R2, RZ ;  /* 0x0000000203037210 */ /* 0x000fc60007ffe1ff */
[C---:B------:R-:W-:Y:S01]  /*31a0*/  IMAD R0, R4.reuse, -0x800000, R6 ;  /* 0xff80000004007824 */ /* 0x040fe200078e0206 */
[----:B------:R-:W0:Y:S01]  /*31b0*/  MUFU.RCP R2, R3 ;  /* 0x0000000300027308 */ /* 0x000e220000001000 */
[----:B------:R-:W-:Y:S01]  /*31c0*/  FADD.FTZ R9, -R3, -RZ ;  /* 0x800000ff03097221 */ /* 0x000fe20000010100 */
[----:B------:R-:W-:-:S04]  /*31d0*/  IADD3 R4, PT, PT, R4, 0x7f, -R5 ;  /* 0x0000007f04047810 */ /* 0x000fc80007ffe805 */
[----:B------:R-:W-:Y:S01]  /*31e0*/  IADD3 R7, PT, PT, R4, R7, RZ ;  /* 0x0000000704077210 */ /* 0x000fe20007ffe0ff */
[----:B0-----:R-:W-:-:S04]  /*31f0*/  FFMA R11, R2, R9, 1 ;  /* 0x3f800000020b7423 */ /* 0x001fc80000000009 */
[----:B------:R-:W-:-:S04]  /*3200*/  FFMA R13, R2, R11, R2 ;  /* 0x0000000b020d7223 */ /* 0x000fc80000000002 */
[----:B------:R-:W-:-:S04]  /*3210*/  FFMA R2, R0, R13, RZ ;  /* 0x0000000d00027223 */ /* 0x000fc800000000ff */
[----:B------:R-:W-:-:S04]  /*3220*/  FFMA R11, R9, R2, R0 ;  /* 0x00000002090b7223 */ /* 0x000fc80000000000 */
[----:B------:R-:W-:-:S04]  /*3230*/  FFMA R6, R13, R11, R2 ;  /* 0x0000000b0d067223 */ /* 0x000fc80000000002 */
[----:B------:R-:W-:-:S04]  /*3240*/  FFMA R9, R9, R6, R0 ;  /* 0x0000000609097223 */ /* 0x000fc80000000000 */
[----:B------:R-:W-:-:S05]  /*3250*/  FFMA R2, R13, R9, R6 ;  /* 0x000000090d027223 */ /* 0x000fca0000000006 */
[----:B------:R-:W-:-:S04]  /*3260*/  SHF.R.U32.HI R0, RZ, 0x17, R2 ;  /* 0x00000017ff007819 */ /* 0x000fc80000011602 */
[----:B------:R-:W-:-:S04]  /*3270*/  LOP3.LUT R0, R0, 0xff, RZ, 0xc0, !PT ;  /* 0x000000ff00007812 */ /* 0x000fc800078ec0ff */
[----:B------:R-:W-:-:S04]  /*3280*/  IADD3 R10, PT, PT, R0, R7, RZ ;  /* 0x00000007000a7210 */ /* 0x000fc80007ffe0ff */
[----:B------:R-:W-:-:S04]  /*3290*/  IADD3 R0, PT, PT, R10, -0x1, RZ ;  /* 0xffffffff0a007810 */ /* 0x000fc80007ffe0ff */
[----:B------:R-:W-:-:S13]  /*32a0*/  ISETP.GE.U32.AND P0, PT, R0, 0xfe, PT ;  /* 0x000000fe0000780c */ /* 0x000fda0003f06070 */
[----:B------:R-:W-:Y:S05]  /*32b0*/  @!P0 BRA `(.L_x_67) ;  /* 0x0000000000808947 */ /* 0x000fea0003800000 */
[----:B------:R-:W-:-:S13]  /*32c0*/  ISETP.GT.AND P0, PT, R10, 0xfe, PT ;  /* 0x000000fe0a00780c */ /* 0x000fda0003f04270 */
[----:B------:R-:W-:Y:S05]  /*32d0*/  @P0 BRA `(.L_x_68) ;  /* 0x00000000006c0947 */ /* 0x000fea0003800000 */
[----:B------:R-:W-:-:S13]  /*32e0*/  ISETP.GE.AND P0, PT, R10, 0x1, PT ;  /* 0x000000010a00780c */ /* 0x000fda0003f06270 */
[----:B------:R-:W-:Y:S05]  /*32f0*/  @P0 BRA `(.L_x_69) ;  /* 0x0000000000980947 */ /* 0x000fea0003800000 */
[----:B------:R-:W-:Y:S02]  /*3300*/  ISETP.GE.AND P0, PT, R10, -0x18, PT ;  /* 0xffffffe80a00780c */ /* 0x000fe40003f06270 */
[----:B------:R-:W-:-:S11]  /*3310*/  LOP3.LUT R2, R2, 0x80000000, RZ, 0xc0, !PT ;  /* 0x8000000002027812 */ /* 0x000fd600078ec0ff */
[----:B------:R-:W-:Y:S05]  /*3320*/  @!P0 BRA `(.L_x_69) ;  /* 0x00000000008c8947 */ /* 0x000fea0003800000 */
[CCC-:B------:R-:W-:Y:S01]  /*3330*/  FFMA.RZ R0, R13.reuse, R9.reuse, R6.reuse ;  /* 0x000000090d007223 */ /* 0x1c0fe2000000c006 */
[C---:B------:R-:W-:Y:S01]  /*3340*/  IADD3 R5, PT, PT, R10.reuse, 0x20, RZ ;  /* 0x000000200a057810 */ /* 0x040fe20007ffe0ff */
[CCC-:B------:R-:W-:Y:S01]  /*3350*/  FFMA.RM R3, R13.reuse, R9.reuse, R6.reuse ;  /* 0x000000090d037223 */ /* 0x1c0fe20000004006 */
[----:B------:R-:W-:Y:S02]  /*3360*/  ISETP.NE.AND P2, PT, R10, RZ, PT ;  /* 0x000000ff0a00720c */ /* 0x000fe40003f45270 */
[----:B------:R-:W-:Y:S01]  /*3370*/  LOP3.LUT R4, R0, 0x7fffff, RZ, 0xc0, !PT ;  /* 0x007fffff00047812 */ /* 0x000fe200078ec0ff */
[----:B------:R-:W-:Y:S01]  /*3380*/  FFMA.RP R0, R13, R9, R6 ;  /* 0x000000090d007223 */ /* 0x000fe20000008006 */
[----:B------:R-:W-:Y:S02]  /*3390*/  ISETP.NE.AND P1, PT, R10, RZ, PT ;  /* 0x000000ff0a00720c */ /* 0x000fe40003f25270 */
[----:B------:R-:W-:Y:S02]  /*33a0*/  LOP3.LUT R4, R4, 0x800000, RZ, 0xfc, !PT ;  /* 0x0080000004047812 */ /* 0x000fe400078efcff */
[----:B------:R-:W-:-:S02]  /*33b0*/  IADD3 R6, PT, PT, -R10, RZ, RZ ;  /* 0x000000ff0a067210 */ /* 0x000fc40007ffe1ff */
[----:B------:R-:W-:Y:S02]  /*33c0*/  SHF.L.U32 R5, R4, R5, RZ ;  /* 0x0000000504057219 */ /* 0x000fe400000006ff */
[----:B------:R-:W-:Y:S02]  /*33d0*/  FSETP.NEU.FTZ.AND P0, PT, R0, R3, PT ;  /* 0x000000030000720b */ /* 0x000fe40003f1d000 */
[----:B------:R-:W-:Y:S02]  /*33e0*/  SEL R3, R6, RZ, P2 ;  /* 0x000000ff06037207 */ /* 0x000fe40001000000 */
[----:B------:R-:W-:Y:S02]  /*33f0*/  ISETP.NE.AND P1, PT, R5, RZ, P1 ;  /* 0x000000ff0500720c */ /* 0x000fe40000f25270 */
[----:B------:R-:W-:Y:S02]  /*3400*/  SHF.R.U32.HI R3, RZ, R3, R4 ;  /* 0x00000003ff037219 */ /* 0x000fe40000011604 */
[----:B------:R-:W-:-:S02]  /*3410*/  PLOP3.LUT P0, PT, P0, P1, PT, 0xf8, 0x8f ;  /* 0x00000000008f781c */ /* 0x000fc40000703f70 */
[----:B------:R-:W-:Y:S02]  /*3420*/  SHF.R.U32.HI R5, RZ, 0x1, R3 ;  /* 0x00000001ff057819 */ /* 0x000fe40000011603 */
[----:B------:R-:W-:-:S04]  /*3430*/  SEL R0, RZ, 0x1, !P0 ;  /* 0x00000001ff007807 */ /* 0x000fc80004000000 */
[----:B------:R-:W-:-:S04]  /*3440*/  LOP3.LUT R0, R0, 0x1, R5, 0xf8, !PT ;  /* 0x0000000100007812 */ /* 0x000fc800078ef805 */
[----:B------:R-:W-:-:S04]  /*3450*/  LOP3.LUT R0, R0, R3, RZ, 0xc0, !PT ;  /* 0x0000000300007212 */ /* 0x000fc800078ec0ff */
[----:B------:R-:W-:-:S04]  /*3460*/  IADD3 R5, PT, PT, R5, R0, RZ ;  /* 0x0000000005057210 */ /* 0x000fc80007ffe0ff */
[----:B------:R-:W-:Y:S01]  /*3470*/  LOP3.LUT R2, R5, R2, RZ, 0xfc, !PT ;  /* 0x0000000205027212 */ /* 0x000fe200078efcff */
[----:B------:R-:W-:Y:S06]  /*3480*/  BRA `(.L_x_69) ;  /* 0x0000000000347947 */ /* 0x000fec0003800000 */
.L_x_68:
[----:B------:R-:W-:-:S04]  /*3490*/  LOP3.LUT R2, R2, 0x80000000, RZ, 0xc0, !PT ;  /* 0x8000000002027812 */ /* 0x000fc800078ec0ff */
[----:B------:R-:W-:Y:S01]  /*34a0*/  LOP3.LUT R2, R2, 0x7f800000, RZ, 0xfc, !PT ;  /* 0x7f80000002027812 */ /* 0x000fe200078efcff */
[----:B------:R-:W-:Y:S06]  /*34b0*/  BRA `(.L_x_69) ;  /* 0x0000000000287947 */ /* 0x000fec0003800000 */
.L_x_67:
[----:B------:R-:W-:Y:S01]  /*34c0*/  LEA R2, R7, R2, 0x17 ;  /* 0x0000000207027211 */ /* 0x000fe200078eb8ff */
[----:B------:R-:W-:Y:S06]  /*34d0*/  BRA `(.L_x_69) ;  /* 0x0000000000207947 */ /* 0x000fec0003800000 */
.L_x_66:
[----:B------:R-:W-:-:S04]  /*34e0*/  LOP3.LUT R2, R2, 0x80000000, R6, 0x48, !PT ;  /* 0x8000000002027812 */ /* 0x000fc800078e4806 */
[----:B------:R-:W-:Y:S01]  /*34f0*/  LOP3.LUT R2, R2, 0x7f800000, RZ, 0xfc, !PT ;  /* 0x7f80000002027812 */ /* 0x000fe200078efcff */
[----:B------:R-:W-:Y:S06]  /*3500*/  BRA `(.L_x_69) ;  /* 0x0000000000147947 */ /* 0x000fec0003800000 */
.L_x_65:
[----:B------:R-:W-:Y:S01]  /*3510*/  LOP3.LUT R2, R2, 0x80000000, R6, 0x48, !PT ;  /* 0x8000000002027812 */ /* 0x000fe200078e4806 */
[----:B------:R-:W-:Y:S06]  /*3520*/  BRA `(.L_x_69) ;  /* 0x00000000000c7947 */ /* 0x000fec0003800000 */
.L_x_64:
[----:B------:R-:W0:Y:S01]  /*3530*/  MUFU.RSQ R2, -QNAN ;  /* 0xffc0000000027908 */ /* 0x000e220000001400 */
[----:B------:R-:W-:Y:S05]  /*3540*/  BRA `(.L_x_69) ;  /* 0x0000000000047947 */ /* 0x000fea0003800000 */
.L_x_63:
[----:B------:R-:W-:-:S07]  /*3550*/  FADD.FTZ R2, R0, R3 ;  /* 0x0000000300027221 */ /* 0x000fce0000010000 */
.L_x_69:
[----:B------:R-:W-:Y:S01]  /*3560*/  HFMA2 R3, -RZ, RZ, 0, 0 ;  /* 0x00000000ff037431 */ /* 0x000fe200000001ff */
[----:B0-----:R-:W-:Y:S02]  /*3570*/  MOV R0, R2 ;  /* 0x0000000200007202 */ /* 0x001fe40000000f00 */
[----:B------:R-:W-:-:S04]  /*3580*/  MOV R2, R8 ;  /* 0x0000000800027202 */ /* 0x000fc80000000f00 */
[----:B------:R-:W-:Y:S05]  /*3590*/  RET.REL.NODEC R2 `(_Z21two_body_ratio_kernelIfLi64EEvPPT_iiS1_iS1_iS0_S1_S1_S1_) ;  /* 0xffffffc802987950 */ /* 0x000fea0003c3ffff */
.L_x_70:
        /* <DEDUP_REMOVED lines=14> */
.L_x_141:


//--------------------- .text._Z19two_body_sum_kernelIdLi32EEvPPT_iiiiS1_iS0_S1_S1_S1_ --------------------------
	.section	.text._Z19two_body_sum_kernelIdLi32EEvPPT_iiiiS1_iS0_S1_S1_S1_,"ax",@progbits
	.align	128
        .global         _Z19two_body_sum_kernelIdLi32EEvPPT_iiiiS1_iS0_S1_S1_S1_
        .type           _Z19two_body_sum_kernelIdLi32EEvPPT_iiiiS1_iS0_S1_S1_S1_,@function
        .size           _Z19two_body_sum_kernelIdLi32EEvPPT_iiiiS1_iS0_S1_S1_S1_,(.L_x_144 - _Z19two_body_sum_kernelIdLi32EEvPPT_iiiiS1_iS0_S1_S1_S1_)
        .other          _Z19two_body_sum_kernelIdLi32EEvPPT_iiiiS1_iS0_S1_S1_S1_,@"STO_CUDA_ENTRY STV_DEFAULT"
_Z19two_body_sum_kernelIdLi32EEvPPT_iiiiS1_iS0_S1_S1_S1_:
.text._Z19two_body_sum_kernelIdLi32EEvPPT_iiiiS1_iS0_S1_S1_S1_:
[----:B------:R-:W-:Y:S01]  /*0000*/  LDC R1, c[0x0][0x37c] ;  /* 0x0000df00ff017b82 */ /* 0x000fe20000000800 */
[----:B------:R-:W0:Y:S01]  /*0010*/  S2R R19, SR_TID.X ;  /* 0x0000000000137919 */ /* 0x000e220000002100 */
[----:B------:R-:W1:Y:S06]  /*0020*/  LDCU UR11, c[0x0][0x3a0] ;  /* 0x00007400ff0b77ac */ /* 0x000e6c0008000800 */
[----:B------:R-:W2:Y:S01]  /*0030*/  LDC.64 R6, c[0x0][0x3b0] ;  /* 0x0000ec00ff067b82 */ /* 0x000ea20000000a00 */
[----:B------:R-:W3:Y:S07]  /*0040*/  LDCU.64 UR12, c[0x0][0x358] ;  /* 0x00006b00ff0c77ac */ /* 0x000eee0008000a00 */
[----:B------:R-:W4:Y:S01]  /*0050*/  LDC.64 R8, c[0x0][0x3b8] ;  /* 0x0000ee00ff087b82 */ /* 0x000f220000000a00 */
[----:B0-----:R-:W-:-:S02]  /*0060*/  ISETP.NE.AND P0, PT, R19, RZ, PT ;  /* 0x000000ff1300720c */ /* 0x001fc40003f05270 */
[C---:B-1----:R-:W-:Y:S02]  /*0070*/  ISETP.GE.AND P1, PT, R19.reuse, UR11, PT ;  /* 0x0000000b13007c0c */ /* 0x042fe4000bf26270 */
[----:B------:R-:W-:-:S09]  /*0080*/  ISETP.GT.U32.AND P2, PT, R19, 0x8, PT ;  /* 0x000000081300780c */ /* 0x000fd20003f44070 */
[----:B------:R-:W0:Y:S01]  /*0090*/  @!P0 S2R R11, SR_CTAID.X ;  /* 0x00000000000b8919 */ /* 0x000e220000002500 */
[----:B------:R-:W0:Y:S03]  /*00a0*/  @!P0 LDC.64 R2, c[0x0][0x380] ;  /* 0x0000e000ff028b82 */ /* 0x000e260000000a00 */
[----:B--2---:R-:W-:-:S04]  /*00b0*/  @!P2 IMAD.WIDE.U32 R6, R19, 0x8, R6 ;  /* 0x000000081306a825 */ /* 0x004fc800078e0006 */
[----:B----4-:R-:W-:Y:S01]  /*00c0*/  @!P2 IMAD.WIDE.U32 R8, R19, 0x8, R8 ;  /* 0x000000081308a825 */ /* 0x010fe200078e0008 */
[----:B------:R-:W1:Y:S01]  /*00d0*/  @!P1 LDC.64 R4, c[0x0][0x398] ;  /* 0x0000e600ff049b82 */ /* 0x000e620000000a00 */
[----:B---3--:R-:W2:Y:S04]  /*00e0*/  @!P2 LDG.E.64 R6, desc[UR12][R6.64] ;  /* 0x0000000c0606a981 */ /* 0x008ea8000c1e1b00 */
[----:B------:R-:W3:Y:S01]  /*00f0*/  @!P2 LDG.E.64 R8, desc[UR12][R8.64] ;  /* 0x0000000c0808a981 */ /* 0x000ee2000c1e1b00 */
[----:B0-----:R-:W-:-:S04]  /*0100*/  @!P0 IMAD.WIDE.U32 R2, R11, 0x8, R2 ;  /* 0x000000080b028825 */ /* 0x001fc800078e0002 */
[----:B-1----:R-:W-:Y:S02]  /*0110*/  @!P1 IMAD.WIDE.U32 R4, R19, 0x8, R4 ;  /* 0x0000000813049825 */ /* 0x002fe400078e0004 */
[----:B------:R-:W4:Y:S04]  /*0120*/  @!P0 LDG.E.64 R2, desc[UR12][R2.64] ;  /* 0x0000000c02028981 */ /* 0x000f28000c1e1b00 */
[----:B------:R-:W5:Y:S01]  /*0130*/  @!P1 LDG.E.64 R4, desc[UR12][R4.64] ;  /* 0x0000000c04049981 */ /* 0x000f62000c1e1b00 */
[----:B------:R-:W0:Y:S01]  /*0140*/  @!P1 S2R R17, SR_CgaCtaId ;  /* 0x0000000000119919 */ /* 0x000e220000008800 */
[----:B------:R-:W1:Y:S01]  /*0150*/  @!P2 S2R R14, SR_CgaCtaId ;  /* 0x00000000000ea919 */ /* 0x000e620000008800 */
[----:B------:R-:W1:Y:S01]  /*0160*/  @!P0 S2R R15, SR_CgaCtaId ;  /* 0x00000000000f8919 */ /* 0x000e620000008800 */
[----:B------:R-:W-:-:S02]  /*0170*/  @!P1 MOV R10, 0x400 ;  /* 0x00000400000a9802 */ /* 0x000fc40000000f00 */
[----:B------:R-:W-:-:S03]  /*0180*/  @!P2 MOV R13, 0x400 ;  /* 0x00000400000da802 */ /* 0x000fc60000000f00 */
[----:B------:R-:W-:Y:S02]  /*0190*/  @!P1 VIADD R10, R10, 0x8 ;  /* 0x000000080a0a9836 */ /* 0x000fe40000000000 */
[C---:B------:R-:W-:Y:S02]  /*01a0*/  @!P2 VIADD R11, R13.reuse, 0x708 ;  /* 0x000007080d0ba836 */ /* 0x040fe40000000000 */
[----:B------:R-:W-:Y:S01]  /*01b0*/  @!P2 VIADD R13, R13, 0x750 ;  /* 0x000007500d0da836 */ /* 0x000fe20000000000 */
[----:B------:R-:W-:Y:S02]  /*01c0*/  @!P0 MOV R0, 0x400 ;  /* 0x0000040000008802 */ /* 0x000fe40000000f00 */
[----:B0-----:R-:W-:Y:S02]  /*01d0*/  @!P1 LEA R10, R17, R10, 0x18 ;  /* 0x0000000a110a9211 */ /* 0x001fe400078ec0ff */
[C---:B-1----:R-:W-:Y:S02]  /*01e0*/  @!P2 LEA R12, R14.reuse, R11, 0x18 ;  /* 0x0000000b0e0ca211 */ /* 0x042fe400078ec0ff */
[----:B------:R-:W-:Y:S01]  /*01f0*/  @!P2 LEA R14, R14, R13, 0x18 ;  /* 0x0000000d0e0ea211 */ /* 0x000fe200078ec0ff */
[----:B------:R-:W-:Y:S01]  /*0200*/  @!P1 IMAD R13, R19, 0x8, R10 ;  /* 0x00000008130d9824 */ /* 0x000fe200078e020a */
[----:B------:R-:W-:Y:S01]  /*0210*/  @!P0 LEA R11, R15, R0, 0x18 ;  /* 0x000000000f0b8211 */ /* 0x000fe200078ec0ff */
[----:B------:R-:W-:-:S02]  /*0220*/  @!P2 IMAD R15, R19, 0x8, R12 ;  /* 0x00000008130fa824 */ /* 0x000fc400078e020c */
[----:B------:R-:W-:Y:S01]  /*0230*/  @!P2 IMAD R17, R19, 0x8, R14 ;  /* 0x000000081311a824 */ /* 0x000fe200078e020e */
[----:B------:R-:W-:Y:S04]  /*0240*/  BSSY.RECONVERGENT B1, `(.L_x_71) ;  /* 0x0000017000017945 */ /* 0x000fe80003800200 */
[----:B------:R-:W-:Y:S01]  /*0250*/  BSSY.RELIABLE B0, `(.L_x_72) ;  /* 0x0000009000007945 */ /* 0x000fe20003800100 */
[----:B----4-:R0:W-:Y:S04]  /*0260*/  @!P0 STS.64 [R11], R2 ;  /* 0x000000020b008388 */ /* 0x0101e80000000a00 */
[----:B-----5:R0:W-:Y:S04]  /*0270*/  @!P1 STS.64 [R13], R4 ;  /* 0x000000040d009388 */ /* 0x0201e80000000a00 */
[----:B--2---:R0:W-:Y:S04]  /*0280*/  @!P2 STS.64 [R15], R6 ;  /* 0x000000060f00a388 */ /* 0x0041e80000000a00 */
[----:B---3--:R0:W-:Y:S01]  /*0290*/  @!P2 STS.64 [R17], R8 ;  /* 0x000000081100a388 */ /* 0x0081e20000000a00 */
[----:B------:R-:W-:Y:S05]  /*02a0*/  @!P2 BRA `(.L_x_73) ;  /* 0x00000000000ca947 */ /* 0x000fea0003800000 */
[----:B------:R-:W-:-:S13]  /*02b0*/  ISETP.GT.U32.AND P0, PT, R19, 0xf, PT ;  /* 0x0000000f1300780c */ /* 0x000fda0003f04070 */
[----:B------:R-:W-:Y:S05]  /*02c0*/  @P0 BREAK.RELIABLE B0 ;  /* 0x0000000000000942 */ /* 0x000fea0003800100 */
[----:B------:R-:W-:Y:S05]  /*02d0*/  @P0 BRA `(.L_x_74) ;  /* 0x0000000000340947 */ /* 0x000fea0003800000 */
.L_x_73:
[----:B------:R-:W-:Y:S05]  /*02e0*/  BSYNC.RELIABLE B0 ;  /* 0x0000000000007941 */ /* 0x000fea0003800100 */
.L_x_72:
        /* <DEDUP_REMOVED lines=12> */
.L_x_74:
[----:B------:R-:W-:Y:S05]  /*03b0*/  BSYNC.RECONVERGENT B1 ;  /* 0x0000000000017941 */ /* 0x000fea0003800200 */
.L_x_71:
[----:B------:R-:W-:Y:S05]  /*03c0*/  WARPSYNC.ALL ;  /* 0x0000000000007948 */ /* 0x000fea0003800000 */
[----:B------:R-:W2:Y:S01]  /*03d0*/  LDCU.64 UR4, c[0x0][0x388] ;  /* 0x00007100ff0477ac */ /* 0x000ea20008000a00 */
[----:B01----:R-:W-:Y:S01]  /*03e0*/  CS2R R2, SRZ ;  /* 0x0000000000027805 */ /* 0x003fe2000001ff00 */
[----:B------:R-:W0:Y:S01]  /*03f0*/  LDCU.64 UR6, c[0x0][0x390] ;  /* 0x00007200ff0677ac */ /* 0x000e220008000a00 */
[----:B--2---:R-:W-:Y:S02]  /*0400*/  UIADD3 UR4, UPT, UPT, UR5, 0x1, -UR4 ;  /* 0x0000000105047890 */ /* 0x004fe4000fffe804 */
[----:B0-----:R-:W-:-:S02]  /*0410*/  UIADD3 UR5, UPT, UPT, UR7, 0x1, -UR6 ;  /* 0x0000000107057890 */ /* 0x001fc4000fffe806 */
[----:B------:R-:W-:Y:S02]  /*0420*/  USHF.R.S32.HI UR6, URZ, 0x1f, UR4 ;  /* 0x0000001fff067899 */ /* 0x000fe40008011404 */
[----:B------:R-:W-:Y:S02]  /*0430*/  ULOP3.LUT UP0, URZ, UR4, 0x1f, URZ, 0xc0, !UPT ;  /* 0x0000001f04ff7892 */ /* 0x000fe4000f80c0ff */
[----:B------:R-:W-:Y:S02]  /*0440*/  ULEA.HI UR6, UR6, UR4, URZ, 0x5 ;  /* 0x0000000406067291 */ /* 0x000fe4000f8f28ff */
[----:B------:R-:W-:Y:S02]  /*0450*/  USHF.R.S32.HI UR7, URZ, 0x1f, UR5 ;  /* 0x0000001fff077899 */ /* 0x000fe40008011405 */
[----:B------:R-:W-:Y:S02]  /*0460*/  USHF.R.S32.HI UR4, URZ, 0x5, UR6 ;  /* 0x00000005ff047899 */ /* 0x000fe40008011406 */
[----:B------:R-:W-:-:S02]  /*0470*/  ULOP3.LUT UP1, URZ, UR5, 0x1f, URZ, 0xc0, !UPT ;  /* 0x0000001f05ff7892 */ /* 0x000fc4000f82c0ff */
[----:B------:R-:W-:Y:S02]  /*0480*/  ULEA.HI UR5, UR7, UR5, URZ, 0x5 ;  /* 0x0000000507057291 */ /* 0x000fe4000f8f28ff */
[----:B------:R-:W-:Y:S02]  /*0490*/  ULEA.HI.SX32 UR7, UR6, 0x1, 0x1b ;  /* 0x0000000106077891 */ /* 0x000fe4000f8fdaff */
[----:B------:R-:W-:Y:S02]  /*04a0*/  @!UP0 UIADD3 UR7, UPT, UPT, UR4, URZ, URZ ;  /* 0x000000ff04078290 */ /* 0x000fe4000fffe0ff */
[----:B------:R-:W-:Y:S02]  /*04b0*/  USHF.R.S32.HI UR6, URZ, 0x5, UR5 ;  /* 0x00000005ff067899 */ /* 0x000fe40008011405 */
[----:B------:R-:W-:Y:S02]  /*04c0*/  UISETP.GE.AND UP0, UPT, UR7, 0x1, UPT ;  /* 0x000000010700788c */ /* 0x000fe4000bf06270 */
[----:B------:R-:W-:-:S02]  /*04d0*/  ULEA.HI.SX32 UR8, UR5, 0x1, 0x1b ;  /* 0x0000000105087891 */ /* 0x000fc4000f8fdaff */
[----:B------:R-:W-:Y:S01]  /*04e0*/  @!UP1 UIADD3 UR8, UPT, UPT, UR6, URZ, URZ ;  /* 0x000000ff06089290 */ /* 0x000fe2000fffe0ff */
[----:B------:R-:W-:Y:S06]  /*04f0*/  BAR.SYNC.DEFER_BLOCKING 0x0 ;  /* 0x0000000000007b1d */ /* 0x000fec0000010000 */
[----:B------:R-:W-:Y:S05]  /*0500*/  BRA.U !UP0, `(.L_x_75) ;  /* 0x0000002508147547 */ /* 0x000fea000b800000 */
[----:B------:R-:W-:Y:S01]  /*0510*/  UIADD3 UR4, UPT, UPT, UR11, -0x3, URZ ;  /* 0xfffffffd0b047890 */ /* 0x000fe2000fffe0ff */
[----:B------:R-:W-:Y:S01]  /*0520*/  IMAD.MOV.U32 R2, RZ, RZ, 0x1 ;  /* 0x00000001ff027424 */ /* 0x000fe200078e00ff */
[----:B------:R-:W0:Y:S07]  /*0530*/  LDC R0, c[0x0][0x3ac] ;  /* 0x0000eb00ff007b82 */ /* 0x000e2e0000000800 */
[----:B------:R-:W1:Y:S02]  /*0540*/  I2F.F64 R4, UR4 ;  /* 0x0000000400047d12 */ /* 0x000e640008201c00 */
[----:B------:R-:W2:Y:S06]  /*0550*/  LDCU.64 UR4, c[0x0][0x3a8] ;  /* 0x00007500ff0477ac */ /* 0x000eac0008000a00 */
[----:B-1----:R-:W1:Y:S01]  /*0560*/  MUFU.RCP64H R3, R5 ;  /* 0x0000000500037308 */ /* 0x002e620000001800 */
[----:B0-----:R-:W-:Y:S01]  /*0570*/  FSETP.GEU.AND P1, PT, |R0|, 6.5827683646048100446e-37, PT ;  /* 0x036000000000780b */ /* 0x001fe20003f2e200 */
[----:B-1----:R-:W-:-:S08]  /*0580*/  DFMA R6, -R4, R2, 1 ;  /* 0x3ff000000406742b */ /* 0x002fd00000000102 */
[----:B------:R-:W-:-:S08]  /*0590*/  DFMA R6, R6, R6, R6 ;  /* 0x000000060606722b */ /* 0x000fd00000000006 */
[----:B------:R-:W-:-:S08]  /*05a0*/  DFMA R6, R2, R6, R2 ;  /* 0x000000060206722b */ /* 0x000fd00000000002 */
[----:B------:R-:W-:-:S08]  /*05b0*/  DFMA R2, -R4, R6, 1 ;  /* 0x3ff000000402742b */ /* 0x000fd00000000106 */
[----:B------:R-:W-:-:S08]  /*05c0*/  DFMA R2, R6, R2, R6 ;  /* 0x000000020602722b */ /* 0x000fd00000000006 */
[----:B--2---:R-:W-:-:S08]  /*05d0*/  DMUL R6, R2, UR4 ;  /* 0x0000000402067c28 */ /* 0x004fd00008000000 */
[----:B------:R-:W-:-:S08]  /*05e0*/  DFMA R8, -R4, R6, UR4 ;  /* 0x0000000404087e2b */ /* 0x000fd00008000106 */
[----:B------:R-:W-:-:S10]  /*05f0*/  DFMA R2, R2, R8, R6 ;  /* 0x000000080202722b */ /* 0x000fd40000000006 */
[----:B------:R-:W-:-:S05]  /*0600*/  FFMA R6, RZ, R5, R3 ;  /* 0x00000005ff067223 */ /* 0x000fca0000000003 */
[----:B------:R-:W-:-:S13]  /*0610*/  FSETP.GT.AND P0, PT, |R6|, 1.469367938527859385e-39, PT ;  /* 0x001000000600780b */ /* 0x000fda0003f04200 */
[----:B------:R-:W-:Y:S05]  /*0620*/  @P0 BRA P1, `(.L_x_76) ;  /* 0x0000000000100947 */ /* 0x000fea0000800000 */
[----:B------:R-:W-:-:S07]  /*0630*/  MOV R14, 0x650 ;  /* 0x00000650000e7802 */ /* 0x000fce0000000f00 */
[----:B------:R-:W-:Y:S05]  /*0640*/  CALL.REL.NOINC `($__internal_7_$__cuda_sm20_div_rn_f64_full) ;  /* 0x0000002800447944 */ /* 0x000fea0003c00000 */
[----:B------:R-:W-:Y:S02]  /*0650*/  IMAD.MOV.U32 R2, RZ, RZ, R8 ;  /* 0x000000ffff027224 */ /* 0x000fe400078e0008 */
[----:B------:R-:W-:-:S07]  /*0660*/  IMAD.MOV.U32 R3, RZ, RZ, R9 ;  /* 0x000000ffff037224 */ /* 0x000fce00078e0009 */
.L_x_76:
        /* <DEDUP_REMOVED lines=14> */
[----:B------:R-:W-:Y:S05]  /*0750*/  CALL.REL.NOINC `($__internal_6_$__cuda_sm20_dblrcp_rn_slowpath_v3) ;  /* 0x00000024005c7944 */ /* 0x000fea0003c00000 */
.L_x_77:
[----:B------:R-:W-:Y:S01]  /*0760*/  CS2R R2, SRZ ;  /* 0x0000000000027805 */ /* 0x000fe2000001ff00 */
[----:B------:R-:W-:-:S06]  /*0770*/  UMOV UR4, URZ ;  /* 0x000000ff00047c82 */ /* 0x000fcc0008000000 */
.L_x_88:
[----:B0-----:R-:W0:Y:S01]  /*0780*/  S2R R15, SR_CgaCtaId ;  /* 0x00000000000f7919 */ /* 0x001e220000008800 */
[----:B------:R-:W-:Y:S01]  /*0790*/  MOV R12, 0x400 ;  /* 0x00000400000c7802 */ /* 0x000fe20000000f00 */
[----:B------:R-:W1:Y:S01]  /*07a0*/  LDC.64 R6, c[0x0][0x388] ;  /* 0x0000e200ff067b82 */ /* 0x000e620000000a00 */
[----:B------:R-:W-:Y:S01]  /*07b0*/  IMAD.MOV.U32 R0, RZ, RZ, 0x3 ;  /* 0x00000003ff007424 */ /* 0x000fe200078e00ff */
[----:B--2---:R-:W2:Y:S01]  /*07c0*/  S2R R13, SR_TID.X ;  /* 0x00000000000d7919 */ /* 0x004ea20000002100 */
[----:B------:R-:W-:Y:S02]  /*07d0*/  IMAD.U32 R8, RZ, RZ, UR4 ;  /* 0x00000004ff087e24 */ /* 0x000fe4000f8e00ff */
[----:B------:R-:W-:Y:S02]  /*07e0*/  IMAD.U32 R11, RZ, RZ, UR4 ;  /* 0x00000004ff0b7e24 */ /* 0x000fe4000f8e00ff */
[----:B-1----:R-:W-:-:S04]  /*07f0*/  IMAD.IADD R7, R7, 0x1, -R6 ;  /* 0x0000000107077824 */ /* 0x002fc800078e0a06 */
[----:B------:R-:W-:Y:S01]  /*0800*/  IMAD R0, R7, R0, 0x3 ;  /* 0x0000000307007424 */ /* 0x000fe200078e0200 */
[----:B0-----:R-:W-:Y:S01]  /*0810*/  LEA R4, R15, R12, 0x18 ;  /* 0x0000000c0f047211 */ /* 0x001fe200078ec0ff */
[----:B--2---:R-:W-:-:S05]  /*0820*/  IMAD R9, R8, 0x60, R13 ;  /* 0x0000006008097824 */ /* 0x004fca00078e020d */
[----:B------:R-:W0:Y:S01]  /*0830*/  LDS.64 R4, [R4] ;  /* 0x0000000004047984 */ /* 0x000e220000000a00 */
[----:B------:R-:W-:Y:S02]  /*0840*/  IMAD R6, R6, 0x3, R13 ;  /* 0x0000000306067824 */ /* 0x000fe400078e020d */
[C---:B------:R-:W-:Y:S01]  /*0850*/  VIADD R7, R9.reuse, 0x20 ;  /* 0x0000002009077836 */ /* 0x040fe20000000000 */
[CC--:B------:R-:W-:Y:S01]  /*0860*/  ISETP.GE.AND P0, PT, R9.reuse, R0.reuse, PT ;  /* 0x000000000900720c */ /* 0x0c0fe20003f06270 */
[----:B------:R-:W-:Y:S02]  /*0870*/  VIADD R9, R9, 0x40 ;  /* 0x0000004009097836 */ /* 0x000fe40000000000 */
[----:B------:R-:W-:Y:S01]  /*0880*/  IMAD R11, R11, 0x60, R6 ;  /* 0x000000600b0b7824 */ /* 0x000fe200078e0206 */
[-C--:B------:R-:W-:Y:S02]  /*0890*/  ISETP.GE.AND P1, PT, R7, R0.reuse, PT ;  /* 0x000000000700720c */ /* 0x080fe40003f26270 */
[----:B------:R-:W-:Y:S01]  /*08a0*/  ISETP.GE.AND P2, PT, R9, R0, PT ;  /* 0x000000000900720c */ /* 0x000fe20003f46270 */
[----:B0-----:R-:W-:-:S06]  /*08b0*/  IMAD.WIDE R10, R11, 0x8, R4 ;  /* 0x000000080b0a7825 */ /* 0x001fcc00078e0204 */
[----:B------:R-:W2:Y:S04]  /*08c0*/  @!P0 LDG.E.64 R4, desc[UR12][R10.64] ;  /* 0x0000000c0a048981 */ /* 0x000ea8000c1e1b00 */
[----:B------:R-:W3:Y:S04]  /*08d0*/  @!P1 LDG.E.64 R6, desc[UR12][R10.64+0x100] ;  /* 0x0001000c0a069981 */ /* 0x000ee8000c1e1b00 */
[----:B------:R-:W4:Y:S01]  /*08e0*/  @!P2 LDG.E.64 R8, desc[UR12][R10.64+0x200] ;  /* 0x0002000c0a08a981 */ /* 0x000f22000c1e1b00 */
[----:B------:R-:W-:Y:S01]  /*08f0*/  VIADD R0, R12, 0x108 ;  /* 0x000001080c007836 */ /* 0x000fe20000000000 */
[----:B------:R-:W-:-:S04]  /*0900*/  UISETP.GE.AND UP0, UPT, UR8, 0x1, UPT ;  /* 0x000000010800788c */ /* 0x000fc8000bf06270 */
[----:B------:R-:W-:-:S05]  /*0910*/  LEA R0, R15, R0, 0x18 ;  /* 0x000000000f007211 */ /* 0x000fca00078ec0ff */
[----:B------:R-:W-:-:S04]  /*0920*/  IMAD R0, R13, 0x18, R0 ;  /* 0x000000180d007824 */ /* 0x000fc800078e0200 */
[----:B------:R-:W-:-:S05]  /*0930*/  IMAD R13, R13, -0x10, R0 ;  /* 0xfffffff00d0d7824 */ /* 0x000fca00078e0200 */
[----:B--2---:R0:W-:Y:S04]  /*0940*/  @!P0 STS.64 [R13], R4 ;  /* 0x000000040d008388 */ /* 0x0041e80000000a00 */
[----:B---3--:R0:W-:Y:S04]  /*0950*/  @!P1 STS.64 [R13+0x100], R6 ;  /* 0x000100060d009388 */ /* 0x0081e80000000a00 */
[----:B----4-:R0:W-:Y:S01]  /*0960*/  @!P2 STS.64 [R13+0x200], R8 ;  /* 0x000200080d00a388 */ /* 0x0101e20000000a00 */
[----:B------:R-:W-:Y:S06]  /*0970*/  BAR.SYNC.DEFER_BLOCKING 0x0 ;  /* 0x0000000000007b1d */ /* 0x000fec0000010000 */
[----:B------:R-:W-:Y:S05]  /*0980*/  BRA.U !UP0, `(.L_x_78) ;  /* 0x0000001d08e87547 */ /* 0x000fea000b800000 */
[----:B------:R-:W-:-:S05]  /*0990*/  UMOV UR5, URZ ;  /* 0x000000ff00057c82 */ /* 0x000fca0008000000 */
.L_x_87:
[----:B------:R-:W1:Y:S01]  /*09a0*/  S2R R17, SR_CgaCtaId ;  /* 0x0000000000117919 */ /* 0x000e620000008800 */
[----:B------:R-:W-:Y:S01]  /*09b0*/  MOV R12, 0x400 ;  /* 0x00000400000c7802 */ /* 0x000fe20000000f00 */
[----:B--2---:R-:W2:Y:S01]  /*09c0*/  LDCU.64 UR14, c[0x0][0x390] ;  /* 0x00007200ff0e77ac */ /* 0x004ea20008000a00 */
[----:B------:R-:W3:Y:S01]  /*09d0*/  S2R R15, SR_TID.X ;  /* 0x00000000000f7919 */ /* 0x000ee20000002100 */
[----:B------:R-:W-:Y:S01]  /*09e0*/  UIMAD UR9, UR5, 0x60, URZ ;  /* 0x00000060050978a4 */ /* 0x000fe2000f8e02ff */
[----:B------:R-:W-:Y:S01]  /*09f0*/  UMOV UR6, 0x3 ;  /* 0x0000000300067882 */ /* 0x000fe20000000000 */
[----:B--2---:R-:W-:Y:S02]  /*0a00*/  UIADD3 UR10, UPT, UPT, UR15, -UR14, URZ ;  /* 0x8000000e0f0a7290 */ /* 0x004fe4000fffe0ff */
[----:B0-----:R-:W-:Y:S02]  /*0a10*/  IMAD.U32 R8, RZ, RZ, UR14 ;  /* 0x0000000eff087e24 */ /* 0x001fe4000f8e00ff */
[----:B------:R-:W-:Y:S01]  /*0a20*/  UIMAD UR6, UR10, UR6, 0x3 ;  /* 0x000000030a0674a4 */ /* 0x000fe2000f8e0206 */
[----:B-1----:R-:W-:Y:S01]  /*0a30*/  LEA R76, R17, R12, 0x18 ;  /* 0x0000000c114c7211 */ /* 0x002fe200078ec0ff */
[----:B---3--:R-:W-:-:S04]  /*0a40*/  VIADD R11, R15, UR9 ;  /* 0x000000090f0b7c36 */ /* 0x008fc80008000000 */
[----:B------:R-:W0:Y:S01]  /*0a50*/  LDS.64 R4, [R76] ;  /* 0x000000004c047984 */ /* 0x000e220000000a00 */
[C---:B------:R-:W-:Y:S01]  /*0a60*/  VIADD R0, R11.reuse, 0x20 ;  /* 0x000000200b007836 */ /* 0x040fe20000000000 */
[C---:B------:R-:W-:Y:S01]  /*0a70*/  ISETP.GE.AND P0, PT, R11.reuse, UR6, PT ;  /* 0x000000060b007c0c */ /* 0x040fe2000bf06270 */
[----:B------:R-:W-:Y:S02]  /*0a80*/  VIADD R6, R11, 0x40 ;  /* 0x000000400b067836 */ /* 0x000fe40000000000 */
[----:B------:R-:W-:Y:S01]  /*0a90*/  IMAD R11, R8, 0x3, R11 ;  /* 0x00000003080b7824 */ /* 0x000fe200078e020b */
[----:B------:R-:W-:Y:S02]  /*0aa0*/  ISETP.GE.AND P1, PT, R0, UR6, PT ;  /* 0x0000000600007c0c */ /* 0x000fe4000bf26270 */
[----:B------:R-:W-:Y:S01]  /*0ab0*/  ISETP.GE.AND P2, PT, R6, UR6, PT ;  /* 0x0000000606007c0c */ /* 0x000fe2000bf46270 */
[----:B0-----:R-:W-:-:S06]  /*0ac0*/  IMAD.WIDE R10, R11, 0x8, R4 ;  /* 0x000000080b0a7825 */ /* 0x001fcc00078e0204 */
[----:B------:R-:W2:Y:S04]  /*0ad0*/  @!P0 LDG.E.64 R4, desc[UR12][R10.64] ;  /* 0x0000000c0a048981 */ /* 0x000ea8000c1e1b00 */
[----:B------:R-:W3:Y:S04]  /*0ae0*/  @!P1 LDG.E.64 R6, desc[UR12][R10.64+0x100] ;  /* 0x0001000c0a069981 */ /* 0x000ee8000c1e1b00 */
[----:B------:R-:W4:Y:S01]  /*0af0*/  @!P2 LDG.E.64 R8, desc[UR12][R10.64+0x200] ;  /* 0x0002000c0a08a981 */ /* 0x000f22000c1e1b00 */
[----:B------:R-:W-:Y:S01]  /*0b00*/  VIADD R0, R12, 0x408 ;  /* 0x000004080c007836 */ /* 0x000fe20000000000 */
[----:B------:R-:W-:-:S02]  /*0b10*/  UIMAD UR6, UR5, -0x40, UR9 ;  /* 0xffffffc0050678a4 */ /* 0x000fc4000f8e0209 */
[----:B------:R-:W-:Y:S02]  /*0b20*/  UIADD3 UR9, UPT, UPT, UR10, 0x1, URZ ;  /* 0x000000010a097890 */ /* 0x000fe4000fffe0ff */
[----:B------:R-:W-:Y:S01]  /*0b30*/  LEA R0, R17, R0, 0x18 ;  /* 0x0000000011007211 */ /* 0x000fe200078ec0ff */
[----:B------:R-:W-:-:S04]  /*0b40*/  UIADD3 UR6, UPT, UPT, UR6, 0x20, URZ ;  /* 0x0000002006067890 */ /* 0x000fc8000fffe0ff */
[----:B------:R-:W-:Y:S01]  /*0b50*/  IMAD R13, R15, 0x8, R0 ;  /* 0x000000080f0d7824 */ /* 0x000fe200078e0200 */
[----:B------:R-:W-:Y:S02]  /*0b60*/  UISETP.GT.AND UP0, UPT, UR6, UR10, UPT ;  /* 0x0000000a0600728c */ /* 0x000fe4000bf04270 */
[----:B------:R-:W-:-:S04]  /*0b70*/  UIMAD UR6, UR5, -0x20, UR9 ;  /* 0xffffffe0050678a4 */ /* 0x000fc8000f8e0209 */
[----:B------:R-:W-:-:S04]  /*0b80*/  USEL UR6, UR6, 0x20, UP0 ;  /* 0x0000002006067887 */ /* 0x000fc80008000000 */
[----:B------:R-:W-:Y:S01]  /*0b90*/  UISETP.GE.AND UP0, UPT, UR6, 0x1, UPT ;  /* 0x000000010600788c */ /* 0x000fe2000bf06270 */
[----:B--2---:R0:W-:Y:S04]  /*0ba0*/  @!P0 STS.64 [R13], R4 ;  /* 0x000000040d008388 */ /* 0x0041e80000000a00 */
[----:B---3--:R0:W-:Y:S04]  /*0bb0*/  @!P1 STS.64 [R13+0x100], R6 ;  /* 0x000100060d009388 */ /* 0x0081e80000000a00 */
[----:B----4-:R0:W-:Y:S01]  /*0bc0*/  @!P2 STS.64 [R13+0x200], R8 ;  /* 0x000200080d00a388 */ /* 0x0101e20000000a00 */
[----:B------:R-:W-:Y:S06]  /*0bd0*/  BAR.SYNC.DEFER_BLOCKING 0x0 ;  /* 0x0000000000007b1d */ /* 0x000fec0000010000 */
[----:B------:R-:W-:Y:S05]  /*0be0*/  BRA.U !UP0, `(.L_x_79) ;  /* 0x0000001d08447547 */ /* 0x000fea000b800000 */
[----:B------:R-:W-:Y:S01]  /*0bf0*/  VIADD R12, R12, 0x108 ;  /* 0x000001080c0c7836 */ /* 0x000fe20000000000 */
[----:B------:R-:W1:Y:S01]  /*0c00*/  LDS.128 R80, [R76+0x730] ;  /* 0x000730004c507984 */ /* 0x000e620000000c00 */
[----:B------:R-:W2:Y:S03]  /*0c10*/  LDCU UR26, c[0x0][0x390] ;  /* 0x00007200ff1a77ac */ /* 0x000ea60008000800 */
[----:B------:R-:W-:Y:S01]  /*0c20*/  LEA R12, R17, R12, 0x18 ;  /* 0x0000000c110c7211 */ /* 0x000fe200078ec0ff */
[----:B------:R-:W3:Y:S01]  /*0c30*/  LDS.64 R74, [R76+0x708] ;  /* 0x000708004c4a7984 */ /* 0x000ee20000000a00 */
[----:B------:R-:W4:Y:S03]  /*0c40*/  LDCU.64 UR28, c[0x0][0x3a8] ;  /* 0x00007500ff1c77ac */ /* 0x000f260008000a00 */
[----:B------:R-:W-:Y:S01]  /*0c50*/  IMAD R0, R15, 0x18, R12 ;  /* 0x000000180f007824 */ /* 0x000fe200078e020c */
[----:B0-----:R-:W0:Y:S01]  /*0c60*/  LDS.128 R4, [R76+0x710] ;  /* 0x000710004c047984 */ /* 0x001e220000000c00 */
[----:B------:R-:W0:Y:S03]  /*0c70*/  LDCU UR27, c[0x0][0x394] ;  /* 0x00007280ff1b77ac */ /* 0x000e260008000800 */
[----:B------:R-:W5:Y:S01]  /*0c80*/  LDS.128 R8, [R76+0x720] ;  /* 0x000720004c087984 */ /* 0x000f620000000c00 */
[----:B------:R-:W-:-:S03]  /*0c90*/  UMOV UR6, URZ ;  /* 0x000000ff00067c82 */ /* 0x000fc60008000000 */
[----:B------:R-:W2:Y:S04]  /*0ca0*/  LDS.128 R12, [R76+0x740] ;  /* 0x000740004c0c7984 */ /* 0x000ea80000000c00 */
[----:B------:R0:W2:Y:S04]  /*0cb0*/  LDS.64 R66, [R76+0x810] ;  /* 0x000810004c427984 */ /* 0x0000a80000000a00 */
[----:B------:R0:W4:Y:S04]  /*0cc0*/  LDS.128 R16, [R76+0x750] ;  /* 0x000750004c107984 */ /* 0x0001280000000c00 */
[----:B------:R0:W4:Y:S04]  /*0cd0*/  LDS.128 R20, [R76+0x760] ;  /* 0x000760004c147984 */ /* 0x0001280000000c00 */
[----:B------:R0:W4:Y:S04]  /*0ce0*/  LDS.128 R24, [R76+0x770] ;  /* 0x000770004c187984 */ /* 0x0001280000000c00 */
[----:B------:R0:W4:Y:S01]  /*0cf0*/  LDS.128 R28, [R76+0x780] ;  /* 0x000780004c1c7984 */ /* 0x0001220000000c00 */
[----:B-1----:R-:W-:-:S03]  /*0d00*/  R2UR UR22, R82 ;  /* 0x00000000521672ca */ /* 0x002fc600000e0000 */
[----:B------:R1:W1:Y:S01]  /*0d10*/  LDS.128 R32, [R76+0x790] ;  /* 0x000790004c207984 */ /* 0x0002620000000c00 */
[----:B------:R-:W-:Y:S02]  /*0d20*/  R2UR UR23, R83 ;  /* 0x00000000531772ca */ /* 0x000fe400000e0000 */
[----:B------:R-:W-:Y:S01]  /*0d30*/  R2UR UR18, R80 ;  /* 0x00000000501272ca */ /* 0x000fe200000e0000 */
[----:B------:R1:W1:Y:S01]  /*0d40*/  LDS.128 R36, [R76+0x7a0] ;  /* 0x0007a0004c247984 */ /* 0x0002620000000c00 */
[----:B------:R-:W-:Y:S02]  /*0d50*/  R2UR UR19, R81 ;  /* 0x00000000511372ca */ /* 0x000fe400000e0000 */
[----:B---3--:R-:W-:Y:S01]  /*0d60*/  R2UR UR14, R74 ;  /* 0x000000004a0e72ca */ /* 0x008fe200000e0000 */
[----:B------:R3:W1:Y:S01]  /*0d70*/  LDS.128 R40, [R76+0x7b0] ;  /* 0x0007b0004c287984 */ /* 0x0006620000000c00 */
[----:B------:R-:W-:Y:S02]  /*0d80*/  R2UR UR15, R75 ;  /* 0x000000004b0f72ca */ /* 0x000fe400000e0000 */
[----:B0-----:R-:W-:Y:S01]  /*0d90*/  R2UR UR20, R6 ;  /* 0x00000000061472ca */ /* 0x001fe200000e0000 */
[----:B------:R3:W0:Y:S01]  /*0da0*/  LDS.128 R44, [R76+0x7c0] ;  /* 0x0007c0004c2c7984 */ /* 0x0006220000000c00 */
[----:B------:R-:W-:-:S02]  /*0db0*/  R2UR UR21, R7 ;  /* 0x00000000071572ca */ /* 0x000fc400000e0000 */
[----:B-----5:R-:W-:Y:S01]  /*0dc0*/  R2UR UR16, R8 ;  /* 0x00000000081072ca */ /* 0x020fe200000e0000 */
[----:B------:R3:W0:Y:S01]  /*0dd0*/  LDS.128 R48, [R76+0x7d0] ;  /* 0x0007d0004c307984 */ /* 0x0006220000000c00 */
[----:B------:R-:W-:Y:S02]  /*0de0*/  R2UR UR17, R9 ;  /* 0x00000000091172ca */ /* 0x000fe400000e0000 */
[----:B--2---:R-:W-:Y:S01]  /*0df0*/  R2UR UR24, R14 ;  /* 0x000000000e1872ca */ /* 0x004fe200000e0000 */
[----:B------:R3:W2:Y:S01]  /*0e00*/  LDS.128 R52, [R76+0x7e0] ;  /* 0x0007e0004c347984 */ /* 0x0006a20000000c00 */
[----:B------:R-:W-:-:S03]  /*0e10*/  R2UR UR25, R15 ;  /* 0x000000000f1972ca */ /* 0x000fc600000e0000 */
[----:B------:R3:W0:Y:S04]  /*0e20*/  LDS.128 R56, [R76+0x7f0] ;  /* 0x0007f0004c387984 */ /* 0x0006280000000c00 */
[----:B------:R3:W0:Y:S04]  /*0e30*/  LDS.128 R60, [R76+0x800] ;  /* 0x000800004c3c7984 */ /* 0x0006280000000c00 */
[----:B------:R3:W0:Y:S04]  /*0e40*/  LDS.64 R68, [R0] ;  /* 0x0000000000447984 */ /* 0x0006280000000a00 */
[----:B------:R3:W0:Y:S04]  /*0e50*/  LDS.64 R70, [R0+0x8] ;  /* 0x0000080000467984 */ /* 0x0006280000000a00 */
[----:B----4-:R3:W0:Y:S02]  /*0e60*/  LDS.64 R72, [R0+0x10] ;  /* 0x0000100000487984 */ /* 0x0106240000000a00 */
.L_x_86:
[----:B------:R-:W4:Y:S01]  /*0e70*/  S2UR UR10, SR_CgaCtaId ;  /* 0x00000000000a79c3 */ /* 0x000f220000008800 */
[----:B------:R-:W-:Y:S01]  /*0e80*/  UMOV UR9, 0x400 ;  /* 0x0000040000097882 */ /* 0x000fe20000000000 */
[----:B------:R-:W-:Y:S01]  /*0e90*/  IMAD.MOV.U32 R87, RZ, RZ, 0x3fe00000 ;  /* 0x3fe00000ff577424 */ /* 0x000fe200078e00ff */
[----:B------:R-:W-:Y:S01]  /*0ea0*/  UIADD3 UR9, UPT, UPT, UR9, 0x408, URZ ;  /* 0x0000040809097890 */ /* 0x000fe2000fffe0ff */
[----:B------:R-:W-:Y:S01]  /*0eb0*/  IMAD.MOV.U32 R80, RZ, RZ, RZ ;  /* 0x000000ffff507224 */ /* 0x000fe200078e00ff */
[----:B------:R-:W-:Y:S02]  /*0ec0*/  BSSY.RECONVERGENT B1, `(.L_x_80) ;  /* 0x000015d000017945 */ /* 0x000fe40003800200 */
[----:B----4-:R-:W-:-:S04]  /*0ed0*/  ULEA UR9, UR10, UR9, 0x18 ;  /* 0x000000090a097291 */ /* 0x010fc8000f8ec0ff */
[----:B------:R-:W-:-:S09]  /*0ee0*/  UIMAD UR9, UR6, 0x18, UR9 ;  /* 0x00000018060978a4 */ /* 0x000fd2000f8e0209 */
[----:B------:R-:W0:Y:S04]  /*0ef0*/  LDS.64 R14, [UR9+0x8] ;  /* 0x00000809ff0e7984 */ /* 0x000e280008000a00 */
[----:B------:R-:W4:Y:S04]  /*0f00*/  LDS.64 R6, [UR9] ;  /* 0x00000009ff067984 */ /* 0x000f280008000a00 */
[----:B------:R-:W5:Y:S01]  /*0f10*/  LDS.64 R8, [UR9+0x10] ;  /* 0x00001009ff087984 */ /* 0x000f620008000a00 */
[----:B------:R-:W-:-:S04]  /*0f20*/  ULEA UR9, UR5, UR26, 0x5 ;  /* 0x0000001a05097291 */ /* 0x000fc8000f8e28ff */
[----:B------:R-:W-:Y:S01]  /*0f30*/  UIADD3 UR9, UPT, UPT, UR9, UR6, URZ ;  /* 0x0000000609097290 */ /* 0x000fe2000fffe0ff */
[----:B0-----:R-:W-:Y:S02]  /*0f40*/  DADD R14, -R70, R14 ;  /* 0x00000000460e7229 */ /* 0x001fe4000000010e */
[----:B----4-:R-:W-:-:S06]  /*0f50*/  DADD R6, -R68, R6 ;  /* 0x0000000044067229 */ /* 0x010fcc0000000106 */
[----:B-1-3--:R-:W-:Y:S02]  /*0f60*/  DMUL R76, R24, R14 ;  /* 0x0000000e184c7228 */ /* 0x00afe40000000000 */
[----:B-----5:R-:W-:Y:S02]  /*0f70*/  DADD R8, -R72, R8 ;  /* 0x0000000048087229 */ /* 0x020fe40000000108 */
[C---:B------:R-:W-:Y:S02]  /*0f80*/  DMUL R74, R14.reuse, R18 ;  /* 0x000000120e4a7228 */ /* 0x040fe40000000000 */
[----:B------:R-:W-:Y:S02]  /*0f90*/  DMUL R78, R14, R30 ;  /* 0x0000001e0e4e7228 */ /* 0x000fe40000000000 */
[----:B------:R-:W-:-:S04]  /*0fa0*/  DFMA R76, R6, R22, R76 ;  /* 0x00000016064c722b */ /* 0x000fc8000000004c */
[-C--:B------:R-:W-:Y:S02]  /*0fb0*/  DFMA R74, R16, R6.reuse, R74 ;  /* 0x00000006104a722b */ /* 0x080fe4000000004a */
[----:B------:R-:W-:Y:S02]  /*0fc0*/  DFMA R78, R28, R6, R78 ;  /* 0x000000061c4e722b */ /* 0x000fe4000000004e */
[----:B------:R-:W-:-:S04]  /*0fd0*/  DFMA R76, R8, R26, R76 ;  /* 0x0000001a084c722b */ /* 0x000fc8000000004c */
[-C--:B------:R-:W-:Y:S02]  /*0fe0*/  DFMA R74, R20, R8.reuse, R74 ;  /* 0x00000008144a722b */ /* 0x080fe4000000004a */
[----:B------:R-:W-:-:S04]  /*0ff0*/  DFMA R78, R32, R8, R78 ;  /* 0x00000008204e722b */ /* 0x000fc8000000004e */
[----:B------:R-:W-:-:S06]  /*1000*/  LOP3.LUT R81, R87, 0x80000000, R77, 0xb8, !PT ;  /* 0x8000000057517812 */ /* 0x000fcc00078eb84d */
[----:B------:R-:W-:Y:S01]  /*1010*/  DADD.RZ R84, R76, R80 ;  /* 0x000000004c547229 */ /* 0x000fe2000000c050 */
[----:B------:R-:W-:-:S06]  /*1020*/  LOP3.LUT R81, R87, 0x80000000, R75, 0xb8, !PT ;  /* 0x8000000057517812 */ /* 0x000fcc00078eb84b */
[----:B------:R-:W-:-:S03]  /*1030*/  DADD.RZ R82, R74, R80 ;  /* 0x000000004a527229 */ /* 0x000fc6000000c050 */
[----:B------:R-:W0:Y:S01]  /*1040*/  FRND.F64.TRUNC R84, R84 ;  /* 0x0000005400547313 */ /* 0x000e22000030d800 */
[----:B------:R-:W-:-:S06]  /*1050*/  LOP3.LUT R81, R87, 0x80000000, R79, 0xb8, !PT ;  /* 0x8000000057517812 */ /* 0x000fcc00078eb84f */
[----:B------:R-:W-:Y:S01]  /*1060*/  DADD.RZ R86, R78, R80 ;  /* 0x000000004e567229 */ /* 0x000fe2000000c050 */
[----:B------:R-:W1:Y:S01]  /*1070*/  FRND.F64.TRUNC R82, R82 ;  /* 0x0000005200527313 */ /* 0x000e62000030d800 */
[----:B0-----:R-:W-:-:S08]  /*1080*/  DADD R80, R76, -R84 ;  /* 0x000000004c507229 */ /* 0x001fd00000000854 */
[----:B------:R-:W0:Y:S01]  /*1090*/  FRND.F64.TRUNC R86, R86 ;  /* 0x0000005600567313 */ /* 0x000e22000030d800 */
[----:B------:R-:W-:Y:S02]  /*10a0*/  DMUL R76, R14, R14 ;  /* 0x0000000e0e4c7228 */ /* 0x000fe40000000000 */
[----:B-1----:R-:W-:Y:S02]  /*10b0*/  DADD R90, R74, -R82 ;  /* 0x000000004a5a7229 */ /* 0x002fe40000000852 */
[----:B------:R-:W-:-:S04]  /*10c0*/  DADD R88, R80, -1 ;  /* 0xbff0000050587429 */ /* 0x000fc80000000000 */
[----:B------:R-:W-:Y:S02]  /*10d0*/  DFMA R76, R6, R6, R76 ;  /* 0x00000006064c722b */ /* 0x000fe4000000004c */
[----:B------:R-:W-:Y:S02]  /*10e0*/  DADD R96, R90, -1 ;  /* 0xbff000005a607429 */ /* 0x000fe40000000000 */
[----:B0-----:R-:W-:Y:S02]  /*10f0*/  DADD R74, R78, -R86 ;  /* 0x000000004e4a7229 */ /* 0x001fe40000000856 */
[----:B------:R-:W-:Y:S02]  /*1100*/  DMUL R92, R88, R10 ;  /* 0x0000000a585c7228 */ /* 0x000fe40000000000 */
[----:B------:R-:W-:Y:S02]  /*1110*/  DMUL R82, R4, R88 ;  /* 0x0000005804527228 */ /* 0x000fe40000000000 */
[----:B------:R-:W-:-:S02]  /*1120*/  DFMA R100, R8, R8, R76 ;  /* 0x000000080864722b */ /* 0x000fc4000000004c */
[----:B------:R-:W-:Y:S02]  /*1130*/  DADD R14, R74, -1 ;  /* 0xbff000004a0e7429 */ /* 0x000fe40000000000 */
[----:B------:R-:W-:Y:S02]  /*1140*/  DFMA R94, R96, UR16, R92 ;  /* 0x00000010605e7c2b */ /* 0x000fe4000800005c */
[----:B------:R-:W-:Y:S02]  /*1150*/  DADD R8, RZ, R74 ;  /* 0x00000000ff087229 */ /* 0x000fe4000000004a */
[----:B------:R-:W-:Y:S02]  /*1160*/  DADD R74, R74, 1 ;  /* 0x3ff000004a4a7429 */ /* 0x000fe40000000000 */
[----:B------:R-:W-:Y:S02]  /*1170*/  DFMA R98, R96, UR14, R82 ;  /* 0x0000000e60627c2b */ /* 0x000fe40008000052 */
[----:B------:R-:W-:-:S02]  /*1180*/  DFMA R84, R14, UR18, R94 ;  /* 0x000000120e547c2b */ /* 0x000fc4000800005e */
[----:B------:R-:W-:Y:S02]  /*1190*/  DADD R78, RZ, R80 ;  /* 0x00000000ff4e7229 */ /* 0x000fe40000000050 */
[----:B------:R-:W-:Y:S02]  /*11a0*/  DFMA R104, R74, UR18, R94 ;  /* 0x000000124a687c2b */ /* 0x000fe4000800005e */
[----:B------:R-:W-:Y:S02]  /*11b0*/  DMUL R88, R12, R88 ;  /* 0x000000580c587228 */ /* 0x000fe40000000000 */
[----:B------:R-:W-:Y:S02]  /*11c0*/  DFMA R6, R14, UR20, R98 ;  /* 0x000000140e067c2b */ /* 0x000fe40008000062 */
[----:B------:R-:W-:Y:S02]  /*11d0*/  DMUL R76, R84, R84 ;  /* 0x00000054544c7228 */ /* 0x000fe40000000000 */
[----:B------:R-:W-:-:S02]  /*11e0*/  DMUL R84, R78, R10 ;  /* 0x0000000a4e547228 */ /* 0x000fc40000000000 */
[----:B------:R-:W-:Y:S02]  /*11f0*/  DFMA R102, R8, UR18, R94 ;  /* 0x0000001208667c2b */ /* 0x000fe4000800005e */
[----:B------:R-:W-:Y:S02]  /*1200*/  DFMA R112, R74, UR20, R98 ;  /* 0x000000144a707c2b */ /* 0x000fe40008000062 */
[----:B------:R-:W-:Y:S02]  /*1210*/  DMUL R104, R104, R104 ;  /* 0x0000006868687228 */ /* 0x000fe40000000000 */
[----:B------:R-:W-:Y:S02]  /*1220*/  DFMA R94, R96, UR22, R88 ;  /* 0x00000016605e7c2b */ /* 0x000fe40008000058 */
[----:B------:R-:W-:Y:S02]  /*1230*/  DFMA R6, R6, R6, R76 ;  /* 0x000000060606722b */ /* 0x000fe4000000004c */
[----:B------:R-:W-:-:S02]  /*1240*/  DMUL R76, R4, R78 ;  /* 0x0000004e044c7228 */ /* 0x000fc40000000000 */
[----:B------:R-:W-:Y:S02]  /*1250*/  DFMA R86, R96, UR16, R84 ;  /* 0x0000001060567c2b */ /* 0x000fe40008000054 */
[----:B------:R-:W-:Y:S02]  /*1260*/  DFMA R112, R112, R112, R104 ;  /* 0x000000707070722b */ /* 0x000fe40000000068 */
[----:B------:R-:W-:Y:S02]  /*1270*/  DADD R80, R80, 1 ;  /* 0x3ff0000050507429 */ /* 0x000fe40000000000 */
[----:B------:R-:W-:Y:S02]  /*1280*/  DFMA R104, R14, UR24, R94 ;  /* 0x000000180e687c2b */ /* 0x000fe4000800005e */
[----:B------:R-:W-:Y:S02]  /*1290*/  DFMA R110, R8, UR20, R98 ;  /* 0x00000014086e7c2b */ /* 0x000fe40008000062 */
[----:B------:R-:W-:-:S02]  /*12a0*/  DMUL R102, R102, R102 ;  /* 0x0000006666667228 */ /* 0x000fc40000000000 */
[----:B------:R-:W-:Y:S02]  /*12b0*/  DFMA R98, R96, UR14, R76 ;  /* 0x0000000e60627c2b */ /* 0x000fe4000800004c */
[--C-:B------:R-:W-:Y:S02]  /*12c0*/  DFMA R106, R14, UR18, R86.reuse ;  /* 0x000000120e6a7c2b */ /* 0x100fe40008000056 */
[--C-:B------:R-:W-:Y:S02]  /*12d0*/  DFMA R108, R8, UR18, R86.reuse ;  /* 0x00000012086c7c2b */ /* 0x100fe40008000056 */
[----:B------:R-:W-:Y:S02]  /*12e0*/  DFMA R116, R74, UR18, R86 ;  /* 0x000000124a747c2b */ /* 0x000fe40008000056 */
[----:B------:R-:W-:Y:S02]  /*12f0*/  DMUL R86, R80, R10 ;  /* 0x0000000a50567228 */ /* 0x000fe40000000000 */
[----:B------:R-:W-:-:S02]  /*1300*/  DFMA R104, R104, R104, R6 ;  /* 0x000000686868722b */ /* 0x000fc40000000006 */
[----:B------:R-:W-:Y:S02]  /*1310*/  DFMA R110, R110, R110, R102 ;  /* 0x0000006e6e6e722b */ /* 0x000fe40000000066 */
[----:B------:R-:W-:Y:S02]  /*1320*/  DFMA R102, R14, UR20, R98 ;  /* 0x000000140e667c2b */ /* 0x000fe40008000062 */
[----:B------:R-:W-:Y:S02]  /*1330*/  DMUL R106, R106, R106 ;  /* 0x0000006a6a6a7228 */ /* 0x000fe40000000000 */
[----:B------:R-:W-:Y:S02]  /*1340*/  DMUL R6, R4, R80 ;  /* 0x0000005004067228 */ /* 0x000fe40000000000 */
[----:B------:R-:W-:Y:S02]  /*1350*/  DFMA R118, R96, UR16, R86 ;  /* 0x0000001060767c2b */ /* 0x000fe40008000056 */
[----:B------:R-:W-:-:S02]  /*1360*/  DSETP.GEU.AND P0, PT, R104, R100, PT ;  /* 0x000000646800722a */ /* 0x000fc40003f0e000 */
[----:B------:R-:W-:Y:S02]  /*1370*/  DMUL R108, R108, R108 ;  /* 0x0000006c6c6c7228 */ /* 0x000fe40000000000 */
[----:B------:R-:W-:Y:S02]  /*1380*/  DFMA R114, R8, UR20, R98 ;  /* 0x0000001408727c2b */ /* 0x000fe40008000062 */
[----:B------:R-:W-:Y:S02]  /*1390*/  DFMA R102, R102, R102, R106 ;  /* 0x000000666666722b */ /* 0x000fe4000000006a */
[----:B------:R-:W-:Y:S01]  /*13a0*/  DFMA R98, R74, UR20, R98 ;  /* 0x000000144a627c2b */ /* 0x000fe20008000062 */
[----:B------:R-:W-:Y:S01]  /*13b0*/  FSEL R106, R104, R100, !P0 ;  /* 0x00000064686a7208 */ /* 0x000fe20004000000 */
[----:B------:R-:W-:Y:S01]  /*13c0*/  DMUL R116, R116, R116 ;  /* 0x0000007474747228 */ /* 0x000fe20000000000 */
[----:B------:R-:W-:Y:S01]  /*13d0*/  FSEL R107, R105, R101, !P0 ;  /* 0x00000065696b7208 */ /* 0x000fe20004000000 */
[----:B------:R-:W-:-:S02]  /*13e0*/  DFMA R100, R96, UR14, R6 ;  /* 0x0000000e60647c2b */ /* 0x000fc40008000006 */
[----:B------:R-:W-:Y:S02]  /*13f0*/  DFMA R120, R14, UR18, R118 ;  /* 0x000000120e787c2b */ /* 0x000fe40008000076 */
[----:B------:R-:W-:Y:S02]  /*1400*/  DFMA R114, R114, R114, R108 ;  /* 0x000000727272722b */ /* 0x000fe4000000006c */
[----:B------:R-:W-:Y:S02]  /*1410*/  DFMA R98, R98, R98, R116 ;  /* 0x000000626262722b */ /* 0x000fe40000000074 */
[----:B------:R-:W-:Y:S02]  /*1420*/  DFMA R108, R8, UR18, R118 ;  /* 0x00000012086c7c2b */ /* 0x000fe40008000076 */
[----:B------:R-:W-:Y:S02]  /*1430*/  DFMA R116, R14, UR20, R100 ;  /* 0x000000140e747c2b */ /* 0x000fe40008000064 */
[----:B------:R-:W-:-:S02]  /*1440*/  DMUL R120, R120, R120 ;  /* 0x0000007878787228 */ /* 0x000fc40000000000 */
[----:B------:R-:W-:Y:S02]  /*1450*/  DMUL R78, R12, R78 ;  /* 0x0000004e0c4e7228 */ /* 0x000fe40000000000 */
[----:B------:R-:W-:Y:S02]  /*1460*/  DMUL R122, R108, R108 ;  /* 0x0000006c6c7a7228 */ /* 0x000fe40000000000 */
[----:B------:R-:W-:Y:S02]  /*1470*/  DFMA R118, R74, UR18, R118 ;  /* 0x000000124a767c2b */ /* 0x000fe40008000076 */
[----:B------:R-:W-:Y:S02]  /*1480*/  DFMA R108, R116, R116, R120 ;  /* 0x00000074746c722b */ /* 0x000fe40000000078 */
[--C-:B------:R-:W-:Y:S02]  /*1490*/  DFMA R116, R8, UR24, R94.reuse ;  /* 0x0000001808747c2b */ /* 0x100fe4000800005e */
[----:B------:R-:W-:-:S02]  /*14a0*/  DFMA R94, R74, UR24, R94 ;  /* 0x000000184a5e7c2b */ /* 0x000fc4000800005e */
[----:B------:R-:W-:Y:S02]  /*14b0*/  DMUL R80, R12, R80 ;  /* 0x000000500c507228 */ /* 0x000fe40000000000 */
[----:B------:R-:W-:Y:S02]  /*14c0*/  DFMA R104, R8, UR20, R100 ;  /* 0x0000001408687c2b */ /* 0x000fe40008000064 */
[----:B------:R-:W-:Y:S02]  /*14d0*/  DFMA R110, R116, R116, R110 ;  /* 0x00000074746e722b */ /* 0x000fe4000000006e */
[----:B------:R-:W-:Y:S02]  /*14e0*/  DFMA R116, R96, UR22, R78 ;  /* 0x0000001660747c2b */ /* 0x000fe4000800004e */
[----:B------:R-:W-:Y:S02]  /*14f0*/  DFMA R112, R94, R94, R112 ;  /* 0x0000005e5e70722b */ /* 0x000fe40000000070 */
[----:B------:R-:W-:-:S02]  /*1500*/  DFMA R100, R74, UR20, R100 ;  /* 0x000000144a647c2b */ /* 0x000fc40008000064 */
[----:B------:R-:W-:Y:S02]  /*1510*/  DMUL R118, R118, R118 ;  /* 0x0000007676767228 */ /* 0x000fe40000000000 */
[----:B------:R-:W-:Y:S02]  /*1520*/  DFMA R94, R14, UR24, R116 ;  /* 0x000000180e5e7c2b */ /* 0x000fe40008000074 */
[----:B------:R-:W-:Y:S02]  /*1530*/  DSETP.GEU.AND P0, PT, R110, R106, PT ;  /* 0x0000006a6e00722a */ /* 0x000fe40003f0e000 */
[----:B------:R-:W-:Y:S02]  /*1540*/  DFMA R104, R104, R104, R122 ;  /* 0x000000686868722b */ /* 0x000fe4000000007a */
[----:B------:R-:W-:Y:S02]  /*1550*/  DFMA R100, R100, R100, R118 ;  /* 0x000000646464722b */ /* 0x000fe40000000076 */
[----:B------:R-:W-:Y:S01]  /*1560*/  DFMA R102, R94, R94, R102 ;  /* 0x0000005e5e66722b */ /* 0x000fe20000000066 */
[----:B------:R-:W-:Y:S01]  /*1570*/  FSEL R118, R110, R106, !P0 ;  /* 0x0000006a6e767208 */ /* 0x000fe20004000000 */
[--C-:B------:R-:W-:Y:S01]  /*1580*/  DFMA R94, R8, UR24, R116.reuse ;  /* 0x00000018085e7c2b */ /* 0x100fe20008000074 */
[----:B------:R-:W-:Y:S01]  /*1590*/  FSEL R119, R111, R107, !P0 ;  /* 0x0000006b6f777208 */ /* 0x000fe20004000000 */
[----:B------:R-:W-:-:S05]  /*15a0*/  DFMA R116, R74, UR24, R116 ;  /* 0x000000184a747c2b */ /* 0x000fca0008000074 */
[----:B------:R-:W-:Y:S02]  /*15b0*/  DSETP.GEU.AND P0, PT, R112, R118, PT ;  /* 0x000000767000722a */ /* 0x000fe40003f0e000 */
[----:B------:R-:W-:Y:S02]  /*15c0*/  DFMA R94, R94, R94, R114 ;  /* 0x0000005e5e5e722b */ /* 0x000fe40000000072 */
[----:B------:R-:W-:Y:S02]  /*15d0*/  DFMA R114, R96, UR22, R80 ;  /* 0x0000001660727c2b */ /* 0x000fe40008000050 */
[----:B------:R-:W-:Y:S01]  /*15e0*/  DADD R96, RZ, R90 ;  /* 0x00000000ff607229 */ /* 0x000fe2000000005a */
[----:B------:R-:W-:Y:S01]  /*15f0*/  FSEL R112, R112, R118, !P0 ;  /* 0x0000007670707208 */ /* 0x000fe20004000000 */
[----:B------:R-:W-:Y:S01]  /*1600*/  DFMA R98, R116, R116, R98 ;  /* 0x000000747462722b */ /* 0x000fe20000000062 */
[----:B------:R-:W-:Y:S01]  /*1610*/  FSEL R113, R113, R119, !P0 ;  /* 0x0000007771717208 */ /* 0x000fe20004000000 */
[----:B------:R-:W-:-:S02]  /*1620*/  DADD R90, R90, 1 ;  /* 0x3ff000005a5a7429 */ /* 0x000fc40000000000 */
[----:B------:R-:W-:Y:S02]  /*1630*/  DFMA R110, R14, UR24, R114 ;  /* 0x000000180e6e7c2b */ /* 0x000fe40008000072 */
[C---:B------:R-:W-:Y:S02]  /*1640*/  DFMA R106, R96.reuse, UR16, R92 ;  /* 0x00000010606a7c2b */ /* 0x040fe4000800005c */
[----:B------:R-:W-:Y:S02]  /*1650*/  DFMA R116, R96, UR14, R82 ;  /* 0x0000000e60747c2b */ /* 0x000fe40008000052 */
[----:B------:R-:W-:Y:S02]  /*1660*/  DFMA R118, R8, UR24, R114 ;  /* 0x0000001808767c2b */ /* 0x000fe40008000072 */
[----:B------:R-:W-:Y:S02]  /*1670*/  DFMA R108, R110, R110, R108 ;  /* 0x0000006e6e6c722b */ /* 0x000fe4000000006c */
[----:B------:R-:W-:-:S02]  /*1680*/  DFMA R110, R14, UR18, R106 ;  /* 0x000000120e6e7c2b */ /* 0x000fc4000800006a */
[----:B------:R-:W-:Y:S02]  /*1690*/  DFMA R122, R74, UR18, R106 ;  /* 0x000000124a7a7c2b */ /* 0x000fe4000800006a */
[----:B------:R-:W-:Y:S02]  /*16a0*/  DFMA R104, R118, R118, R104 ;  /* 0x000000767668722b */ /* 0x000fe40000000068 */
[----:B------:R-:W-:Y:S02]  /*16b0*/  DFMA R118, R8, UR18, R106 ;  /* 0x0000001208767c2b */ /* 0x000fe4000800006a */
[----:B------:R-:W-:Y:S02]  /*16c0*/  DMUL R120, R110, R110 ;  /* 0x0000006e6e787228 */ /* 0x000fe40000000000 */
[--C-:B------:R-:W-:Y:S02]  /*16d0*/  DFMA R110, R14, UR20, R116.reuse ;  /* 0x000000140e6e7c2b */ /* 0x100fe40008000074 */
[----:B------:R-:W-:-:S02]  /*16e0*/  DFMA R106, R8, UR20, R116 ;  /* 0x00000014086a7c2b */ /* 0x000fc40008000074 */
[----:B------:R-:W-:Y:S02]  /*16f0*/  DFMA R116, R74, UR20, R116 ;  /* 0x000000144a747c2b */ /* 0x000fe40008000074 */
[----:B------:R-:W-:Y:S02]  /*1700*/  DMUL R122, R122, R122 ;  /* 0x0000007a7a7a7228 */ /* 0x000fe40000000000 */
[----:B------:R-:W-:Y:S02]  /*1710*/  DFMA R110, R110, R110, R120 ;  /* 0x0000006e6e6e722b */ /* 0x000fe40000000078 */
[----:B------:R-:W-:Y:S02]  /*1720*/  DMUL R120, R118, R118 ;  /* 0x0000007676787228 */ /* 0x000fe40000000000 */
[----:B------:R-:W-:Y:S02]  /*1730*/  DSETP.GEU.AND P0, PT, R102, R112, PT ;  /* 0x000000706600722a */ /* 0x000fe40003f0e000 */
[----:B------:R-:W-:-:S04]  /*1740*/  DFMA R118, R74, UR24, R114 ;  /* 0x000000184a767c2b */ /* 0x000fc80008000072 */
[----:B------:R-:W-:Y:S02]  /*1750*/  DFMA R114, R106, R106, R120 ;  /* 0x0000006a6a72722b */ /* 0x000fe40000000078 */
[----:B------:R-:W-:Y:S01]  /*1760*/  DFMA R106, R116, R116, R122 ;  /* 0x00000074746a722b */ /* 0x000fe2000000007a */
[----:B------:R-:W-:Y:S01]  /*1770*/  FSEL R116, R102, R112, !P0 ;  /* 0x0000007066747208 */ /* 0x000fe20004000000 */
[----:B------:R-:W-:Y:S01]  /*1780*/  DFMA R100, R118, R118, R100 ;  /* 0x000000767664722b */ /* 0x000fe20000000064 */
[----:B------:R-:W-:Y:S01]  /*1790*/  FSEL R117, R103, R113, !P0 ;  /* 0x0000007167757208 */ /* 0x000fe20004000000 */
[C---:B------:R-:W-:Y:S02]  /*17a0*/  DFMA R112, R96.reuse, UR22, R88 ;  /* 0x0000001660707c2b */ /* 0x040fe40008000058 */
[----:B------:R-:W-:Y:S02]  /*17b0*/  DFMA R120, R96, UR14, R76 ;  /* 0x0000000e60787c2b */ /* 0x000fe4000800004c */
[----:B------:R-:W-:-:S02]  /*17c0*/  DFMA R88, R90, UR22, R88 ;  /* 0x000000165a587c2b */ /* 0x000fc40008000058 */
[----:B------:R-:W-:Y:S02]  /*17d0*/  DSETP.GEU.AND P0, PT, R94, R116, PT ;  /* 0x000000745e00722a */ /* 0x000fe40003f0e000 */
[----:B------:R-:W-:Y:S02]  /*17e0*/  DFMA R102, R14, UR24, R112 ;  /* 0x000000180e667c2b */ /* 0x000fe40008000070 */
[----:B------:R-:W-:Y:S02]  /*17f0*/  DFMA R76, R90, UR14, R76 ;  /* 0x0000000e5a4c7c2b */ /* 0x000fe4000800004c */
[----:B------:R-:W-:Y:S02]  /*1800*/  FSEL R118, R94, R116, !P0 ;  /* 0x000000745e767208 */ /* 0x000fe40004000000 */
[----:B------:R-:W-:Y:S01]  /*1810*/  FSEL R119, R95, R117, !P0 ;  /* 0x000000755f777208 */ /* 0x000fe20004000000 */
[----:B------:R-:W-:Y:S02]  /*1820*/  DFMA R116, R96, UR16, R84 ;  /* 0x0000001060747c2b */ /* 0x000fe40008000054 */
[----:B------:R-:W-:-:S02]  /*1830*/  DFMA R102, R102, R102, R110 ;  /* 0x000000666666722b */ /* 0x000fc4000000006e */
[----:B------:R-:W-:Y:S02]  /*1840*/  DFMA R94, R8, UR24, R112 ;  /* 0x00000018085e7c2b */ /* 0x000fe40008000070 */
[----:B------:R-:W-:Y:S02]  /*1850*/  DSETP.GEU.AND P0, PT, R98, R118, PT ;  /* 0x000000766200722a */ /* 0x000fe40003f0e000 */
[--C-:B------:R-:W-:Y:S02]  /*1860*/  DFMA R110, R14, UR18, R116.reuse ;  /* 0x000000120e6e7c2b */ /* 0x100fe40008000074 */
[----:B------:R-:W-:Y:S02]  /*1870*/  DFMA R122, R74, UR18, R116 ;  /* 0x000000124a7a7c2b */ /* 0x000fe40008000074 */
[----:B------:R-:W-:Y:S02]  /*1880*/  DFMA R94, R94, R94, R114 ;  /* 0x0000005e5e5e722b */ /* 0x000fe40000000072 */
[----:B------:R-:W-:-:S02]  /*1890*/  DFMA R84, R90, UR16, R84 ;  /* 0x000000105a547c2b */ /* 0x000fc40008000054 */
[----:B------:R-:W-:Y:S02]  /*18a0*/  DMUL R114, R110, R110 ;  /* 0x0000006e6e727228 */ /* 0x000fe40000000000 */
[----:B------:R-:W-:Y:S02]  /*18b0*/  DFMA R110, R14, UR20, R120 ;  /* 0x000000140e6e7c2b */ /* 0x000fe40008000078 */
[----:B------:R-:W-:-:S06]  /*18c0*/  DMUL R122, R122, R122 ;  /* 0x0000007a7a7a7228 */ /* 0x000fcc0000000000 */
[----:B------:R-:W-:Y:S01]  /*18d0*/  DFMA R110, R110, R110, R114 ;  /* 0x0000006e6e6e722b */ /* 0x000fe20000000072 */
[----:B------:R-:W-:Y:S02]  /*18e0*/  FSEL R114, R98, R118, !P0 ;  /* 0x0000007662727208 */ /* 0x000fe40004000000 */
[----:B------:R-:W-:Y:S01]  /*18f0*/  FSEL R115, R99, R119, !P0 ;  /* 0x0000007763737208 */ /* 0x000fe20004000000 */
[C---:B------:R-:W-:Y:S02]  /*1900*/  DFMA R118, R8.reuse, UR18, R116 ;  /* 0x0000001208767c2b */ /* 0x040fe40008000074 */
[--C-:B------:R-:W-:Y:S02]  /*1910*/  DFMA R98, R8, UR20, R120.reuse ;  /* 0x0000001408627c2b */ /* 0x100fe40008000078 */
[----:B------:R-:W-:Y:S02]  /*1920*/  DFMA R116, R74, UR20, R120 ;  /* 0x000000144a747c2b */ /* 0x000fe40008000078 */
[----:B------:R-:W-:-:S02]  /*1930*/  DSETP.GEU.AND P0, PT, R108, R114, PT ;  /* 0x000000726c00722a */ /* 0x000fc40003f0e000 */
[----:B------:R-:W-:Y:S02]  /*1940*/  DMUL R120, R118, R118 ;  /* 0x0000007676787228 */ /* 0x000fe40000000000 */
[----:B------:R-:W-:Y:S02]  /*1950*/  DFMA R118, R74, UR24, R112 ;  /* 0x000000184a767c2b */ /* 0x000fe40008000070 */
[----:B------:R-:W-:Y:S01]  /*1960*/  FSEL R114, R108, R114, !P0 ;  /* 0x000000726c727208 */ /* 0x000fe20004000000 */
[----:B------:R-:W-:Y:S01]  /*1970*/  DFMA R116, R116, R116, R122 ;  /* 0x000000747474722b */ /* 0x000fe2000000007a */
[----:B------:R-:W-:Y:S02]  /*1980*/  FSEL R115, R109, R115, !P0 ;  /* 0x000000736d737208 */ /* 0x000fe40004000000 */
[----:B------:R-:W-:Y:S02]  /*1990*/  DFMA R112, R98, R98, R120 ;  /* 0x000000626270722b */ /* 0x000fe40000000078 */
[----:B------:R-:W-:-:S02]  /*19a0*/  DFMA R98, R118, R118, R106 ;  /* 0x000000767662722b */ /* 0x000fc4000000006a */
[----:B------:R-:W-:Y:S02]  /*19b0*/  DFMA R106, R96, UR22, R78 ;  /* 0x00000016606a7c2b */ /* 0x000fe4000800004e */
[----:B------:R-:W-:Y:S02]  /*19c0*/  DSETP.GEU.AND P0, PT, R104, R114, PT ;  /* 0x000000726800722a */ /* 0x000fe40003f0e000 */
[----:B------:R-:W-:-:S04]  /*19d0*/  DFMA R78, R90, UR22, R78 ;  /* 0x000000165a4e7c2b */ /* 0x000fc8000800004e */
[--C-:B------:R-:W-:Y:S01]  /*19e0*/  DFMA R108, R14, UR24, R106.reuse ;  /* 0x000000180e6c7c2b */ /* 0x100fe2000800006a */
[----:B------:R-:W-:Y:S01]  /*19f0*/  FSEL R104, R104, R114, !P0 ;  /* 0x0000007268687208 */ /* 0x000fe20004000000 */
[--C-:B------:R-:W-:Y:S01]  /*1a00*/  DFMA R118, R8, UR24, R106.reuse ;  /* 0x0000001808767c2b */ /* 0x100fe2000800006a */
[----:B------:R-:W-:Y:S01]  /*1a10*/  FSEL R105, R105, R115, !P0 ;  /* 0x0000007369697208 */ /* 0x000fe20004000000 */
[----:B------:R-:W-:-:S04]  /*1a20*/  DFMA R106, R74, UR24, R106 ;  /* 0x000000184a6a7c2b */ /* 0x000fc8000800006a */
[----:B------:R-:W-:Y:S02]  /*1a30*/  DFMA R110, R108, R108, R110 ;  /* 0x0000006c6c6e722b */ /* 0x000fe4000000006e */
[----:B------:R-:W-:Y:S02]  /*1a40*/  DFMA R108, R118, R118, R112 ;  /* 0x00000076766c722b */ /* 0x000fe40000000070 */
[C---:B------:R-:W-:Y:S02]  /*1a50*/  DFMA R112, R96.reuse, UR16, R86 ;  /* 0x0000001060707c2b */ /* 0x040fe40008000056 */
[----:B------:R-:W-:Y:S02]  /*1a60*/  DFMA R118, R96, UR14, R6 ;  /* 0x0000000e60767c2b */ /* 0x000fe40008000006 */
[----:B------:R-:W-:Y:S02]  /*1a70*/  DFMA R106, R106, R106, R116 ;  /* 0x0000006a6a6a722b */ /* 0x000fe40000000074 */
[----:B------:R-:W-:-:S02]  /*1a80*/  DSETP.GEU.AND P0, PT, R100, R104, PT ;  /* 0x000000686400722a */ /* 0x000fc40003f0e000 */
[----:B------:R-:W-:Y:S02]  /*1a90*/  DFMA R114, R14, UR18, R112 ;  /* 0x000000120e727c2b */ /* 0x000fe40008000070 */
[C---:B------:R-:W-:Y:S02]  /*1aa0*/  DFMA R86, R90.reuse, UR16, R86 ;  /* 0x000000105a567c2b */ /* 0x040fe40008000056 */
[----:B------:R-:W-:-:S04]  /*1ab0*/  DFMA R6, R90, UR14, R6 ;  /* 0x0000000e5a067c2b */ /* 0x000fc80008000006 */
[----:B------:R-:W-:Y:S02]  /*1ac0*/  DMUL R116, R114, R114 ;  /* 0x0000007272747228 */ /* 0x000fe40000000000 */
[----:B------:R-:W-:-:S08]  /*1ad0*/  DFMA R114, R14, UR20, R118 ;  /* 0x000000140e727c2b */ /* 0x000fd00008000076 */
[----:B------:R-:W-:Y:S02]  /*1ae0*/  DFMA R114, R114, R114, R116 ;  /* 0x000000727272722b */ /* 0x000fe40000000074 */
[--C-:B------:R-:W-:Y:S02]  /*1af0*/  DFMA R116, R8, UR18, R112.reuse ;  /* 0x0000001208747c2b */ /* 0x100fe40008000070 */
[----:B------:R-:W-:-:S06]  /*1b00*/  DFMA R112, R74, UR18, R112 ;  /* 0x000000124a707c2b */ /* 0x000fcc0008000070 */
[----:B------:R-:W-:Y:S02]  /*1b10*/  DMUL R120, R116, R116 ;  /* 0x0000007474787228 */ /* 0x000fe40000000000 */
[--C-:B------:R-:W-:Y:S02]  /*1b20*/  DFMA R116, R8, UR20, R118.reuse ;  /* 0x0000001408747c2b */ /* 0x100fe40008000076 */
[----:B------:R-:W-:-:S06]  /*1b30*/  DFMA R118, R74, UR20, R118 ;  /* 0x000000144a767c2b */ /* 0x000fcc0008000076 */
[----:B------:R-:W-:Y:S02]  /*1b40*/  DFMA R116, R116, R116, R120 ;  /* 0x000000747474722b */ /* 0x000fe40000000078 */
[----:B------:R-:W-:Y:S02]  /*1b50*/  DMUL R120, R112, R112 ;  /* 0x0000007070787228 */ /* 0x000fe40000000000 */
[--C-:B------:R-:W-:Y:S02]  /*1b60*/  DFMA R112, R96, UR22, R80.reuse ;  /* 0x0000001660707c2b */ /* 0x100fe40008000050 */
[----:B------:R-:W-:-:S04]  /*1b70*/  DFMA R80, R90, UR22, R80 ;  /* 0x000000165a507c2b */ /* 0x000fc80008000050 */
[----:B------:R-:W-:Y:S02]  /*1b80*/  DFMA R96, R118, R118, R120 ;  /* 0x000000767660722b */ /* 0x000fe40000000078 */
[----:B------:R-:W-:-:S08]  /*1b90*/  DFMA R118, R14, UR24, R112 ;  /* 0x000000180e767c2b */ /* 0x000fd00008000070 */
[----:B------:R-:W-:Y:S02]  /*1ba0*/  DFMA R114, R118, R118, R114 ;  /* 0x000000767672722b */ /* 0x000fe40000000072 */
[----:B------:R-:W-:Y:S02]  /*1bb0*/  DFMA R118, R90, UR16, R92 ;  /* 0x000000105a767c2b */ /* 0x000fe4000800005c */
[--C-:B------:R-:W-:Y:S02]  /*1bc0*/  DFMA R92, R8, UR24, R112.reuse ;  /* 0x00000018085c7c2b */ /* 0x100fe40008000070 */
[----:B------:R-:W-:-:S06]  /*1bd0*/  DFMA R112, R74, UR24, R112 ;  /* 0x000000184a707c2b */ /* 0x000fcc0008000070 */
[----:B------:R-:W-:Y:S02]  /*1be0*/  DFMA R92, R92, R92, R116 ;  /* 0x0000005c5c5c722b */ /* 0x000fe40000000074 */
[----:B------:R-:W-:Y:S02]  /*1bf0*/  DFMA R116, R90, UR14, R82 ;  /* 0x0000000e5a747c2b */ /* 0x000fe40008000052 */
[----:B------:R-:W-:Y:S02]  /*1c00*/  DFMA R82, R14, UR18, R118 ;  /* 0x000000120e527c2b */ /* 0x000fe40008000076 */
[----:B------:R-:W-:Y:S02]  /*1c10*/  DFMA R112, R112, R112, R96 ;  /* 0x000000707070722b */ /* 0x000fe40000000060 */
[----:B------:R-:W-:-:S04]  /*1c20*/  DFMA R96, R14, UR24, R88 ;  /* 0x000000180e607c2b */ /* 0x000fc80008000058 */
[----:B------:R-:W-:Y:S02]  /*1c30*/  DMUL R120, R82, R82 ;  /* 0x0000005252787228 */ /* 0x000fe40000000000 */
[----:B------:R-:W-:-:S08]  /*1c40*/  DFMA R82, R14, UR20, R116 ;  /* 0x000000140e527c2b */ /* 0x000fd00008000074 */
[----:B------:R-:W-:Y:S01]  /*1c50*/  DFMA R82, R82, R82, R120 ;  /* 0x000000525252722b */ /* 0x000fe20000000078 */
[----:B------:R-:W-:Y:S02]  /*1c60*/  FSEL R120, R100, R104, !P0 ;  /* 0x0000006864787208 */ /* 0x000fe40004000000 */
[----:B------:R-:W-:Y:S01]  /*1c70*/  FSEL R121, R101, R105, !P0 ;  /* 0x0000006965797208 */ /* 0x000fe20004000000 */
[--C-:B------:R-:W-:Y:S02]  /*1c80*/  DFMA R100, R8, UR18, R118.reuse ;  /* 0x0000001208647c2b */ /* 0x100fe40008000076 */
[----:B------:R-:W-:Y:S02]  /*1c90*/  DFMA R118, R74, UR18, R118 ;  /* 0x000000124a767c2b */ /* 0x000fe40008000076 */
[----:B------:R-:W-:Y:S02]  /*1ca0*/  DFMA R82, R96, R96, R82 ;  /* 0x000000606052722b */ /* 0x000fe40000000052 */
[----:B------:R-:W-:-:S02]  /*1cb0*/  DSETP.GEU.AND P0, PT, R102, R120, PT ;  /* 0x000000786600722a */ /* 0x000fc40003f0e000 */
[----:B------:R-:W-:Y:S02]  /*1cc0*/  DMUL R104, R100, R100 ;  /* 0x0000006464687228 */ /* 0x000fe40000000000 */
[----:B------:R-:W-:Y:S02]  /*1cd0*/  DFMA R100, R8, UR20, R116 ;  /* 0x0000001408647c2b */ /* 0x000fe40008000074 */
[----:B------:R-:W-:Y:S01]  /*1ce0*/  FSEL R102, R102, R120, !P0 ;  /* 0x0000007866667208 */ /* 0x000fe20004000000 */
[----:B------:R-:W-:Y:S01]  /*1cf0*/  DMUL R118, R118, R118 ;  /* 0x0000007676767228 */ /* 0x000fe20000000000 */
[----:B------:R-:W-:-:S04]  /*1d00*/  FSEL R103, R103, R121, !P0 ;  /* 0x0000007967677208 */ /* 0x000fc80004000000 */
[----:B------:R-:W-:Y:S02]  /*1d10*/  DFMA R100, R100, R100, R104 ;  /* 0x000000646464722b */ /* 0x000fe40000000068 */
[----:B------:R-:W-:-:S06]  /*1d20*/  DSETP.GEU.AND P0, PT, R94, R102, PT ;  /* 0x000000665e00722a */ /* 0x000fcc0003f0e000 */
[----:B------:R-:W-:Y:S02]  /*1d30*/  FSEL R94, R94, R102, !P0 ;  /* 0x000000665e5e7208 */ /* 0x000fe40004000000 */
[----:B------:R-:W-:-:S06]  /*1d40*/  FSEL R95, R95, R103, !P0 ;  /* 0x000000675f5f7208 */ /* 0x000fcc0004000000 */
        /* <DEDUP_REMOVED lines=11> */
[----:B------:R-:W-:Y:S01]  /*1e00*/  FSEL R99, R107, R95, !P0 ;  /* 0x0000005f6b637208 */ /* 0x000fe20004000000 */
[----:B------:R-:W-:-:S05]  /*1e10*/  DFMA R94, R74, UR20, R116 ;  /* 0x000000144a5e7c2b */ /* 0x000fca0008000074 */
[----:B------:R-:W-:-:S03]  /*1e20*/  DSETP.GEU.AND P0, PT, R114, R98, PT ;  /* 0x000000627200722a */ /* 0x000fc60003f0e000 */
[----:B------:R-:W-:-:S03]  /*1e30*/  DFMA R94, R94, R94, R118 ;  /* 0x0000005e5e5e722b */ /* 0x000fc60000000076 */
[----:B------:R-:W-:Y:S02]  /*1e40*/  FSEL R98, R114, R98, !P0 ;  /* 0x0000006272627208 */ /* 0x000fe40004000000 */
[----:B------:R-:W-:-:S06]  /*1e50*/  FSEL R99, R115, R99, !P0 ;  /* 0x0000006373637208 */ /* 0x000fcc0004000000 */
[----:B------:R-:W-:-:S06]  /*1e60*/  DSETP.GEU.AND P0, PT, R92, R98, PT ;  /* 0x000000625c00722a */ /* 0x000fcc0003f0e000 */
[----:B------:R-:W-:Y:S02]  /*1e70*/  FSEL R102, R92, R98, !P0 ;  /* 0x000000625c667208 */ /* 0x000fe40004000000 */
[----:B------:R-:W-:Y:S01]  /*1e80*/  FSEL R103, R93, R99, !P0 ;  /* 0x000000635d677208 */ /* 0x000fe20004000000 */
[C---:B------:R-:W-:Y:S02]  /*1e90*/  DFMA R98, R14.reuse, UR18, R84 ;  /* 0x000000120e627c2b */ /* 0x040fe40008000054 */
[----:B------:R-:W-:-:S03]  /*1ea0*/  DFMA R92, R14, UR20, R76 ;  /* 0x000000140e5c7c2b */ /* 0x000fc6000800004c */
[----:B------:R-:W-:-:S03]  /*1eb0*/  DSETP.GEU.AND P0, PT, R112, R102, PT ;  /* 0x000000667000722a */ /* 0x000fc60003f0e000 */
[----:B------:R-:W-:-:S03]  /*1ec0*/  DMUL R98, R98, R98 ;  /* 0x0000006262627228 */ /* 0x000fc60000000000 */
[----:B------:R-:W-:Y:S02]  /*1ed0*/  FSEL R96, R112, R102, !P0 ;  /* 0x0000006670607208 */ /* 0x000fe40004000000 */
[----:B------:R-:W-:-:S03]  /*1ee0*/  FSEL R97, R113, R103, !P0 ;  /* 0x0000006771617208 */ /* 0x000fc60004000000 */
[----:B------:R-:W-:Y:S02]  /*1ef0*/  DFMA R98, R92, R92, R98 ;  /* 0x0000005c5c62722b */ /* 0x000fe40000000062 */
[----:B------:R-:W-:Y:S02]  /*1f00*/  DFMA R92, R8, UR24, R88 ;  /* 0x00000018085c7c2b */ /* 0x000fe40008000058 */
[----:B------:R-:W-:Y:S02]  /*1f10*/  DSETP.GEU.AND P0, PT, R82, R96, PT ;  /* 0x000000605200722a */ /* 0x000fe40003f0e000 */
[----:B------:R-:W-:-:S04]  /*1f20*/  DFMA R88, R74, UR24, R88 ;  /* 0x000000184a587c2b */ /* 0x000fc80008000058 */
[----:B------:R-:W-:Y:S01]  /*1f30*/  DFMA R100, R92, R92, R100 ;  /* 0x0000005c5c64722b */ /* 0x000fe20000000064 */
[----:B------:R-:W-:Y:S01]  /*1f40*/  FSEL R96, R82, R96, !P0 ;  /* 0x0000006052607208 */ /* 0x000fe20004000000 */
[C---:B------:R-:W-:Y:S01]  /*1f50*/  DFMA R92, R8.reuse, UR18, R84 ;  /* 0x00000012085c7c2b */ /* 0x040fe20008000054 */
[----:B------:R-:W-:Y:S01]  /*1f60*/  FSEL R97, R83, R97, !P0 ;  /* 0x0000006153617208 */ /* 0x000fe20004000000 */
[----:B------:R-:W-:Y:S02]  /*1f70*/  DFMA R82, R8, UR20, R76 ;  /* 0x0000001408527c2b */ /* 0x000fe4000800004c */
[----:B------:R-:W-:Y:S02]  /*1f80*/  DFMA R94, R88, R88, R94 ;  /* 0x00000058585e722b */ /* 0x000fe4000000005e */
[----:B------:R-:W-:Y:S02]  /*1f90*/  DFMA R84, R74, UR18, R84 ;  /* 0x000000124a547c2b */ /* 0x000fe40008000054 */
[----:B------:R-:W-:-:S02]  /*1fa0*/  DMUL R92, R92, R92 ;  /* 0x0000005c5c5c7228 */ /* 0x000fc40000000000 */
        /* <DEDUP_REMOVED lines=9> */
[----:B------:R-:W-:Y:S02]  /*2040*/  DFMA R76, R14, UR20, R6 ;  /* 0x000000140e4c7c2b */ /* 0x000fe40008000006 */
        /* <DEDUP_REMOVED lines=9> */
[----:B------:R-:W-:Y:S01]  /*20e0*/  DFMA R84, R78, R78, R84 ;  /* 0x0000004e4e54722b */ /* 0x000fe20000000054 */
[----:B------:R-:W-:Y:S01]  /*20f0*/  FSEL R89, R99, R89, !P0 ;  /* 0x0000005963597208 */ /* 0x000fe20004000000 */
[----:B------:R-:W-:Y:S02]  /*2100*/  DFMA R78, R8, UR18, R86 ;  /* 0x00000012084e7c2b */ /* 0x000fe40008000056 */
[----:B------:R-:W-:-:S02]  /*2110*/  DFMA R14, R14, UR24, R80 ;  /* 0x000000180e0e7c2b */ /* 0x000fc40008000050 */
[----:B------:R-:W-:Y:S02]  /*2120*/  DMUL R82, R82, R82 ;  /* 0x0000005252527228 */ /* 0x000fe40000000000 */
[----:B------:R-:W-:Y:S02]  /*2130*/  DSETP.GEU.AND P0, PT, R92, R88, PT ;  /* 0x000000585c00722a */ /* 0x000fe40003f0e000 */
[----:B------:R-:W-:Y:S02]  /*2140*/  DMUL R78, R78, R78 ;  /* 0x0000004e4e4e7228 */ /* 0x000fe40000000000 */
        /* <DEDUP_REMOVED lines=8> */
[----:B------:R-:W-:Y:S02]  /*21d0*/  DFMA R82, R14, R14, R82 ;  /* 0x0000000e0e52722b */ /* 0x000fe40000000052 */
[----:B------:R-:W-:Y:S02]  /*21e0*/  DFMA R78, R76, R76, R78 ;  /* 0x0000004c4c4e722b */ /* 0x000fe4000000004e */
[----:B------:R-:W-:Y:S01]  /*21f0*/  FSEL R14, R84, R88, !P0 ;  /* 0x00000058540e7208 */ /* 0x000fe20004000000 */
[----:B------:R-:W-:Y:S01]  /*2200*/  DMUL R86, R86, R86 ;  /* 0x0000005656567228 */ /* 0x000fe20000000000 */
[----:B------:R-:W-:Y:S01]  /*2210*/  FSEL R15, R85, R89, !P0 ;  /* 0x00000059550f7208 */ /* 0x000fe20004000000 */
[----:B------:R-:W-:Y:S01]  /*2220*/  DFMA R74, R74, UR24, R80 ;  /* 0x000000184a4a7c2b */ /* 0x000fe20008000050 */
[----:B------:R-:W0:Y:S01]  /*2230*/  S2R R77, SR_TID.X ;  /* 0x00000000004d7919 */ /* 0x000e220000002100 */
[----:B------:R-:W0:Y:S01]  /*2240*/  LDC.64 R84, c[0x0][0x388] ;  /* 0x0000e200ff547b82 */ /* 0x000e220000000a00 */
[----:B------:R-:W-:-:S02]  /*2250*/  DFMA R78, R8, R8, R78 ;  /* 0x00000008084e722b */ /* 0x000fc4000000004e */
[----:B------:R-:W-:Y:S02]  /*2260*/  DSETP.GEU.AND P0, PT, R82, R14, PT ;  /* 0x0000000e5200722a */ /* 0x000fe40003f0e000 */
[----:B------:R-:W-:-:S04]  /*2270*/  DFMA R86, R6, R6, R86 ;  /* 0x000000060656722b */ /* 0x000fc80000000056 */
[----:B------:R-:W-:Y:S02]  /*2280*/  FSEL R8, R82, R14, !P0 ;  /* 0x0000000e52087208 */ /* 0x000fe40004000000 */
[----:B------:R-:W-:Y:S02]  /*2290*/  FSEL R9, R83, R15, !P0 ;  /* 0x0000000f53097208 */ /* 0x000fe40004000000 */
[----:B------:R-:W-:-:S04]  /*22a0*/  DFMA R86, R74, R74, R86 ;  /* 0x0000004a4a56722b */ /* 0x000fc80000000056 */
[----:B------:R-:W-:-:S06]  /*22b0*/  DSETP.GEU.AND P0, PT, R78, R8, PT ;  /* 0x000000084e00722a */ /* 0x000fcc0003f0e000 */
[----:B------:R-:W-:Y:S02]  /*22c0*/  FSEL R14, R78, R8, !P0 ;  /* 0x000000084e0e7208 */ /* 0x000fe40004000000 */
[----:B------:R-:W-:-:S06]  /*22d0*/  FSEL R15, R79, R9, !P0 ;  /* 0x000000094f0f7208 */ /* 0x000fcc0004000000 */
[----:B------:R-:W-:Y:S01]  /*22e0*/  DSETP.GEU.AND P0, PT, R86, R14, PT ;  /* 0x0000000e5600722a */ /* 0x000fe20003f0e000 */
[----:B0-----:R-:W-:-:S05]  /*22f0*/  IMAD R0, R84, 0x3, R77 ;  /* 0x0000000354007824 */ /* 0x001fca00078e024d */
        /* <DEDUP_REMOVED lines=11> */
[----:B------:R-:W-:Y:S01]  /*23b0*/  DFMA R78, R14, R6, R8 ;  /* 0x000000060e4e722b */ /* 0x000fe20000000008 */
[----:B------:R-:W-:-:S04]  /*23c0*/  IMAD.MOV R7, RZ, RZ, -R84 ;  /* 0x000000ffff077224 */ /* 0x000fc800078e0a54 */
[----:B------:R-:W-:-:S03]  /*23d0*/  IMAD R7, R7, 0x2, R0 ;  /* 0x0000000207077824 */ /* 0x000fc600078e0200 */
[----:B------:R-:W-:Y:S01]  /*23e0*/  DMUL R80, R78, R74 ;  /* 0x0000004a4e507228 */ /* 0x000fe20000000000 */
[----:B------:R-:W-:Y:S02]  /*23f0*/  IMAD.U32 R0, RZ, RZ, UR4 ;  /* 0x00000004ff007e24 */ /* 0x000fe4000f8e00ff */
[----:B------:R-:W-:Y:S02]  /*2400*/  VIADD R77, R79, 0xfff00000 ;  /* 0xfff000004f4d7836 */ /* 0x000fe40000000000 */
[----:B------:R-:W-:Y:S02]  /*2410*/  IMAD.MOV.U32 R76, RZ, RZ, R78 ;  /* 0x000000ffff4c7224 */ /* 0x000fe400078e004e */
[----:B------:R-:W-:Y:S01]  /*2420*/  IMAD R7, R0, 0x20, R7 ;  /* 0x0000002000077824 */ /* 0x000fe200078e0207 */
[----:B------:R-:W-:Y:S01]  /*2430*/  DFMA R82, R80, -R80, R74 ;  /* 0x800000505052722b */ /* 0x000fe2000000004a */
[----:B------:R-:W-:-:S07]  /*2440*/  VIADD R0, R85, 0x1 ;  /* 0x0000000155007836 */ /* 0x000fce0000000000 */
[----:B------:R-:W-:Y:S01]  /*2450*/  DFMA R14, R82, R76, R80 ;  /* 0x0000004c520e722b */ /* 0x000fe20000000050 */
[----:B------:R-:W-:Y:S10]  /*2460*/  @!P0 BRA `(.L_x_81) ;  /* 0x0000000000088947 */ /* 0x000ff40003800000 */
[----:B------:R-:W-:-:S07]  /*2470*/  MOV R6, 0x2490 ;  /* 0x0000249000067802 */ /* 0x000fce0000000f00 */
[----:B--2---:R-:W-:Y:S05]  /*2480*/  CALL.REL.NOINC `($__internal_8_$__cuda_sm20_dsqrt_rn_f64_mediumpath_v1) ;  /* 0x00000010002c7944 */ /* 0x004fea0003c00000 */
.L_x_81:
[----:B------:R-:W-:Y:S05]  /*2490*/  BSYNC.RECONVERGENT B1 ;  /* 0x0000000000017941 */ /* 0x000fea0003800200 */
.L_x_80:
[----:B------:R-:W-:Y:S01]  /*24a0*/  UIADD3 UR10, UPT, UPT, UR27, 0x1, URZ ;  /* 0x000000011b0a7890 */ /* 0x000fe2000fffe0ff */
[----:B------:R-:W-:Y:S03]  /*24b0*/  BSSY.RECONVERGENT B1, `(.L_x_82) ;  /* 0x0000039000017945 */ /* 0x000fe60003800200 */
[----:B------:R-:W-:-:S06]  /*24c0*/  UISETP.GE.AND UP0, UPT, UR9, UR10, UPT ;  /* 0x0000000a0900728c */ /* 0x000fcc000bf06270 */
[----:B------:R-:W-:-:S04]  /*24d0*/  PLOP3.LUT P0, PT, PT, PT, UP0, 0x80, 0x8 ;  /* 0x000000000008781c */ /* 0x000fc80003f0f008 */
[----:B------:R-:W-:-:S04]  /*24e0*/  ISETP.GE.OR P0, PT, R7, R0, P0 ;  /* 0x000000000700720c */ /* 0x000fc80000706670 */
[----:B------:R-:W-:-:S13]  /*24f0*/  ISETP.EQ.OR P0, PT, R7, UR9, P0 ;  /* 0x0000000907007c0c */ /* 0x000fda0008702670 */
[----:B------:R-:W-:Y:S05]  /*2500*/  @P0 BRA `(.L_x_83) ;  /* 0x0000000000cc0947 */ /* 0x000fea0003800000 */
[----:B------:R-:W-:Y:S01]  /*2510*/  DSETP.GT.AND P0, PT, R14, UR28, PT ;  /* 0x0000001c0e007e2a */ /* 0x000fe2000bf04000 */
[----:B------:R-:W-:Y:S01]  /*2520*/  BSSY.RECONVERGENT B2, `(.L_x_84) ;  /* 0x0000030000027945 */ /* 0x000fe20003800200 */
[----:B------:R-:W-:-:S12]  /*2530*/  CS2R R6, SRZ ;  /* 0x0000000000067805 */ /* 0x000fd8000001ff00 */
[----:B------:R-:W-:Y:S05]  /*2540*/  @P0 BRA `(.L_x_85) ;  /* 0x0000000000b40947 */ /* 0x000fea0003800000 */
[----:B------:R-:W0:Y:S01]  /*2550*/  S2UR UR10, SR_CgaCtaId ;  /* 0x00000000000a79c3 */ /* 0x000e220000008800 */
[----:B------:R-:W-:Y:S01]  /*2560*/  DMUL R14, R14, R64 ;  /* 0x000000400e0e7228 */ /* 0x000fe20000000000 */
[----:B------:R-:W-:Y:S02]  /*2570*/  UMOV UR9, 0x400 ;  /* 0x0000040000097882 */ /* 0x000fe40000000000 */
[----:B------:R-:W-:-:S03]  /*2580*/  UIADD3 UR9, UPT, UPT, UR9, 0x8, URZ ;  /* 0x0000000809097890 */ /* 0x000fc6000fffe0ff */
[----:B------:R-:W1:Y:S08]  /*2590*/  FRND.F64.FLOOR R6, R14 ;  /* 0x0000000e00067313 */ /* 0x000e700000305800 */
[----:B------:R-:W3:Y:S01]  /*25a0*/  F2I.F64.FLOOR R0, R14 ;  /* 0x0000000e00007311 */ /* 0x000ee20000305100 */
[----:B-1----:R-:W-:Y:S01]  /*25b0*/  DADD R6, R14, -R6 ;  /* 0x000000000e067229 */ /* 0x002fe20000000806 */
[----:B0-----:R-:W-:-:S06]  /*25c0*/  ULEA UR9, UR10, UR9, 0x18 ;  /* 0x000000090a097291 */ /* 0x001fcc000f8ec0ff */
[----:B---3--:R-:W-:Y:S01]  /*25d0*/  LEA R0, R0, UR9, 0x3 ;  /* 0x0000000900007c11 */ /* 0x008fe2000f8e18ff */
[----:B------:R-:W-:Y:S02]  /*25e0*/  DMUL R8, R6, R42 ;  /* 0x0000002a06087228 */ /* 0x000fe40000000000 */
[-C--:B------:R-:W-:Y:S02]  /*25f0*/  DMUL R80, R44, R6.reuse ;  /* 0x000000062c507228 */ /* 0x080fe40000000000 */
[----:B------:R-:W0:Y:S01]  /*2600*/  LDS.64 R78, [R0+0x8] ;  /* 0x00000800004e7984 */ /* 0x000e220000000a00 */
[----:B------:R-:W-:Y:S02]  /*2610*/  DMUL R76, R36, R6 ;  /* 0x00000006244c7228 */ /* 0x000fe40000000000 */
[C---:B------:R-:W-:Y:S02]  /*2620*/  DMUL R74, R6.reuse, R34 ;  /* 0x00000022064a7228 */ /* 0x040fe40000000000 */
[----:B------:R-:W-:-:S02]  /*2630*/  DMUL R14, R6, R8 ;  /* 0x00000008060e7228 */ /* 0x000fc40000000000 */
[C---:B------:R-:W-:Y:S01]  /*2640*/  DMUL R80, R6.reuse, R80 ;  /* 0x0000005006507228 */ /* 0x040fe20000000000 */
[----:B------:R-:W1:Y:S01]  /*2650*/  LDS.64 R8, [R0] ;  /* 0x0000000000087984 */ /* 0x000e620000000a00 */
[C---:B------:R-:W-:Y:S02]  /*2660*/  DMUL R76, R6.reuse, R76 ;  /* 0x0000004c064c7228 */ /* 0x040fe40000000000 */
[C---:B------:R-:W-:Y:S02]  /*2670*/  DMUL R74, R6.reuse, R74 ;  /* 0x0000004a064a7228 */ /* 0x040fe40000000000 */
[C---:B------:R-:W-:Y:S02]  /*2680*/  DMUL R82, R6.reuse, R50 ;  /* 0x0000003206527228 */ /* 0x040fe40000000000 */
[----:B------:R-:W-:Y:S02]  /*2690*/  DFMA R80, R6, R14, R80 ;  /* 0x0000000e0650722b */ /* 0x000fe40000000050 */
[----:B--2---:R-:W-:Y:S01]  /*26a0*/  DMUL R84, R52, R6 ;  /* 0x0000000634547228 */ /* 0x004fe20000000000 */
[----:B------:R-:W2:Y:S01]  /*26b0*/  LDS.64 R14, [R0+0x10] ;  /* 0x00001000000e7984 */ /* 0x000ea20000000a00 */
[----:B------:R-:W-:-:S02]  /*26c0*/  DFMA R74, R6, R74, R76 ;  /* 0x0000004a064a722b */ /* 0x000fc4000000004c */
[----:B------:R-:W-:Y:S01]  /*26d0*/  DMUL R86, R6, R58 ;  /* 0x0000003a06567228 */ /* 0x000fe20000000000 */
[----:B------:R-:W3:Y:S01]  /*26e0*/  LDS.64 R76, [R0+0x18] ;  /* 0x00001800004c7984 */ /* 0x000ee20000000a00 */
[----:B------:R-:W-:Y:S02]  /*26f0*/  DMUL R88, R60, R6 ;  /* 0x000000063c587228 */ /* 0x000fe40000000000 */
[C---:B------:R-:W-:Y:S02]  /*2700*/  DMUL R82, R6.reuse, R82 ;  /* 0x0000005206527228 */ /* 0x040fe40000000000 */
[C---:B------:R-:W-:Y:S02]  /*2710*/  DFMA R80, R6.reuse, R46, R80 ;  /* 0x0000002e0650722b */ /* 0x040fe40000000050 */
[C---:B------:R-:W-:Y:S02]  /*2720*/  DMUL R84, R6.reuse, R84 ;  /* 0x0000005406547228 */ /* 0x040fe40000000000 */
[----:B------:R-:W-:-:S02]  /*2730*/  DMUL R86, R6, R86 ;  /* 0x0000005606567228 */ /* 0x000fc40000000000 */
[C---:B------:R-:W-:Y:S02]  /*2740*/  DMUL R88, R6.reuse, R88 ;  /* 0x0000005806587228 */ /* 0x040fe40000000000 */
[----:B------:R-:W-:Y:S02]  /*2750*/  DFMA R74, R6, R38, R74 ;  /* 0x00000026064a722b */ /* 0x000fe4000000004a */
[----:B------:R-:W-:Y:S02]  /*2760*/  DADD R80, R48, R80 ;  /* 0x0000000030507229 */ /* 0x000fe40000000050 */
[C---:B------:R-:W-:Y:S02]  /*2770*/  DFMA R82, R6.reuse, R82, R84 ;  /* 0x000000520652722b */ /* 0x040fe40000000054 */
[----:B------:R-:W-:Y:S02]  /*2780*/  DFMA R86, R6, R86, R88 ;  /* 0x000000560656722b */ /* 0x000fe40000000058 */
[----:B------:R-:W-:-:S02]  /*2790*/  DADD R74, R40, R74 ;  /* 0x00000000284a7229 */ /* 0x000fc4000000004a */
[----:B0-----:R-:W-:Y:S02]  /*27a0*/  DMUL R78, R78, R80 ;  /* 0x000000504e4e7228 */ /* 0x001fe40000000000 */
[C---:B------:R-:W-:Y:S02]  /*27b0*/  DFMA R82, R6.reuse, R54, R82 ;  /* 0x000000360652722b */ /* 0x040fe40000000052 */
[----:B------:R-:W-:-:S04]  /*27c0*/  DFMA R86, R6, R62, R86 ;  /* 0x0000003e0656722b */ /* 0x000fc80000000056 */
[----:B-1----:R-:W-:Y:S02]  /*27d0*/  DFMA R8, R8, R74, R78 ;  /* 0x0000004a0808722b */ /* 0x002fe4000000004e */
[----:B------:R-:W-:Y:S02]  /*27e0*/  DADD R82, R56, R82 ;  /* 0x0000000038527229 */ /* 0x000fe40000000052 */
[----:B------:R-:W-:-:S06]  /*27f0*/  DADD R86, R66, R86 ;  /* 0x0000000042567229 */ /* 0x000fcc0000000056 */
[----:B--2---:R-:W-:-:S08]  /*2800*/  DFMA R8, R14, R82, R8 ;  /* 0x000000520e08722b */ /* 0x004fd00000000008 */
[----:B---3--:R-:W-:-:S11]  /*2810*/  DFMA R6, R76, R86, R8 ;  /* 0x000000564c06722b */ /* 0x008fd60000000008 */
.L_x_85:
[----:B------:R-:W-:Y:S05]  /*2820*/  BSYNC.RECONVERGENT B2 ;  /* 0x0000000000027941 */ /* 0x000fea0003800200 */
.L_x_84:
[----:B------:R-:W-:-:S11]  /*2830*/  DADD R2, R2, R6 ;  /* 0x0000000002027229 */ /* 0x000fd60000000006 */
.L_x_83:
[----:B------:R-:W-:Y:S05]  /*2840*/  BSYNC.RECONVERGENT B1 ;  /* 0x0000000000017941 */ /* 0x000fea0003800200 */
.L_x_82:
[----:B------:R-:W-:Y:S02]  /*2850*/  USHF.L.U32 UR9, UR5, 0x6, URZ ;  /* 0x0000000605097899 */ /* 0x000fe400080006ff */
[----:B------:R-:W-:Y:S02]  /*2860*/  UIADD3 UR30, UPT, UPT, UR27, -UR26, URZ ;  /* 0x8000001a1b1e7290 */ /* 0x000fe4000fffe0ff */
[----:B------:R-:W-:Y:S02]  /*2870*/  UIMAD UR9, UR5, 0x60, -UR9 ;  /* 0x00000060050978a4 */ /* 0x000fe4000f8e0a09 */
[----:B------:R-:W-:Y:S02]  /*2880*/  UIMAD UR10, UR5, -0x20, UR30 ;  /* 0xffffffe0050a78a4 */ /* 0x000fe4000f8e021e */
[----:B------:R-:W-:Y:S02]  /*2890*/  UIADD3 UR9, UPT, UPT, UR9, 0x20, URZ ;  /* 0x0000002009097890 */ /* 0x000fe4000fffe0ff */
[----:B------:R-:W-:-:S02]  /*28a0*/  UIADD3 UR10, UPT, UPT, UR10, 0x1, URZ ;  /* 0x000000010a0a7890 */ /* 0x000fc4000fffe0ff */
[----:B------:R-:W-:Y:S02]  /*28b0*/  UISETP.GT.AND UP0, UPT, UR9, UR30, UPT ;  /* 0x0000001e0900728c */ /* 0x000fe4000bf04270 */
[----:B------:R-:W-:Y:S02]  /*28c0*/  UIADD3 UR6, UPT, UPT, UR6, 0x1, URZ ;  /* 0x0000000106067890 */ /* 0x000fe4000fffe0ff */
[----:B------:R-:W-:-:S04]  /*28d0*/  USEL UR10, UR10, 0x20, UP0 ;  /* 0x000000200a0a7887 */ /* 0x000fc80008000000 */
[----:B------:R-:W-:-:S09]  /*28e0*/  UISETP.NE.AND UP0, UPT, UR6, UR10, UPT ;  /* 0x0000000a0600728c */ /* 0x000fd2000bf05270 */
[----:B------:R-:W-:Y:S05]  /*28f0*/  BRA.U UP0, `(.L_x_86) ;  /* 0xffffffe5005c7547 */ /* 0x000fea000b83ffff */
.L_x_79:
[----:B------:R-:W-:-:S04]  /*2900*/  UIADD3 UR5, UPT, UPT, UR5, 0x1, URZ ;  /* 0x0000000105057890 */ /* 0x000fc8000fffe0ff */
[----:B------:R-:W-:-:S09]  /*2910*/  UISETP.NE.AND UP0, UPT, UR5, UR8, UPT ;  /* 0x000000080500728c */ /* 0x000fd2000bf05270 */
[----:B------:R-:W-:Y:S05]  /*2920*/  BRA.U UP0, `(.L_x_87) ;  /* 0xffffffe1001c7547 */ /* 0x000fea000b83ffff */
.L_x_78:
[----:B------:R-:W-:-:S04]  /*2930*/  UIADD3 UR4, UPT, UPT, UR4, 0x1, URZ ;  /* 0x0000000104047890 */ /* 0x000fc8000fffe0ff */
[----:B------:R-:W-:-:S09]  /*2940*/  UISETP.NE.AND UP0, UPT, UR4, UR7, UPT ;  /* 0x000000070400728c */ /* 0x000fd2000bf05270 */
[----:B------:R-:W-:Y:S05]  /*2950*/  BRA.U UP0, `(.L_x_88) ;  /* 0xffffffdd00887547 */ /* 0x000fea000b83ffff */
.L_x_75:
[----:B------:R-:W1:Y:S01]  /*2960*/  S2R R15, SR_CgaCtaId ;  /* 0x00000000000f7919 */ /* 0x000e620000008800 */
[----:B------:R-:W-:Y:S01]  /*2970*/  MOV R10, 0x400 ;  /* 0x00000400000a7802 */ /* 0x000fe20000000f00 */
[----:B0-----:R-:W0:Y:S04]  /*2980*/  S2R R13, SR_TID.X ;  /* 0x00000000000d7919 */ /* 0x001e280000002100 */
[----:B------:R-:W-:-:S05]  /*2990*/  VIADD R0, R10, 0x818 ;  /* 0x000008180a007836 */ /* 0x000fca0000000000 */
[----:B-1----:R-:W-:Y:S02]  /*29a0*/  LEA R0, R15, R0, 0x18 ;  /* 0x000000000f007211 */ /* 0x002fe400078ec0ff */
[----:B0-----:R-:W-:-:S03]  /*29b0*/  ISETP.GT.U32.AND P1, PT, R13, 0xf, PT ;  /* 0x0000000f0d00780c */ /* 0x001fc60003f24070 */
[C---:B------:R-:W-:Y:S01]  /*29c0*/  IMAD R11, R13.reuse, 0x8, R0 ;  /* 0x000000080d0b7824 */ /* 0x040fe200078e0200 */
[----:B------:R-:W-:-:S04]  /*29d0*/  ISETP.GT.U32.AND P0, PT, R13, 0x7, PT ;  /* 0x000000070d00780c */ /* 0x000fc80003f04070 */
        /* <DEDUP_REMOVED lines=19> */
[----:B------:R-:W-:-:S13]  /*2b10*/  ISETP.NE.AND P1, PT, R13, RZ, PT ;  /* 0x000000ff0d00720c */ /* 0x000fda0003f25270 */
[----:B------:R-:W-:Y:S01]  /*2b20*/  @!P1 LEA R0, R15, R10, 0x18 ;  /* 0x0000000a0f009211 */ /* 0x000fe200078ec0ff */
[----:B------:R-:W-:Y:S04]  /*2b30*/  @!P0 LDS.64 R4, [R11+0x10] ;  /* 0x000010000b048984 */ /* 0x000fe80000000a00 */
[----:B------:R-:W0:Y:S02]  /*2b40*/  @!P0 LDS.64 R8, [R11] ;  /* 0x000000000b088984 */ /* 0x000e240000000a00 */
[----:B0-----:R-:W-:-:S07]  /*2b50*/  @!P0 DADD R4, R4, R8 ;  /* 0x0000000004048229 */ /* 0x001fce0000000008 */
[----:B------:R-:W-:Y:S01]  /*2b60*/  @!P0 STS.64 [R11], R4 ;  /* 0x000000040b008388 */ /* 0x000fe20000000a00 */
[----:B------:R-:W-:Y:S06]  /*2b70*/  BAR.SYNC.DEFER_BLOCKING 0x0 ;  /* 0x0000000000007b1d */ /* 0x000fec0000010000 */
[----:B------:R-:W-:Y:S04]  /*2b80*/  @!P1 LDS.64 R6, [R0+0x820] ;  /* 0x0008200000069984 */ /* 0x000fe80000000a00 */
[----:B------:R-:W0:Y:S02]  /*2b90*/  @!P1 LDS.64 R8, [R11] ;  /* 0x000000000b089984 */ /* 0x000e240000000a00 */
[----:B0-----:R-:W-:-:S07]  /*2ba0*/  @!P1 DADD R6, R6, R8 ;  /* 0x0000000006069229 */ /* 0x001fce0000000008 */
[----:B------:R0:W-:Y:S01]  /*2bb0*/  @!P1 STS.64 [R11], R6 ;  /* 0x000000060b009388 */ /* 0x0001e20000000a00 */
[----:B------:R-:W-:Y:S06]  /*2bc0*/  BAR.SYNC.DEFER_BLOCKING 0x0 ;  /* 0x0000000000007b1d */ /* 0x000fec0000010000 */
[----:B------:R-:W-:Y:S05]  /*2bd0*/  @P1 EXIT ;  /* 0x000000000000194d */ /* 0x000fea0003800000 */
[----:B------:R-:W1:Y:S01]  /*2be0*/  S2R R3, SR_CTAID.X ;  /* 0x0000000000037919 */ /* 0x000e620000002500 */
[----:B------:R-:W1:Y:S01]  /*2bf0*/  LDC.64 R4, c[0x0][0x3c0] ;  /* 0x0000f000ff047b82 */ /* 0x000e620000000a00 */
[----:B------:R-:W-:Y:S01]  /*2c00*/  LEA R10, R15, R10, 0x18 ;  /* 0x0000000a0f0a7211 */ /* 0x000fe200078ec0ff */
[----:B------:R-:W3:Y:S06]  /*2c10*/  LDCU UR4, c[0x0][0x388] ;  /* 0x00007100ff0477ac */ /* 0x000eec0008000800 */
[----:B------:R-:W3:Y:S01]  /*2c20*/  LDC R0, c[0x0][0x390] ;  /* 0x0000e400ff007b82 */ /* 0x000ee20000000800 */
[----:B-1----:R-:W-:-:S02]  /*2c30*/  IMAD.WIDE.U32 R4, R3, 0x8, R4 ;  /* 0x0000000803047825 */ /* 0x002fc400078e0004 */
[----:B------:R-:W1:Y:S04]  /*2c40*/  LDS.64 R2, [R10+0x818] ;  /* 0x000818000a027984 */ /* 0x000e680000000a00 */
[----:B0-----:R-:W1:Y:S01]  /*2c50*/  LDG.E.64 R6, desc[UR12][R4.64] ;  /* 0x0000000c04067981 */ /* 0x001e62000c1e1b00 */
[----:B------:R-:W-:Y:S01]  /*2c60*/  IMAD.MOV.U32 R8, RZ, RZ, 0x3fe00000 ;  /* 0x3fe00000ff087424 */ /* 0x000fe200078e00ff */
[----:B---3--:R-:W-:-:S04]  /*2c70*/  ISETP.NE.AND P0, PT, R0, UR4, PT ;  /* 0x0000000400007c0c */ /* 0x008fc8000bf05270 */
[----:B------:R-:W-:Y:S01]  /*2c80*/  FSEL R9, R8, 1.875, !P0 ;  /* 0x3ff0000008097808 */ /* 0x000fe20004000000 */
[----:B------:R-:W-:-:S06]  /*2c90*/  IMAD.MOV.U32 R8, RZ, RZ, RZ ;  /* 0x000000ffff087224 */ /* 0x000fcc00078e00ff */
[----:B-1----:R-:W-:-:S07]  /*2ca0*/  DFMA R2, R2, R8, R6 ;  /* 0x000000080202722b */ /* 0x002fce0000000006 */
[----:B------:R-:W-:Y:S01]  /*2cb0*/  STG.E.64 desc[UR12][R4.64], R2 ;  /* 0x0000000204007986 */ /* 0x000fe2000c101b0c */
[----:B------:R-:W-:Y:S05]  /*2cc0*/  EXIT ;  /* 0x000000000000794d */ /* 0x000fea0003800000 */
        .weak           $__internal_6_$__cuda_sm20_dblrcp_rn_slowpath_v3
        .type           $__internal_6_$__cuda_sm20_dblrcp_rn_slowpath_v3,@function
        .size           $__internal_6_$__cuda_sm20_dblrcp_rn_slowpath_v3,($__internal_7_$__cuda_sm20_div_rn_f64_full - $__internal_6_$__cuda_sm20_dblrcp_rn_slowpath_v3)
$__internal_6_$__cuda_sm20_dblrcp_rn_slowpath_v3:
        /* <DEDUP_REMOVED lines=24> */
.L_x_91:
        /* <DEDUP_REMOVED lines=10> */
.L_x_89:
[----:B------:R-:W-:Y:S01]  /*2ef0*/  LOP3.LUT R3, R9, 0x80000, RZ, 0xfc, !PT ;  /* 0x0008000009037812 */ /* 0x000fe200078efcff */
[----:B------:R-:W-:-:S07]  /*2f00*/  IMAD.MOV.U32 R2, RZ, RZ, R8 ;  /* 0x000000ffff027224 */ /* 0x000fce00078e0008 */
.L_x_90:
[----:B------:R-:W-:Y:S02]  /*2f10*/  IMAD.MOV.U32 R64, RZ, RZ, R2 ;  /* 0x000000ffff407224 */ /* 0x000fe400078e0002 */
[----:B------:R-:W-:Y:S02]  /*2f20*/  IMAD.MOV.U32 R65, RZ, RZ, R3 ;  /* 0x000000ffff417224 */ /* 0x000fe400078e0003 */
[----:B------:R-:W-:Y:S02]  /*2f30*/  IMAD.MOV.U32 R2, RZ, RZ, R0 ;  /* 0x000000ffff027224 */ /* 0x000fe400078e0000 */
[----:B------:R-:W-:-:S04]  /*2f40*/  IMAD.MOV.U32 R3, RZ, RZ, 0x0 ;  /* 0x00000000ff037424 */ /* 0x000fc800078e00ff */
[----:B------:R-:W-:Y:S05]  /*2f50*/  RET.REL.NODEC R2 `(_Z19two_body_sum_kernelIdLi32EEvPPT_iiiiS1_iS0_S1_S1_S1_) ;  /* 0xffffffd002287950 */ /* 0x000fea0003c3ffff */
        .weak           $__internal_7_$__cuda_sm20_div_rn_f64_full
        .type           $__internal_7_$__cuda_sm20_div_rn_f64_full,@function
        .size           $__internal_7_$__cuda_sm20_div_rn_f64_full,($__internal_8_$__cuda_sm20_dsqrt_rn_f64_mediumpath_v1 - $__internal_7_$__cuda_sm20_div_rn_f64_full)
$__internal_7_$__cuda_sm20_div_rn_f64_full:
        /* <DEDUP_REMOVED lines=33> */
.L_x_92:
        /* <DEDUP_REMOVED lines=36> */
.L_x_93:
        /* <DEDUP_REMOVED lines=17> */
.L_x_96:
[----:B------:R-:W-:Y:S01]  /*34c0*/  LOP3.LUT R9, R3, 0x80000, RZ, 0xfc, !PT ;  /* 0x0008000003097812 */ /* 0x000fe200078efcff */
[----:B------:R-:W-:Y:S01]  /*34d0*/  IMAD.MOV.U32 R8, RZ, RZ, R2 ;  /* 0x000000ffff087224 */ /* 0x000fe200078e0002 */
[----:B------:R-:W-:Y:S06]  /*34e0*/  BRA `(.L_x_94) ;  /* 0x0000000000087947 */ /* 0x000fec0003800000 */
.L_x_95:
[----:B------:R-:W-:Y:S01]  /*34f0*/  LOP3.LUT R9, R19, 0x80000, RZ, 0xfc, !PT ;  /* 0x0008000013097812 */ /* 0x000fe200078efcff */
[----:B------:R-:W-:-:S07]  /*3500*/  IMAD.MOV.U32 R8, RZ, RZ, R18 ;  /* 0x000000ffff087224 */ /* 0x000fce00078e0012 */
.L_x_94:
[----:B------:R-:W-:Y:S02]  /*3510*/  IMAD.MOV.U32 R2, RZ, RZ, R14 ;  /* 0x000000ffff027224 */ /* 0x000fe400078e000e */
[----:B------:R-:W-:-:S04]  /*3520*/  IMAD.MOV.U32 R3, RZ, RZ, 0x0 ;  /* 0x00000000ff037424 */ /* 0x000fc800078e00ff */
[----:B------:R-:W-:Y:S05]  /*3530*/  RET.REL.NODEC R2 `(_Z19two_body_sum_kernelIdLi32EEvPPT_iiiiS1_iS0_S1_S1_S1_) ;  /* 0xffffffc802b07950 */ /* 0x000fea0003c3ffff */
        .weak           $__internal_8_$__cuda_sm20_dsqrt_rn_f64_mediumpath_v1
        .type           $__internal_8_$__cuda_sm20_dsqrt_rn_f64_mediumpath_v1,@function
        .size           $__internal_8_$__cuda_sm20_dsqrt_rn_f64_mediumpath_v1,(.L_x_144 - $__internal_8_$__cuda_sm20_dsqrt_rn_f64_mediumpath_v1)
$__internal_8_$__cuda_sm20_dsqrt_rn_f64_mediumpath_v1:
[----:B------:R-:W-:Y:S01]  /*3540*/  ISETP.GE.U32.AND P0, PT, R8, -0x3400000, PT ;  /* 0xfcc000000800780c */ /* 0x000fe20003f06070 */
[----:B------:R-:W-:Y:S01]  /*3550*/  BSSY.RECONVERGENT B2, `(.L_x_97) ;  /* 0x0000028000027945 */ /* 0x000fe20003800200 */
[----:B------:R-:W-:Y:S02]  /*3560*/  IMAD.MOV.U32 R76, RZ, RZ, R78 ;  /* 0x000000ffff4c7224 */ /* 0x000fe400078e004e */
[----:B------:R-:W-:Y:S02]  /*3570*/  IMAD.MOV.U32 R14, RZ, RZ, R74 ;  /* 0x000000ffff0e7224 */ /* 0x000fe400078e004a */
[----:B------:R-:W-:Y:S02]  /*3580*/  IMAD.MOV.U32 R15, RZ, RZ, R75 ;  /* 0x000000ffff0f7224 */ /* 0x000fe400078e004b */
[----:B------:R-:W-:Y:S02]  /*3590*/  IMAD.MOV.U32 R8, RZ, RZ, R82 ;  /* 0x000000ffff087224 */ /* 0x000fe400078e0052 */
[----:B------:R-:W-:-:S03]  /*35a0*/  IMAD.MOV.U32 R9, RZ, RZ, R83 ;  /* 0x000000ffff097224 */ /* 0x000fc600078e0053 */
[----:B------:R-:W-:Y:S05]  /*35b0*/  @!P0 BRA `(.L_x_98) ;  /* 0x0000000000208947 */ /* 0x000fea0003800000 */
        /* <DEDUP_REMOVED lines=8> */
.L_x_98:
        /* <DEDUP_REMOVED lines=24> */
.L_x_100:
[----:B------:R-:W-:-:S11]  /*37c0*/  DADD R8, R14, R14 ;  /* 0x000000000e087229 */ /* 0x000fd6000000000e */
.L_x_99:
[----:B------:R-:W-:Y:S05]  /*37d0*/  BSYNC.RECONVERGENT B2 ;  /* 0x0000000000027941 */ /* 0x000fea0003800200 */
.L_x_97:
[----:B------:R-:W-:Y:S02]  /*37e0*/  IMAD.MOV.U32 R14, RZ, RZ, R8 ;  /* 0x000000ffff0e7224 */ /* 0x000fe400078e0008 */
[----:B------:R-:W-:Y:S02]  /*37f0*/  IMAD.MOV.U32 R15, RZ, RZ, R9 ;  /* 0x000000ffff0f7224 */ /* 0x000fe400078e0009 */
[----:B------:R-:W-:Y:S02]  /*3800*/  IMAD.MOV.U32 R8, RZ, RZ, R6 ;  /* 0x000000ffff087224 */ /* 0x000fe400078e0006 */
[----:B------:R-:W-:-:S04]  /*3810*/  IMAD.MOV.U32 R9, RZ, RZ, 0x0 ;  /* 0x00000000ff097424 */ /* 0x000fc800078e00ff */
[----:B------:R-:W-:Y:S05]  /*3820*/  RET.REL.NODEC R8 `(_Z19two_body_sum_kernelIdLi32EEvPPT_iiiiS1_iS0_S1_S1_S1_) ;  /* 0xffffffc408f47950 */ /* 0x000fea0003c3ffff */
.L_x_101:
        /* <DEDUP_REMOVED lines=13> */
.L_x_144:


//--------------------- .text._Z19two_body_sum_kernelIfLi32EEvPPT_iiiiS1_iS0_S1_S1_S1_ --------------------------
	.section	.text._Z19two_body_sum_kernelIfLi32EEvPPT_iiiiS1_iS0_S1_S1_S1_,"ax",@progbits
	.align	128
        .global         _Z19two_body_sum_kernelIfLi32EEvPPT_iiiiS1_iS0_S1_S1_S1_
        .type           _Z19two_body_sum_kernelIfLi32EEvPPT_iiiiS1_iS0_S1_S1_S1_,@function
        .size           _Z19two_body_sum_kernelIfLi32EEvPPT_iiiiS1_iS0_S1_S1_S1_,(.L_x_147 - _Z19two_body_sum_kernelIfLi32EEvPPT_iiiiS1_iS0_S1_S1_S1_)
        .other          _Z19two_body_sum_kernelIfLi32EEvPPT_iiiiS1_iS0_S1_S1_S1_,@"STO_CUDA_ENTRY STV_DEFAULT"
_Z19two_body_sum_kernelIfLi32EEvPPT_iiiiS1_iS0_S1_S1_S1_:
.text._Z19two_body_sum_kernelIfLi32EEvPPT_iiiiS1_iS0_S1_S1_S1_:
[----:B------:R-:W-:Y:S01]  /*0000*/  LDC R1, c[0x0][0x37c] ;  /* 0x0000df00ff017b82 */ /* 0x000fe20000000800 */
[----:B------:R-:W0:Y:S01]  /*0010*/  S2R R39, SR_TID.X ;  /* 0x0000000000277919 */ /* 0x000e220000002100 */
[----:B------:R-:W1:Y:S01]  /*0020*/  LDCU UR12, c[0x0][0x3a0] ;  /* 0x00007400ff0c77ac */ /* 0x000e620008000800 */
[----:B------:R-:W2:Y:S01]  /*0030*/  LDCU.64 UR10, c[0x0][0x358] ;  /* 0x00006b00ff0a77ac */ /* 0x000ea20008000a00 */
[C---:B0-----:R-:W-:Y:S02]  /*0040*/  ISETP.NE.AND P0, PT, R39.reuse, RZ, PT ;  /* 0x000000ff2700720c */ /* 0x041fe40003f05270 */
[C---:B-1----:R-:W-:Y:S02]  /*0050*/  ISETP.GE.AND P1, PT, R39.reuse, UR12, PT ;  /* 0x0000000c27007c0c */ /* 0x042fe4000bf26270 */
[----:B------:R-:W-:-:S09]  /*0060*/  ISETP.GT.U32.AND P2, PT, R39, 0x8, PT ;  /* 0x000000082700780c */ /* 0x000fd20003f44070 */
[----:B------:R-:W0:Y:S01]  /*0070*/  @!P0 S2R R11, SR_CTAID.X ;  /* 0x00000000000b8919 */ /* 0x000e220000002500 */
[----:B------:R-:W0:Y:S08]  /*0080*/  @!P0 LDC.64 R2, c[0x0][0x380] ;  /* 0x0000e000ff028b82 */ /* 0x000e300000000a00 */
[----:B------:R-:W1:Y:S08]  /*0090*/  @!P1 LDC.64 R4, c[0x0][0x398] ;  /* 0x0000e600ff049b82 */ /* 0x000e700000000a00 */
[----:B------:R-:W3:Y:S08]  /*00a0*/  @!P2 LDC.64 R6, c[0x0][0x3a8] ;  /* 0x0000ea00ff06ab82 */ /* 0x000ef00000000a00 */
[----:B------:R-:W4:Y:S01]  /*00b0*/  @!P2 LDC.64 R8, c[0x0][0x3b0] ;  /* 0x0000ec00ff08ab82 */ /* 0x000f220000000a00 */
[----:B0-----:R-:W-:-:S04]  /*00c0*/  @!P0 IMAD.WIDE.U32 R2, R11, 0x8, R2 ;  /* 0x000000080b028825 */ /* 0x001fc800078e0002 */
[C---:B-1----:R-:W-:Y:S02]  /*00d0*/  @!P1 IMAD.WIDE.U32 R4, R39.reuse, 0x4, R4 ;  /* 0x0000000427049825 */ /* 0x042fe400078e0004 */
[----:B--2---:R-:W2:Y:S02]  /*00e0*/  @!P0 LDG.E.64 R2, desc[UR10][R2.64] ;  /* 0x0000000a02028981 */ /* 0x004ea4000c1e1b00 */
[C---:B---3--:R-:W-:Y:S02]  /*00f0*/  @!P2 IMAD.WIDE.U32 R6, R39.reuse, 0x4, R6 ;  /* 0x000000042706a825 */ /* 0x048fe400078e0006 */
[----:B------:R-:W3:Y:S04]  /*0100*/  @!P1 LDG.E R4, desc[UR10][R4.64] ;  /* 0x0000000a04049981 */ /* 0x000ee8000c1e1900 */
[----:B------:R-:W5:Y:S01]  /*0110*/  @!P2 LDG.E R6, desc[UR10][R6.64] ;  /* 0x0000000a0606a981 */ /* 0x000f62000c1e1900 */
[----:B----4-:R-:W-:-:S05]  /*0120*/  @!P2 IMAD.WIDE.U32 R8, R39, 0x4, R8 ;  /* 0x000000042708a825 */ /* 0x010fca00078e0008 */
[----:B------:R0:W4:Y:S01]  /*0130*/  @!P2 LDG.E R12, desc[UR10][R8.64] ;  /* 0x0000000a080ca981 */ /* 0x000122000c1e1900 */
[----:B------:R-:W1:Y:S01]  /*0140*/  @!P1 S2R R17, SR_CgaCtaId ;  /* 0x0000000000119919 */ /* 0x000e620000008800 */
[----:B------:R-:W0:Y:S01]  /*0150*/  @!P2 S2R R14, SR_CgaCtaId ;  /* 0x00000000000ea919 */ /* 0x000e220000008800 */
[----:B------:R-:W0:Y:S01]  /*0160*/  @!P0 S2R R15, SR_CgaCtaId ;  /* 0x00000000000f8919 */ /* 0x000e220000008800 */
[----:B------:R-:W-:Y:S02]  /*0170*/  @!P1 MOV R10, 0x400 ;  /* 0x00000400000a9802 */ /* 0x000fe40000000f00 */
[----:B------:R-:W-:Y:S02]  /*0180*/  @!P2 MOV R13, 0x400 ;  /* 0x00000400000da802 */ /* 0x000fe40000000f00 */
[----:B------:R-:W-:Y:S02]  /*0190*/  @!P1 IADD3 R10, PT, PT, R10, 0x8, RZ ;  /* 0x000000080a0a9810 */ /* 0x000fe40007ffe0ff */
[----:B------:R-:W-:-:S02]  /*01a0*/  @!P2 IADD3 R11, PT, PT, R13, 0x388, RZ ;  /* 0x000003880d0ba810 */ /* 0x000fc40007ffe0ff */
[----:B------:R-:W-:Y:S02]  /*01b0*/  @!P2 IADD3 R13, PT, PT, R13, 0x3ac, RZ ;  /* 0x000003ac0d0da810 */ /* 0x000fe40007ffe0ff */
[----:B------:R-:W-:Y:S02]  /*01c0*/  @!P0 MOV R0, 0x400 ;  /* 0x0000040000008802 */ /* 0x000fe40000000f00 */
[----:B-1----:R-:W-:Y:S02]  /*01d0*/  @!P1 LEA R10, R17, R10, 0x18 ;  /* 0x0000000a110a9211 */ /* 0x002fe400078ec0ff */
[C---:B0-----:R-:W-:Y:S02]  /*01e0*/  @!P2 LEA R8, R14.reuse, R11, 0x18 ;  /* 0x0000000b0e08a211 */ /* 0x041fe400078ec0ff */
[----:B------:R-:W-:Y:S02]  /*01f0*/  @!P2 LEA R14, R14, R13, 0x18 ;  /* 0x0000000d0e0ea211 */ /* 0x000fe400078ec0ff */
[----:B------:R-:W-:-:S02]  /*0200*/  @!P0 LEA R5, R15, R0, 0x18 ;  /* 0x000000000f058211 */ /* 0x000fc400078ec0ff */
[C---:B------:R-:W-:Y:S02]  /*0210*/  @!P1 LEA R7, R39.reuse, R10, 0x2 ;  /* 0x0000000a27079211 */ /* 0x040fe400078e10ff */
[C---:B------:R-:W-:Y:S02]  /*0220*/  @!P2 LEA R9, R39.reuse, R8, 0x2 ;  /* 0x000000082709a211 */ /* 0x040fe400078e10ff */
[----:B------:R-:W-:Y:S01]  /*0230*/  @!P2 LEA R11, R39, R14, 0x2 ;  /* 0x0000000e270ba211 */ /* 0x000fe200078e10ff */
[----:B------:R-:W-:Y:S04]  /*0240*/  BSSY.RECONVERGENT B1, `(.L_x_102) ;  /* 0x0000018000017945 */ /* 0x000fe80003800200 */
[----:B------:R-:W-:Y:S01]  /*0250*/  BSSY.RELIABLE B0, `(.L_x_103) ;  /* 0x0000009000007945 */ /* 0x000fe20003800100 */
[----:B--2---:R0:W-:Y:S04]  /*0260*/  @!P0 STS.64 [R5], R2 ;  /* 0x0000000205008388 */ /* 0x0041e80000000a00 */
[----:B---3--:R0:W-:Y:S04]  /*0270*/  @!P1 STS [R7], R4 ;  /* 0x0000000407009388 */ /* 0x0081e80000000800 */
[----:B-----5:R0:W-:Y:S04]  /*0280*/  @!P2 STS [R9], R6 ;  /* 0x000000060900a388 */ /* 0x0201e80000000800 */
[----:B----4-:R0:W-:Y:S01]  /*0290*/  @!P2 STS [R11], R12 ;  /* 0x0000000c0b00a388 */ /* 0x0101e20000000800 */
[----:B------:R-:W-:Y:S05]  /*02a0*/  @!P2 BRA `(.L_x_104) ;  /* 0x00000000000ca947 */ /* 0x000fea0003800000 */
[----:B------:R-:W-:-:S13]  /*02b0*/  ISETP.GT.U32.AND P0, PT, R39, 0xf, PT ;  /* 0x0000000f2700780c */ /* 0x000fda0003f04070 */
[----:B------:R-:W-:Y:S05]  /*02c0*/  @P0 BREAK.RELIABLE B0 ;  /* 0x0000000000000942 */ /* 0x000fea0003800100 */
[----:B------:R-:W-:Y:S05]  /*02d0*/  @P0 BRA `(.L_x_105) ;  /* 0x0000000000380947 */ /* 0x000fea0003800000 */
.L_x_104:
[----:B------:R-:W-:Y:S05]  /*02e0*/  BSYNC.RELIABLE B0 ;  /* 0x0000000000007941 */ /* 0x000fea0003800100 */
.L_x_103:
        /* <DEDUP_REMOVED lines=13> */
.L_x_105:
[----:B------:R-:W-:Y:S05]  /*03c0*/  BSYNC.RECONVERGENT B1 ;  /* 0x0000000000017941 */ /* 0x000fea0003800200 */
.L_x_102:
[----:B------:R-:W-:Y:S05]  /*03d0*/  WARPSYNC.ALL ;  /* 0x0000000000007948 */ /* 0x000fea0003800000 */
[----:B------:R-:W2:Y:S01]  /*03e0*/  LDCU.64 UR4, c[0x0][0x388] ;  /* 0x00007100ff0477ac */ /* 0x000ea20008000a00 */
[----:B0-----:R-:W-:Y:S01]  /*03f0*/  HFMA2 R2, -RZ, RZ, 0, 0 ;  /* 0x00000000ff027431 */ /* 0x001fe200000001ff */
        /* <DEDUP_REMOVED lines=8> */
[----:B------:R-:W-:-:S02]  /*0480*/  ULEA.HI.SX32 UR6, UR6, 0x1, 0x1b ;  /* 0x0000000106067891 */ /* 0x000fc4000f8fdaff */
[----:B------:R-:W-:Y:S02]  /*0490*/  ULOP3.LUT UP1, URZ, UR5, 0x1f, URZ, 0xc0, !UPT ;  /* 0x0000001f05ff7892 */ /* 0x000fe4000f82c0ff */
[----:B------:R-:W-:Y:S02]  /*04a0*/  @!UP0 UIADD3 UR6, UPT, UPT, UR4, URZ, URZ ;  /* 0x000000ff04068290 */ /* 0x000fe4000fffe0ff */
[----:B------:R-:W-:Y:S02]  /*04b0*/  ULEA.HI UR7, UR7, UR5, URZ, 0x5 ;  /* 0x0000000507077291 */ /* 0x000fe4000f8f28ff */
[----:B------:R-:W-:Y:S02]  /*04c0*/  UISETP.GE.AND UP0, UPT, UR6, 0x1, UPT ;  /* 0x000000010600788c */ /* 0x000fe4000bf06270 */
[----:B------:R-:W-:Y:S02]  /*04d0*/  USHF.R.S32.HI UR5, URZ, 0x5, UR7 ;  /* 0x00000005ff057899 */ /* 0x000fe40008011407 */
[----:B------:R-:W-:-:S02]  /*04e0*/  ULEA.HI.SX32 UR7, UR7, 0x1, 0x1b ;  /* 0x0000000107077891 */ /* 0x000fc4000f8fdaff */
[----:B------:R-:W-:Y:S01]  /*04f0*/  @!UP1 UIADD3 UR7, UPT, UPT, UR5, URZ, URZ ;  /* 0x000000ff05079290 */ /* 0x000fe2000fffe0ff */
[----:B------:R-:W-:Y:S06]  /*0500*/  BAR.SYNC.DEFER_BLOCKING 0x0 ;  /* 0x0000000000007b1d */ /* 0x000fec0000010000 */
[----:B------:R-:W-:Y:S05]  /*0510*/  BRA.U !UP0, `(.L_x_106) ;  /* 0x0000001508787547 */ /* 0x000fea000b800000 */
[----:B------:R-:W-:-:S06]  /*0520*/  UIADD3 UR4, UPT, UPT, UR12, -0x3, URZ ;  /* 0xfffffffd0c047890 */ /* 0x000fcc000fffe0ff */
[----:B------:R-:W-:-:S04]  /*0530*/  I2FP.F32.S32 R2, UR4 ;  /* 0x0000000400027c45 */ /* 0x000fc80008201400 */
[----:B-1----:R-:W0:Y:S01]  /*0540*/  MUFU.RCP R3, R2 ;  /* 0x0000000200037308 */ /* 0x002e220000001000 */
[----:B------:R-:W1:Y:S01]  /*0550*/  LDCU UR4, c[0x0][0x3a4] ;  /* 0x00007480ff0477ac */ /* 0x000e620008000800 */
[----:B0-----:R-:W-:Y:S01]  /*0560*/  FFMA R0, -R2, R3, 1 ;  /* 0x3f80000002007423 */ /* 0x001fe20000000103 */
[----:B-1----:R-:W-:-:S03]  /*0570*/  IMAD.U32 R5, RZ, RZ, UR4 ;  /* 0x00000004ff057e24 */ /* 0x002fc6000f8e00ff */
[----:B------:R-:W-:Y:S02]  /*0580*/  FFMA R0, R3, R0, R3 ;  /* 0x0000000003007223 */ /* 0x000fe40000000003 */
[----:B------:R-:W0:Y:S02]  /*0590*/  FCHK P0, R5, R2 ;  /* 0x0000000205007302 */ /* 0x000e240000000000 */
[----:B------:R-:W-:-:S04]  /*05a0*/  FFMA R3, R0, UR4, RZ ;  /* 0x0000000400037c23 */ /* 0x000fc800080000ff */
[----:B------:R-:W-:-:S04]  /*05b0*/  FFMA R4, -R2, R3, UR4 ;  /* 0x0000000402047e23 */ /* 0x000fc80008000103 */
[----:B------:R-:W-:Y:S01]  /*05c0*/  FFMA R0, R0, R4, R3 ;  /* 0x0000000400007223 */ /* 0x000fe20000000003 */
[----:B0-----:R-:W-:Y:S06]  /*05d0*/  @!P0 BRA `(.L_x_107) ;  /* 0x0000000000088947 */ /* 0x001fec0003800000 */
[----:B------:R-:W-:-:S07]  /*05e0*/  MOV R8, 0x600 ;  /* 0x0000060000087802 */ /* 0x000fce0000000f00 */
[----:B------:R-:W-:Y:S05]  /*05f0*/  CALL.REL.NOINC `($__internal_11_$__cuda_sm3x_div_rn_noftz_f32_slowpath) ;  /* 0x0000001c00407944 */ /* 0x000fea0003c00000 */
.L_x_107:
[----:B------:R-:W-:-:S04]  /*0600*/  IADD3 R2, PT, PT, R0, 0x1800000, RZ ;  /* 0x0180000000027810 */ /* 0x000fc80007ffe0ff */
[----:B------:R-:W-:-:S04]  /*0610*/  LOP3.LUT R2, R2, 0x7f800000, RZ, 0xc0, !PT ;  /* 0x7f80000002027812 */ /* 0x000fc800078ec0ff */
[----:B------:R-:W-:-:S13]  /*0620*/  ISETP.GT.U32.AND P0, PT, R2, 0x1ffffff, PT ;  /* 0x01ffffff0200780c */ /* 0x000fda0003f04070 */
[----:B------:R-:W-:Y:S05]  /*0630*/  @P0 BRA `(.L_x_108) ;  /* 0x00000000000c0947 */ /* 0x000fea0003800000 */
[----:B------:R-:W-:-:S07]  /*0640*/  MOV R7, 0x660 ;  /* 0x0000066000077802 */ /* 0x000fce0000000f00 */
[----:B------:R-:W-:Y:S05]  /*0650*/  CALL.REL.NOINC `($__internal_9_$__cuda_sm20_rcp_rn_f32_slowpath) ;  /* 0x0000001400fc7944 */ /* 0x000fea0003c00000 */
[----:B------:R-:W-:Y:S05]  /*0660*/  BRA `(.L_x_109) ;  /* 0x0000000000107947 */ /* 0x000fea0003800000 */
.L_x_108:
[----:B------:R-:W0:Y:S02]  /*0670*/  MUFU.RCP R3, R0 ;  /* 0x0000000000037308 */ /* 0x000e240000001000 */
[----:B0-----:R-:W-:-:S04]  /*0680*/  FFMA R2, R3, R0, -1 ;  /* 0xbf80000003027423 */ /* 0x001fc80000000000 */
[----:B------:R-:W-:-:S04]  /*0690*/  FADD.FTZ R2, -R2, -RZ ;  /* 0x800000ff02027221 */ /* 0x000fc80000010100 */
[----:B------:R-:W-:-:S07]  /*06a0*/  FFMA R38, R3, R2, R3 ;  /* 0x0000000203267223 */ /* 0x000fce0000000003 */
.L_x_109:
[----:B------:R-:W0:Y:S01]  /*06b0*/  LDCU UR8, c[0x0][0x38c] ;  /* 0x00007180ff0877ac */ /* 0x000e220008000800 */
[----:B------:R-:W-:Y:S02]  /*06c0*/  MOV R40, RZ ;  /* 0x000000ff00287202 */ /* 0x000fe40000000f00 */
[----:B------:R-:W-:Y:S01]  /*06d0*/  CS2R R2, SRZ ;  /* 0x0000000000027805 */ /* 0x000fe2000001ff00 */
[----:B0-----:R-:W-:-:S12]  /*06e0*/  UIADD3 UR8, UPT, UPT, UR8, 0x1, URZ ;  /* 0x0000000108087890 */ /* 0x001fd8000fffe0ff */
.L_x_122:
[----:B0-----:R-:W0:Y:S01]  /*06f0*/  S2R R13, SR_CgaCtaId ;  /* 0x00000000000d7919 */ /* 0x001e220000008800 */
[----:B------:R-:W-:Y:S01]  /*0700*/  MOV R6, 0x400 ;  /* 0x0000040000067802 */ /* 0x000fe20000000f00 */
[----:B------:R-:W1:Y:S01]  /*0710*/  LDC.64 R8, c[0x0][0x388] ;  /* 0x0000e200ff087b82 */ /* 0x000e620000000a00 */
[----:B------:R-:W-:Y:S02]  /*0720*/  HFMA2 R0, -RZ, RZ, 0, 1.78813934326171875e-07 ;  /* 0x00000003ff007431 */ /* 0x000fe400000001ff */
[----:B------:R-:W-:-:S05]  /*0730*/  IMAD R7, R40, 0x60, R39 ;  /* 0x0000006028077824 */ /* 0x000fca00078e0227 */
[----:B------:R-:W-:Y:S02]  /*0740*/  IADD3 R11, PT, PT, R7, 0x40, RZ ;  /* 0x00000040070b7810 */ /* 0x000fe40007ffe0ff */
[----:B-1----:R-:W-:-:S05]  /*0750*/  IADD3 R9, PT, PT, R9, -R8, RZ ;  /* 0x8000000809097210 */ /* 0x002fca0007ffe0ff */
[----:B------:R-:W-:Y:S01]  /*0760*/  IMAD R0, R9, R0, 0x3 ;  /* 0x0000000309007424 */ /* 0x000fe200078e0200 */
[----:B0-----:R-:W-:Y:S02]  /*0770*/  LEA R4, R13, R6, 0x18 ;  /* 0x000000060d047211 */ /* 0x001fe400078ec0ff */
[C---:B------:R-:W-:Y:S02]  /*0780*/  IADD3 R9, PT, PT, R7.reuse, 0x20, RZ ;  /* 0x0000002007097810 */ /* 0x040fe40007ffe0ff */
[-C--:B------:R-:W-:Y:S01]  /*0790*/  ISETP.GE.AND P0, PT, R7, R0.reuse, PT ;  /* 0x000000000700720c */ /* 0x080fe20003f06270 */
[----:B------:R-:W-:Y:S01]  /*07a0*/  IMAD R7, R8, 0x3, R39 ;  /* 0x0000000308077824 */ /* 0x000fe200078e0227 */
[----:B------:R-:W0:Y:S01]  /*07b0*/  LDS.64 R4, [R4] ;  /* 0x0000000004047984 */ /* 0x000e220000000a00 */
[-C--:B------:R-:W-:Y:S02]  /*07c0*/  ISETP.GE.AND P1, PT, R9, R0.reuse, PT ;  /* 0x000000000900720c */ /* 0x080fe40003f26270 */
[----:B------:R-:W-:Y:S01]  /*07d0*/  ISETP.GE.AND P2, PT, R11, R0, PT ;  /* 0x000000000b00720c */ /* 0x000fe20003f46270 */
[----:B------:R-:W-:-:S04]  /*07e0*/  IMAD R7, R40, 0x60, R7 ;  /* 0x0000006028077824 */ /* 0x000fc800078e0207 */
[----:B0-----:R-:W-:-:S05]  /*07f0*/  IMAD.WIDE R4, R7, 0x4, R4 ;  /* 0x0000000407047825 */ /* 0x001fca00078e0204 */
[----:B------:R-:W2:Y:S04]  /*0800*/  @!P0 LDG.E R7, desc[UR10][R4.64] ;  /* 0x0000000a04078981 */ /* 0x000ea8000c1e1900 */
[----:B------:R-:W3:Y:S04]  /*0810*/  @!P1 LDG.E R9, desc[UR10][R4.64+0x80] ;  /* 0x0000800a04099981 */ /* 0x000ee8000c1e1900 */
[----:B------:R-:W4:Y:S01]  /*0820*/  @!P2 LDG.E R11, desc[UR10][R4.64+0x100] ;  /* 0x0001000a040ba981 */ /* 0x000f22000c1e1900 */
[----:B------:R-:W-:Y:S01]  /*0830*/  IADD3 R0, PT, PT, R6, 0x88, RZ ;  /* 0x0000008806007810 */ /* 0x000fe20007ffe0ff */
[----:B------:R-:W-:-:S03]  /*0840*/  UISETP.GE.AND UP0, UPT, UR7, 0x1, UPT ;  /* 0x000000010700788c */ /* 0x000fc6000bf06270 */
[----:B------:R-:W-:-:S05]  /*0850*/  LEA R0, R13, R0, 0x18 ;  /* 0x000000000d007211 */ /* 0x000fca00078ec0ff */
[----:B------:R-:W-:-:S04]  /*0860*/  IMAD R0, R39, 0xc, R0 ;  /* 0x0000000c27007824 */ /* 0x000fc800078e0200 */
[----:B------:R-:W-:-:S05]  /*0870*/  IMAD R0, R39, -0x8, R0 ;  /* 0xfffffff827007824 */ /* 0x000fca00078e0200 */
[----:B--2---:R0:W-:Y:S04]  /*0880*/  @!P0 STS [R0], R7 ;  /* 0x0000000700008388 */ /* 0x0041e80000000800 */
[----:B---3--:R0:W-:Y:S04]  /*0890*/  @!P1 STS [R0+0x80], R9 ;  /* 0x0000800900009388 */ /* 0x0081e80000000800 */
[----:B----4-:R0:W-:Y:S01]  /*08a0*/  @!P2 STS [R0+0x100], R11 ;  /* 0x0001000b0000a388 */ /* 0x0101e20000000800 */
[----:B------:R-:W-:Y:S06]  /*08b0*/  BAR.SYNC.DEFER_BLOCKING 0x0 ;  /* 0x0000000000007b1d */ /* 0x000fec0000010000 */
[----:B------:R-:W-:Y:S05]  /*08c0*/  BRA.U !UP0, `(.L_x_110) ;  /* 0x00000011087c7547 */ /* 0x000fea000b800000 */
[----:B------:R-:W-:-:S07]  /*08d0*/  IMAD.MOV.U32 R41, RZ, RZ, RZ ;  /* 0x000000ffff297224 */ /* 0x000fce00078e00ff */
.L_x_121:
[----:B------:R-:W1:Y:S01]  /*08e0*/  S2R R13, SR_CgaCtaId ;  /* 0x00000000000d7919 */ /* 0x000e620000008800 */
[----:B------:R-:W-:Y:S01]  /*08f0*/  MOV R8, 0x400 ;  /* 0x0000040000087802 */ /* 0x000fe20000000f00 */
[----:B------:R-:W2:Y:S01]  /*0900*/  LDC.64 R46, c[0x0][0x390] ;  /* 0x0000e400ff2e7b82 */ /* 0x000ea20000000a00 */
[----:B0-----:R-:W-:Y:S01]  /*0910*/  MOV R0, 0x3 ;  /* 0x0000000300007802 */ /* 0x001fe20000000f00 */
[----:B------:R-:W-:-:S05]  /*0920*/  IMAD R11, R41, 0x60, R39 ;  /* 0x00000060290b7824 */ /* 0x000fca00078e0227 */
[C---:B------:R-:W-:Y:S02]  /*0930*/  IADD3 R7, PT, PT, R11.reuse, 0x20, RZ ;  /* 0x000000200b077810 */ /* 0x040fe40007ffe0ff */
[----:B------:R-:W-:Y:S02]  /*0940*/  IADD3 R9, PT, PT, R11, 0x40, RZ ;  /* 0x000000400b097810 */ /* 0x000fe40007ffe0ff */
[----:B--2---:R-:W-:-:S05]  /*0950*/  IADD3 R47, PT, PT, R47, -R46, RZ ;  /* 0x8000002e2f2f7210 */ /* 0x004fca0007ffe0ff */
[----:B------:R-:W-:Y:S01]  /*0960*/  IMAD R0, R47, R0, 0x3 ;  /* 0x000000032f007424 */ /* 0x000fe200078e0200 */
[----:B-1----:R-:W-:-:S04]  /*0970*/  LEA R48, R13, R8, 0x18 ;  /* 0x000000080d307211 */ /* 0x002fc800078ec0ff */
[-C--:B------:R-:W-:Y:S01]  /*0980*/  ISETP.GE.AND P0, PT, R11, R0.reuse, PT ;  /* 0x000000000b00720c */ /* 0x080fe20003f06270 */
[----:B------:R-:W0:Y:S01]  /*0990*/  LDS.64 R4, [R48] ;  /* 0x0000000030047984 */ /* 0x000e220000000a00 */
[-C--:B------:R-:W-:Y:S01]  /*09a0*/  ISETP.GE.AND P1, PT, R7, R0.reuse, PT ;  /* 0x000000000700720c */ /* 0x080fe20003f26270 */
[----:B------:R-:W-:Y:S01]  /*09b0*/  IMAD R7, R46, 0x3, R11 ;  /* 0x000000032e077824 */ /* 0x000fe200078e020b */
[----:B------:R-:W-:-:S03]  /*09c0*/  ISETP.GE.AND P2, PT, R9, R0, PT ;  /* 0x000000000900720c */ /* 0x000fc60003f46270 */
[----:B0-----:R-:W-:-:S06]  /*09d0*/  IMAD.WIDE R4, R7, 0x4, R4 ;  /* 0x0000000407047825 */ /* 0x001fcc00078e0204 */
[----:B------:R-:W2:Y:S04]  /*09e0*/  @!P0 LDG.E R7, desc[UR10][R4.64] ;  /* 0x0000000a04078981 */ /* 0x000ea8000c1e1900 */
[----:B------:R-:W3:Y:S04]  /*09f0*/  @!P1 LDG.E R9, desc[UR10][R4.64+0x80] ;  /* 0x0000800a04099981 */ /* 0x000ee8000c1e1900 */
[----:B------:R-:W4:Y:S01]  /*0a00*/  @!P2 LDG.E R11, desc[UR10][R4.64+0x100] ;  /* 0x0001000a040ba981 */ /* 0x000f22000c1e1900 */
[----:B------:R-:W-:Y:S02]  /*0a10*/  IADD3 R0, PT, PT, R8, 0x208, RZ ;  /* 0x0000020808007810 */ /* 0x000fe40007ffe0ff */
[----:B------:R-:W-:-:S02]  /*0a20*/  IADD3 R42, PT, PT, R47, 0x1, RZ ;  /* 0x000000012f2a7810 */ /* 0x000fc40007ffe0ff */
[----:B------:R-:W-:Y:S02]  /*0a30*/  LEA R0, R13, R0, 0x18 ;  /* 0x000000000d007211 */ /* 0x000fe400078ec0ff */
[C---:B------:R-:W-:Y:S01]  /*0a40*/  LEA R6, R41.reuse, 0x20, 0x5 ;  /* 0x0000002029067811 */ /* 0x040fe200078e28ff */
[----:B------:R-:W-:Y:S01]  /*0a50*/  IMAD R42, R41, -0x20, R42 ;  /* 0xffffffe0292a7824 */ /* 0x000fe200078e022a */
[----:B------:R-:W-:-:S05]  /*0a60*/  LEA R0, R39, R0, 0x2 ;  /* 0x0000000027007211 */ /* 0x000fca00078e10ff */
[----:B--2---:R0:W-:Y:S01]  /*0a70*/  @!P0 STS [R0], R7 ;  /* 0x0000000700008388 */ /* 0x0041e20000000800 */
[----:B------:R-:W-:-:S03]  /*0a80*/  ISETP.GT.AND P0, PT, R6, R47, PT ;  /* 0x0000002f0600720c */ /* 0x000fc60003f04270 */
[----:B---3--:R0:W-:Y:S01]  /*0a90*/  @!P1 STS [R0+0x80], R9 ;  /* 0x0000800900009388 */ /* 0x0081e20000000800 */
[----:B------:R-:W-:-:S03]  /*0aa0*/  SEL R42, R42, 0x20, P0 ;  /* 0x000000202a2a7807 */ /* 0x000fc60000000000 */
[----:B----4-:R0:W-:Y:S01]  /*0ab0*/  @!P2 STS [R0+0x100], R11 ;  /* 0x0001000b0000a388 */ /* 0x0101e20000000800 */
[----:B------:R-:W-:Y:S01]  /*0ac0*/  BAR.SYNC.DEFER_BLOCKING 0x0 ;  /* 0x0000000000007b1d */ /* 0x000fe20000010000 */
[----:B------:R-:W-:-:S13]  /*0ad0*/  ISETP.GE.AND P0, PT, R42, 0x1, PT ;  /* 0x000000012a00780c */ /* 0x000fda0003f06270 */
[----:B0-----:R-:W-:Y:S05]  /*0ae0*/  @!P0 BRA `(.L_x_111) ;  /* 0x0000000c00e88947 */ /* 0x001fea0003800000 */
[----:B------:R-:W-:Y:S01]  /*0af0*/  VIADD R8, R8, 0x88 ;  /* 0x0000008808087836 */ /* 0x000fe20000000000 */
[----:B------:R0:W1:Y:S01]  /*0b00*/  LDS.64 R36, [R48+0x388] ;  /* 0x0003880030247984 */ /* 0x0000620000000a00 */
[----:B------:R-:W-:Y:S01]  /*0b10*/  LEA R46, R41, R46, 0x5 ;  /* 0x0000002e292e7211 */ /* 0x000fe200078e28ff */
[----:B------:R-:W-:Y:S02]  /*0b20*/  UMOV UR4, URZ ;  /* 0x000000ff00047c82 */ /* 0x000fe40008000000 */
[----:B------:R-:W-:Y:S01]  /*0b30*/  LEA R8, R13, R8, 0x18 ;  /* 0x000000080d087211 */ /* 0x000fe200078ec0ff */
[----:B------:R0:W2:Y:S04]  /*0b40*/  LDS.128 R32, [R48+0x3a0] ;  /* 0x0003a00030207984 */ /* 0x0000a80000000c00 */
[----:B------:R-:W-:Y:S01]  /*0b50*/  IMAD R0, R39, 0xc, R8 ;  /* 0x0000000c27007824 */ /* 0x000fe200078e0208 */
[----:B------:R0:W3:Y:S04]  /*0b60*/  LDS.128 R28, [R48+0x3b0] ;  /* 0x0003b000301c7984 */ /* 0x0000e80000000c00 */
[----:B------:R0:W4:Y:S04]  /*0b70*/  LDS.128 R24, [R48+0x3c0] ;  /* 0x0003c00030187984 */ /* 0x0001280000000c00 */
[----:B------:R0:W0:Y:S04]  /*0b80*/  LDS.128 R20, [R48+0x390] ;  /* 0x0003900030147984 */ /* 0x0000280000000c00 */
[----:B------:R0:W0:Y:S04]  /*0b90*/  LDS.128 R16, [R48+0x3d0] ;  /* 0x0003d00030107984 */ /* 0x0000280000000c00 */
[----:B------:R0:W0:Y:S04]  /*0ba0*/  LDS.128 R12, [R48+0x3e0] ;  /* 0x0003e000300c7984 */ /* 0x0000280000000c00 */
[----:B------:R0:W0:Y:S04]  /*0bb0*/  LDS.128 R8, [R48+0x3f0] ;  /* 0x0003f00030087984 */ /* 0x0000280000000c00 */
[----:B------:R0:W0:Y:S04]  /*0bc0*/  LDS.128 R4, [R48+0x400] ;  /* 0x0004000030047984 */ /* 0x0000280000000c00 */
[----:B------:R0:W0:Y:S04]  /*0bd0*/  LDS R43, [R0] ;  /* 0x00000000002b7984 */ /* 0x0000280000000800 */
[----:B------:R0:W0:Y:S04]  /*0be0*/  LDS R44, [R0+0x4] ;  /* 0x00000400002c7984 */ /* 0x0000280000000800 */
[----:B-12---:R0:W0:Y:S02]  /*0bf0*/  LDS R45, [R0+0x8] ;  /* 0x00000800002d7984 */ /* 0x0060240000000800 */
.L_x_120:
[----:B------:R-:W1:Y:S01]  /*0c00*/  S2UR UR9, SR_CgaCtaId ;  /* 0x00000000000979c3 */ /* 0x000e620000008800 */
[----:B------:R-:W-:Y:S01]  /*0c10*/  UMOV UR5, 0x400 ;  /* 0x0000040000057882 */ /* 0x000fe20000000000 */
[----:B------:R-:W-:Y:S01]  /*0c20*/  HFMA2 R56, -RZ, RZ, 1.75, 0 ;  /* 0x3f000000ff387431 */ /* 0x000fe200000001ff */
[----:B------:R-:W-:Y:S01]  /*0c30*/  UIADD3 UR5, UPT, UPT, UR5, 0x208, URZ ;  /* 0x0000020805057890 */ /* 0x000fe2000fffe0ff */
[----:B------:R-:W-:-:S03]  /*0c40*/  MOV R69, 0xbf800000 ;  /* 0xbf80000000457802 */ /* 0x000fc60000000f00 */
[----:B-1----:R-:W-:-:S04]  /*0c50*/  ULEA UR5, UR9, UR5, 0x18 ;  /* 0x0000000509057291 */ /* 0x002fc8000f8ec0ff */
[----:B------:R-:W-:-:S09]  /*0c60*/  UIMAD UR5, UR4, 0xc, UR5 ;  /* 0x0000000c040578a4 */ /* 0x000fd2000f8e0205 */
[----:B------:R-:W1:Y:S04]  /*0c70*/  LDS R47, [UR5+0x4] ;  /* 0x00000405ff2f7984 */ /* 0x000e680008000800 */
[----:B0-----:R-:W0:Y:S04]  /*0c80*/  LDS R0, [UR5] ;  /* 0x00000005ff007984 */ /* 0x001e280008000800 */
[----:B------:R-:W2:Y:S01]  /*0c90*/  LDS R48, [UR5+0x8] ;  /* 0x00000805ff307984 */ /* 0x000ea20008000800 */
[----:B-1----:R-:W-:Y:S01]  /*0ca0*/  FADD R47, -R44, R47 ;  /* 0x0000002f2c2f7221 */ /* 0x002fe20000000100 */
[----:B0-----:R-:W-:-:S03]  /*0cb0*/  FADD R0, -R43, R0 ;  /* 0x000000002b007221 */ /* 0x001fc60000000100 */
[C---:B---3--:R-:W-:Y:S01]  /*0cc0*/  FMUL R49, R47.reuse, R31 ;  /* 0x0000001f2f317220 */ /* 0x048fe20000400000 */
[----:B----4-:R-:W-:Y:S01]  /*0cd0*/  FMUL R51, R47, R26 ;  /* 0x0000001a2f337220 */ /* 0x010fe20000400000 */
[----:B------:R-:W-:Y:S01]  /*0ce0*/  FMUL R50, R28, R47 ;  /* 0x0000002f1c327220 */ /* 0x000fe20000400000 */
[----:B--2---:R-:W-:Y:S01]  /*0cf0*/  FADD R48, -R45, R48 ;  /* 0x000000302d307221 */ /* 0x004fe20000000100 */
[C---:B------:R-:W-:Y:S01]  /*0d00*/  FFMA R49, R0.reuse, R30, R49 ;  /* 0x0000001e00317223 */ /* 0x040fe20000000031 */
[----:B------:R-:W-:Y:S01]  /*0d10*/  FFMA R51, R0, R25, R51 ;  /* 0x0000001900337223 */ /* 0x000fe20000000033 */
[----:B------:R-:W-:Y:S01]  /*0d20*/  FFMA R50, R35, R0, R50 ;  /* 0x0000000023327223 */ /* 0x000fe20000000032 */
[----:B------:R-:W-:Y:S01]  /*0d30*/  FMUL R47, R47, R47 ;  /* 0x0000002f2f2f7220 */ /* 0x000fe20000400000 */
[----:B------:R-:W-:Y:S01]  /*0d40*/  FFMA R49, R24, R48, R49 ;  /* 0x0000003018317223 */ /* 0x000fe20000000031 */
[C---:B------:R-:W-:Y:S01]  /*0d50*/  FFMA R51, R48.reuse, R27, R51 ;  /* 0x0000001b30337223 */ /* 0x040fe20000000033 */
[----:B------:R-:W-:Y:S01]  /*0d60*/  FFMA R50, R48, R29, R50 ;  /* 0x0000001d30327223 */ /* 0x000fe20000000032 */
[----:B------:R-:W-:-:S02]  /*0d70*/  FFMA R47, R0, R0, R47 ;  /* 0x00000000002f7223 */ /* 0x000fc4000000002f */
[C---:B------:R-:W-:Y:S02]  /*0d80*/  LOP3.LUT R52, R56.reuse, 0x80000000, R49, 0xb8, !PT ;  /* 0x8000000038347812 */ /* 0x040fe400078eb831 */
[----:B------:R-:W-:Y:S01]  /*0d90*/  LOP3.LUT R54, R56, 0x80000000, R51, 0xb8, !PT ;  /* 0x8000000038367812 */ /* 0x000fe200078eb833 */
[----:B------:R-:W-:Y:S01]  /*0da0*/  FFMA R57, R48, R48, R47 ;  /* 0x0000003030397223 */ /* 0x000fe2000000002f */
[----:B------:R-:W-:Y:S01]  /*0db0*/  LOP3.LUT R53, R56, 0x80000000, R50, 0xb8, !PT ;  /* 0x8000000038357812 */ /* 0x000fe200078eb832 */
[----:B------:R-:W-:Y:S02]  /*0dc0*/  FADD.RZ R52, R49, R52 ;  /* 0x0000003431347221 */ /* 0x000fe4000000c000 */
[----:B------:R-:W-:Y:S02]  /*0dd0*/  FADD.RZ R54, R51, R54 ;  /* 0x0000003633367221 */ /* 0x000fe4000000c000 */
[----:B------:R-:W-:Y:S02]  /*0de0*/  FADD.RZ R53, R50, R53 ;  /* 0x0000003532357221 */ /* 0x000fe4000000c000 */
[----:B------:R-:W0:Y:S08]  /*0df0*/  FRND.TRUNC R52, R52 ;  /* 0x0000003400347307 */ /* 0x000e30000020d000 */
[----:B------:R-:W1:Y:S01]  /*0e00*/  FRND.TRUNC R54, R54 ;  /* 0x0000003600367307 */ /* 0x000e62000020d000 */
[----:B0-----:R-:W-:-:S07]  /*0e10*/  FADD R49, R49, -R52 ;  /* 0x8000003431317221 */ /* 0x001fce0000000000 */
[----:B------:R-:W0:Y:S01]  /*0e20*/  FRND.TRUNC R53, R53 ;  /* 0x0000003500357307 */ /* 0x000e22000020d000 */
[----:B------:R-:W-:Y:S01]  /*0e30*/  FADD R56, RZ, R49 ;  /* 0x00000031ff387221 */ /* 0x000fe20000000000 */
[----:B------:R-:W-:Y:S01]  /*0e40*/  FADD R66, R49, 1 ;  /* 0x3f80000031427421 */ /* 0x000fe20000000000 */
[----:B-1----:R-:W-:Y:S02]  /*0e50*/  FADD R51, R51, -R54 ;  /* 0x8000003633337221 */ /* 0x002fe40000000000 */
[C---:B------:R-:W-:Y:S01]  /*0e60*/  FMUL R63, R56.reuse, R37 ;  /* 0x00000025383f7220 */ /* 0x040fe20000400000 */
[C---:B------:R-:W-:Y:S01]  /*0e70*/  FMUL R62, R56.reuse, R22 ;  /* 0x00000016383e7220 */ /* 0x040fe20000400000 */
[----:B------:R-:W-:Y:S01]  /*0e80*/  FMUL R65, R56, R33 ;  /* 0x0000002138417220 */ /* 0x000fe20000400000 */
[----:B------:R-:W-:Y:S01]  /*0e90*/  FADD R59, RZ, R51 ;  /* 0x00000033ff3b7221 */ /* 0x000fe20000000000 */
[C---:B------:R-:W-:Y:S01]  /*0ea0*/  FADD R47, R51.reuse, -1 ;  /* 0xbf800000332f7421 */ /* 0x040fe20000000000 */
[----:B------:R-:W-:Y:S01]  /*0eb0*/  FADD R61, R51, 1 ;  /* 0x3f800000333d7421 */ /* 0x000fe20000000000 */
[----:B------:R-:W-:Y:S01]  /*0ec0*/  FMUL R67, R66, R37 ;  /* 0x0000002542437220 */ /* 0x000fe20000400000 */
[----:B0-----:R-:W-:Y:S01]  /*0ed0*/  FADD R0, R50, -R53 ;  /* 0x8000003532007221 */ /* 0x001fe20000000000 */
[----:B------:R-:W-:Y:S01]  /*0ee0*/  FADD R50, R49, -1 ;  /* 0xbf80000031327421 */ /* 0x000fe20000000000 */
[----:B------:R-:W-:Y:S01]  /*0ef0*/  FMUL R54, R20, R59 ;  /* 0x0000003b14367220 */ /* 0x000fe20000400000 */
[C---:B------:R-:W-:Y:S01]  /*0f00*/  FMUL R55, R59.reuse, R23 ;  /* 0x000000173b377220 */ /* 0x040fe20000400000 */
[----:B------:R-:W-:Y:S01]  /*0f10*/  FMUL R58, R59, R34 ;  /* 0x000000223b3a7220 */ /* 0x000fe20000400000 */
[C---:B------:R-:W-:Y:S01]  /*0f20*/  FMUL R49, R50.reuse, R37 ;  /* 0x0000002532317220 */ /* 0x040fe20000400000 */
[C---:B------:R-:W-:Y:S01]  /*0f30*/  FMUL R48, R50.reuse, R22 ;  /* 0x0000001632307220 */ /* 0x040fe20000400000 */
[----:B------:R-:W-:Y:S01]  /*0f40*/  FMUL R51, R50, R33 ;  /* 0x0000002132337220 */ /* 0x000fe20000400000 */
[C---:B------:R-:W-:Y:S01]  /*0f50*/  FMUL R50, R20.reuse, R47 ;  /* 0x0000002f14327220 */ /* 0x040fe20000400000 */
[C---:B------:R-:W-:Y:S01]  /*0f60*/  FMUL R52, R47.reuse, R23 ;  /* 0x000000172f347220 */ /* 0x040fe20000400000 */
[-C--:B------:R-:W-:Y:S01]  /*0f70*/  FMUL R53, R47, R34.reuse ;  /* 0x000000222f357220 */ /* 0x080fe20000400000 */
[----:B------:R-:W-:Y:S01]  /*0f80*/  FMUL R59, R20, R61 ;  /* 0x0000003d143b7220 */ /* 0x000fe20000400000 */
[C---:B------:R-:W-:Y:S01]  /*0f90*/  FMUL R60, R61.reuse, R23 ;  /* 0x000000173d3c7220 */ /* 0x040fe20000400000 */
[----:B------:R-:W-:Y:S01]  /*0fa0*/  FMUL R61, R61, R34 ;  /* 0x000000223d3d7220 */ /* 0x000fe20000400000 */
[C---:B------:R-:W-:Y:S01]  /*0fb0*/  FMUL R64, R66.reuse, R22 ;  /* 0x0000001642407220 */ /* 0x040fe20000400000 */
[----:B------:R-:W-:-:S07]  /*0fc0*/  FMUL R47, R66, R33 ;  /* 0x00000021422f7220 */ /* 0x000fce0000400000 */
.L_x_112:
        /* <DEDUP_REMOVED lines=14> */
[----:B------:R-:W-:Y:S01]  /*10b0*/  FADD R73, R59, R73 ;  /* 0x000000493b497221 */ /* 0x000fe20000000000 */
[----:B------:R-:W-:Y:S01]  /*10c0*/  FMUL R70, R71, R71 ;  /* 0x0000004747467220 */ /* 0x000fe20000400000 */
[----:B------:R-:W-:Y:S01]  /*10d0*/  FFMA R71, R36, R56, R63 ;  /* 0x0000003824477223 */ /* 0x000fe2000000003f */
[----:B------:R-:W-:Y:S01]  /*10e0*/  FFMA R77, R66, R66, R77 ;  /* 0x00000042424d7223 */ /* 0x000fe2000000004d */
[----:B------:R-:W-:Y:S01]  /*10f0*/  FFMA R66, R56, R32, R51 ;  /* 0x0000002038427223 */ /* 0x000fe20000000033 */
[----:B------:R-:W-:-:S03]  /*1100*/  FFMA R73, R73, R73, R70 ;  /* 0x0000004949497223 */ /* 0x000fc60000000046 */
[----:B------:R-:W-:-:S04]  /*1110*/  FADD R68, R53, R66 ;  /* 0x0000004235447221 */ /* 0x000fc80000000000 */
[----:B------:R-:W-:-:S05]  /*1120*/  FFMA R68, R68, R68, R75 ;  /* 0x0000004444447223 */ /* 0x000fca000000004b */
[----:B------:R-:W-:-:S04]  /*1130*/  FSETP.GEU.AND P0, PT, R68, R57, PT ;  /* 0x000000394400720b */ /* 0x000fc80003f0e000 */
[----:B------:R-:W-:Y:S01]  /*1140*/  FSEL R57, R68, R57, !P0 ;  /* 0x0000003944397208 */ /* 0x000fe20004000000 */
[--C-:B------:R-:W-:Y:S01]  /*1150*/  FADD R68, R58, R66.reuse ;  /* 0x000000423a447221 */ /* 0x100fe20000000000 */
[----:B------:R-:W-:-:S03]  /*1160*/  FADD R66, R61, R66 ;  /* 0x000000423d427221 */ /* 0x000fc60000000000 */
[----:B------:R-:W-:Y:S01]  /*1170*/  FFMA R68, R68, R68, R77 ;  /* 0x0000004444447223 */ /* 0x000fe2000000004d */
[----:B------:R-:W-:-:S04]  /*1180*/  FFMA R73, R66, R66, R73 ;  /* 0x0000004242497223 */ /* 0x000fc80000000049 */
[----:B------:R-:W-:-:S04]  /*1190*/  FSETP.GEU.AND P0, PT, R68, R57, PT ;  /* 0x000000394400720b */ /* 0x000fc80003f0e000 */
[----:B------:R-:W-:Y:S01]  /*11a0*/  FSEL R66, R68, R57, !P0 ;  /* 0x0000003944427208 */ /* 0x000fe20004000000 */
[----:B------:R-:W-:-:S03]  /*11b0*/  FFMA R57, R56, R21, R62 ;  /* 0x0000001538397223 */ /* 0x000fc6000000003e */
[----:B------:R-:W-:Y:S01]  /*11c0*/  FSETP.GEU.AND P0, PT, R73, R66, PT ;  /* 0x000000424900720b */ /* 0x000fe20003f0e000 */
[----:B------:R-:W-:-:S03]  /*11d0*/  FADD R68, R52, R57 ;  /* 0x0000003934447221 */ /* 0x000fc60000000000 */
[----:B------:R-:W-:Y:S01]  /*11e0*/  FSEL R66, R73, R66, !P0 ;  /* 0x0000004249427208 */ /* 0x000fe20004000000 */
        /* <DEDUP_REMOVED lines=15> */
[----:B------:R-:W-:Y:S01]  /*12e0*/  FFMA R75, R70, R70, R75 ;  /* 0x00000046464b7223 */ /* 0x000fe2000000004b */
[----:B------:R-:W-:Y:S01]  /*12f0*/  FMUL R70, R57, R57 ;  /* 0x0000003939467220 */ /* 0x000fe20000400000 */
[----:B------:R-:W-:Y:S01]  /*1300*/  FFMA R57, R56, R21, R64 ;  /* 0x0000001538397223 */ /* 0x000fe20000000040 */
[----:B------:R-:W-:Y:S02]  /*1310*/  FSEL R66, R73, R66, !P0 ;  /* 0x0000004249427208 */ /* 0x000fe40004000000 */
[----:B------:R-:W-:Y:S01]  /*1320*/  FFMA R71, R71, R71, R70 ;  /* 0x0000004747477223 */ /* 0x000fe20000000046 */
[----:B------:R-:W-:Y:S01]  /*1330*/  FADD R70, R52, R57 ;  /* 0x0000003934467221 */ /* 0x000fe20000000000 */
[C---:B------:R-:W-:Y:S02]  /*1340*/  FSETP.GEU.AND P0, PT, R75.reuse, R66, PT ;  /* 0x000000424b00720b */ /* 0x040fe40003f0e000 */
[----:B------:R-:W-:Y:S01]  /*1350*/  FFMA R71, R68, R68, R71 ;  /* 0x0000004444477223 */ /* 0x000fe20000000047 */
[----:B------:R-:W-:Y:S01]  /*1360*/  FMUL R73, R70, R70 ;  /* 0x0000004646497220 */ /* 0x000fe20000400000 */
[----:B------:R-:W-:-:S04]  /*1370*/  FSEL R66, R75, R66, !P0 ;  /* 0x000000424b427208 */ /* 0x000fc80004000000 */
[----:B------:R-:W-:-:S04]  /*1380*/  FSETP.GEU.AND P0, PT, R71, R66, PT ;  /* 0x000000424700720b */ /* 0x000fc80003f0e000 */
[----:B------:R-:W-:Y:S01]  /*1390*/  FSEL R68, R71, R66, !P0 ;  /* 0x0000004247447208 */ /* 0x000fe20004000000 */
[----:B------:R-:W-:Y:S01]  /*13a0*/  FFMA R71, R36, R56, R67 ;  /* 0x0000003824477223 */ /* 0x000fe20000000043 */
[----:B------:R-:W-:-:S03]  /*13b0*/  FFMA R66, R56, R32, R47 ;  /* 0x0000002038427223 */ /* 0x000fc6000000002f */
[----:B------:R-:W-:-:S04]  /*13c0*/  FADD R56, R50, R71 ;  /* 0x0000004732387221 */ /* 0x000fc80000000000 */
[----:B------:R-:W-:Y:S01]  /*13d0*/  FFMA R56, R56, R56, R73 ;  /* 0x0000003838387223 */ /* 0x000fe20000000049 */
[----:B------:R-:W-:-:S04]  /*13e0*/  FADD R73, R53, R66 ;  /* 0x0000004235497221 */ /* 0x000fc80000000000 */
[----:B------:R-:W-:Y:S01]  /*13f0*/  FFMA R73, R73, R73, R56 ;  /* 0x0000004949497223 */ /* 0x000fe20000000038 */
[--C-:B------:R-:W-:Y:S01]  /*1400*/  FADD R56, R55, R57.reuse ;  /* 0x0000003937387221 */ /* 0x100fe20000000000 */
[----:B------:R-:W-:-:S03]  /*1410*/  FADD R57, R60, R57 ;  /* 0x000000393c397221 */ /* 0x000fc60000000000 */
[----:B------:R-:W-:Y:S01]  /*1420*/  FMUL R75, R56, R56 ;  /* 0x00000038384b7220 */ /* 0x000fe20000400000 */
[--C-:B------:R-:W-:Y:S01]  /*1430*/  FADD R56, R54, R71.reuse ;  /* 0x0000004736387221 */ /* 0x100fe20000000000 */
[----:B------:R-:W-:Y:S01]  /*1440*/  FADD R71, R59, R71 ;  /* 0x000000473b477221 */ /* 0x000fe20000000000 */
[----:B------:R-:W-:Y:S02]  /*1450*/  FSETP.GEU.AND P0, PT, R73, R68, PT ;  /* 0x000000444900720b */ /* 0x000fe40003f0e000 */
[----:B------:R-:W-:Y:S01]  /*1460*/  FFMA R75, R56, R56, R75 ;  /* 0x00000038384b7223 */ /* 0x000fe2000000004b */
[----:B------:R-:W-:Y:S01]  /*1470*/  FMUL R56, R57, R57 ;  /* 0x0000003939387220 */ /* 0x000fe20000400000 */
[----:B------:R-:W-:-:S03]  /*1480*/  FSEL R68, R73, R68, !P0 ;  /* 0x0000004449447208 */ /* 0x000fc60004000000 */
[----:B------:R-:W-:Y:S01]  /*1490*/  FFMA R71, R71, R71, R56 ;  /* 0x0000004747477223 */ /* 0x000fe20000000038 */
[--C-:B------:R-:W-:Y:S01]  /*14a0*/  FADD R56, R58, R66.reuse ;  /* 0x000000423a387221 */ /* 0x100fe20000000000 */
[----:B------:R-:W-:-:S03]  /*14b0*/  FADD R66, R61, R66 ;  /* 0x000000423d427221 */ /* 0x000fc60000000000 */
[----:B------:R-:W-:Y:S01]  /*14c0*/  FFMA R75, R56, R56, R75 ;  /* 0x00000038384b7223 */ /* 0x000fe2000000004b */
[----:B------:R-:W-:Y:S01]  /*14d0*/  FFMA R71, R66, R66, R71 ;  /* 0x0000004242477223 */ /* 0x000fe20000000047 */
[----:B------:R-:W0:Y:S03]  /*14e0*/  F2F.F64.F32 R56, R69 ;  /* 0x0000004500387310 */ /* 0x000e260000201800 */
[----:B------:R-:W-:-:S04]  /*14f0*/  FSETP.GEU.AND P0, PT, R75, R68, PT ;  /* 0x000000444b00720b */ /* 0x000fc80003f0e000 */
[----:B------:R-:W-:-:S04]  /*1500*/  FSEL R68, R75, R68, !P0 ;  /* 0x000000444b447208 */ /* 0x000fc80004000000 */
[----:B------:R-:W-:Y:S01]  /*1510*/  FSETP.GEU.AND P0, PT, R71, R68, PT ;  /* 0x000000444700720b */ /* 0x000fe20003f0e000 */
[----:B0-----:R-:W-:-:S03]  /*1520*/  DSETP.GTU.AND P1, PT, R56, UR14, PT ;  /* 0x0000000e38007e2a */ /* 0x001fc6000bf2c000 */
[----:B------:R-:W-:-:S11]  /*1530*/  FSEL R57, R71, R68, !P0 ;  /* 0x0000004447397208 */ /* 0x000fd60004000000 */
[----:B------:R-:W-:Y:S05]  /*1540*/  @!P1 BRA `(.L_x_112) ;  /* 0xfffffff800a09947 */ /* 0x000fea000383ffff */
[----:B------:R-:W0:Y:S01]  /*1550*/  LDC R0, c[0x0][0x388] ;  /* 0x0000e200ff007b82 */ /* 0x000e220000000800 */
[----:B------:R-:W-:Y:S01]  /*1560*/  IADD3 R49, PT, PT, R57, -0xd000000, RZ ;  /* 0xf300000039317810 */ /* 0x000fe20007ffe0ff */
[----:B------:R1:W2:Y:S01]  /*1570*/  MUFU.RSQ R48, R57 ;  /* 0x0000003900307308 */ /* 0x0002a20000001400 */
[----:B------:R-:W-:Y:S01]  /*1580*/  BSSY.RECONVERGENT B1, `(.L_x_113) ;  /* 0x0000010000017945 */ /* 0x000fe20003800200 */
[----:B------:R-:W-:Y:S02]  /*1590*/  IADD3 R52, PT, PT, R46, UR4, RZ ;  /* 0x000000042e347c10 */ /* 0x000fe4000fffe0ff */
[----:B------:R-:W-:Y:S01]  /*15a0*/  ISETP.GT.U32.AND P0, PT, R49, 0x727fffff, PT ;  /* 0x727fffff3100780c */ /* 0x000fe20003f04070 */
[C---:B0-----:R-:W-:Y:S01]  /*15b0*/  IMAD R50, R0.reuse, 0x3, R39 ;  /* 0x0000000300327824 */ /* 0x041fe200078e0227 */
[----:B------:R-:W-:-:S04]  /*15c0*/  IADD3 R47, PT, PT, -R0, RZ, RZ ;  /* 0x000000ff002f7210 */ /* 0x000fc80007ffe1ff */
[----:B------:R-:W-:-:S05]  /*15d0*/  LEA R47, R47, R50, 0x1 ;  /* 0x000000322f2f7211 */ /* 0x000fca00078e08ff */
[----:B------:R-:W-:Y:S02]  /*15e0*/  IMAD R53, R40, 0x20, R47 ;  /* 0x0000002028357824 */ /* 0x000fe400078e022f */
[----:B-12---:R-:W-:Y:S05]  /*15f0*/  @!P0 BRA `(.L_x_114) ;  /* 0x0000000000108947 */ /* 0x006fea0003800000 */
[----:B------:R-:W-:-:S07]  /*1600*/  MOV R51, 0x1620 ;  /* 0x0000162000337802 */ /* 0x000fce0000000f00 */
[----:B------:R-:W-:Y:S05]  /*1610*/  CALL.REL.NOINC `($__internal_10_$__cuda_sm20_sqrt_rn_f32_slowpath) ;  /* 0x0000000800e07944 */ /* 0x000fea0003c00000 */
[----:B------:R-:W-:Y:S01]  /*1620*/  MOV R47, R57 ;  /* 0x00000039002f7202 */ /* 0x000fe20000000f00 */
[----:B------:R-:W-:Y:S06]  /*1630*/  BRA `(.L_x_115) ;  /* 0x0000000000107947 */ /* 0x000fec0003800000 */
.L_x_114:
[----:B------:R-:W-:Y:S01]  /*1640*/  FMUL.FTZ R0, R57, R48 ;  /* 0x0000003039007220 */ /* 0x000fe20000410000 */
[----:B------:R-:W-:-:S03]  /*1650*/  FMUL.FTZ R48, R48, 0.5 ;  /* 0x3f00000030307820 */ /* 0x000fc60000410000 */
[----:B------:R-:W-:-:S04]  /*1660*/  FFMA R47, -R0, R0, R57 ;  /* 0x00000000002f7223 */ /* 0x000fc80000000139 */
[----:B------:R-:W-:-:S07]  /*1670*/  FFMA R47, R47, R48, R0 ;  /* 0x000000302f2f7223 */ /* 0x000fce0000000000 */
.L_x_115:
[----:B------:R-:W-:Y:S05]  /*1680*/  BSYNC.RECONVERGENT B1 ;  /* 0x0000000000017941 */ /* 0x000fea0003800200 */
.L_x_113:
[----:B------:R-:W0:Y:S01]  /*1690*/  LDCU UR5, c[0x0][0x394] ;  /* 0x00007280ff0577ac */ /* 0x000e220008000800 */
[----:B------:R-:W-:Y:S01]  /*16a0*/  BSSY.RECONVERGENT B1, `(.L_x_116) ;  /* 0x000003b000017945 */ /* 0x000fe20003800200 */
[----:B0-----:R-:W-:-:S06]  /*16b0*/  UIADD3 UR5, UPT, UPT, UR5, 0x1, URZ ;  /* 0x0000000105057890 */ /* 0x001fcc000fffe0ff */
[----:B------:R-:W-:-:S04]  /*16c0*/  ISETP.GE.AND P0, PT, R52, UR5, PT ;  /* 0x0000000534007c0c */ /* 0x000fc8000bf06270 */
[----:B------:R-:W-:-:S04]  /*16d0*/  ISETP.GE.OR P0, PT, R53, UR8, P0 ;  /* 0x0000000835007c0c */ /* 0x000fc80008706670 */
[----:B------:R-:W-:-:S13]  /*16e0*/  ISETP.EQ.OR P0, PT, R53, R52, P0 ;  /* 0x000000343500720c */ /* 0x000fda0000702670 */
[----:B------:R-:W-:Y:S05]  /*16f0*/  @P0 BRA `(.L_x_117) ;  /* 0x0000000000d40947 */ /* 0x000fea0003800000 */
[----:B------:R-:W0:Y:S01]  /*1700*/  LDCU UR5, c[0x0][0x3a4] ;  /* 0x00007480ff0577ac */ /* 0x000e220008000800 */
[----:B------:R-:W-:Y:S01]  /*1710*/  BSSY.RECONVERGENT B2, `(.L_x_118) ;  /* 0x0000032000027945 */ /* 0x000fe20003800200 */
[----:B------:R-:W-:Y:S02]  /*1720*/  CS2R R48, SRZ ;  /* 0x0000000000307805 */ /* 0x000fe4000001ff00 */
[----:B0-----:R-:W-:-:S13]  /*1730*/  FSETP.GT.AND P0, PT, R47, UR5, PT ;  /* 0x000000052f007c0b */ /* 0x001fda000bf04000 */
[----:B------:R-:W-:Y:S05]  /*1740*/  @P0 BRA `(.L_x_119) ;  /* 0x0000000000b80947 */ /* 0x000fea0003800000 */
[----:B------:R-:W0:Y:S01]  /*1750*/  S2UR UR9, SR_CgaCtaId ;  /* 0x00000000000979c3 */ /* 0x000e220000008800 */
[----:B------:R-:W-:Y:S01]  /*1760*/  FMUL R49, R47, R38 ;  /* 0x000000262f317220 */ /* 0x000fe20000400000 */
[----:B------:R-:W-:Y:S02]  /*1770*/  UMOV UR5, 0x400 ;  /* 0x0000040000057882 */ /* 0x000fe40000000000 */
[----:B------:R-:W-:Y:S01]  /*1780*/  UIADD3 UR5, UPT, UPT, UR5, 0x8, URZ ;  /* 0x0000000805057890 */ /* 0x000fe2000fffe0ff */
[----:B------:R-:W-:Y:S08]  /*1790*/  F2I.FLOOR.NTZ R0, R49 ;  /* 0x0000003100007305 */ /* 0x000ff00000207100 */
[----:B------:R-:W1:Y:S01]  /*17a0*/  FRND.FLOOR R50, R49 ;  /* 0x0000003100327307 */ /* 0x000e620000205000 */
[----:B0-----:R-:W-:Y:S01]  /*17b0*/  ULEA UR5, UR9, UR5, 0x18 ;  /* 0x0000000509057291 */ /* 0x001fe2000f8ec0ff */
[----:B-1----:R-:W-:-:S05]  /*17c0*/  FADD R51, R49, -R50 ;  /* 0x8000003231337221 */ /* 0x002fca0000000000 */
[----:B------:R-:W-:Y:S01]  /*17d0*/  LEA R52, R0, UR5, 0x2 ;  /* 0x0000000500347c11 */ /* 0x000fe2000f8e10ff */
[----:B------:R-:W-:Y:S01]  /*17e0*/  FMUL R50, R16, R51 ;  /* 0x0000003310327220 */ /* 0x000fe20000400000 */
[C---:B------:R-:W-:Y:S01]  /*17f0*/  FMUL R54, R51.reuse, R17 ;  /* 0x0000001133367220 */ /* 0x040fe20000400000 */
[----:B------:R-:W-:Y:S02]  /*1800*/  FMUL R56, R12, R51 ;  /* 0x000000330c387220 */ /* 0x000fe40000400000 */
[----:B------:R-:W0:Y:S01]  /*1810*/  LDS R53, [R52+0x4] ;  /* 0x0000040034357984 */ /* 0x000e220000000800 */
[C---:B------:R-:W-:Y:S01]  /*1820*/  FMUL R58, R51.reuse, R13 ;  /* 0x0000000d333a7220 */ /* 0x040fe20000400000 */
[C---:B------:R-:W-:Y:S01]  /*1830*/  FMUL R50, R51.reuse, R50 ;  /* 0x0000003233327220 */ /* 0x040fe20000400000 */
[C---:B------:R-:W-:Y:S01]  /*1840*/  FMUL R54, R51.reuse, R54 ;  /* 0x0000003633367220 */ /* 0x040fe20000400000 */
[----:B------:R-:W1:Y:S01]  /*1850*/  LDS R48, [R52] ;  /* 0x0000000034307984 */ /* 0x000e620000000800 */
[C---:B------:R-:W-:Y:S01]  /*1860*/  FMUL R56, R51.reuse, R56 ;  /* 0x0000003833387220 */ /* 0x040fe20000400000 */
[C---:B------:R-:W-:Y:S01]  /*1870*/  FMUL R49, R51.reuse, R58 ;  /* 0x0000003a33317220 */ /* 0x040fe20000400000 */
[C---:B------:R-:W-:Y:S01]  /*1880*/  FFMA R50, R51.reuse, R50, R54 ;  /* 0x0000003233327223 */ /* 0x040fe20000000036 */
[----:B------:R-:W2:Y:S01]  /*1890*/  LDS R0, [R52+0x8] ;  /* 0x0000080034007984 */ /* 0x000ea20000000800 */
[C---:B------:R-:W-:Y:S01]  /*18a0*/  FMUL R54, R51.reuse, R9 ;  /* 0x0000000933367220 */ /* 0x040fe20000400000 */
[C---:B------:R-:W-:Y:S01]  /*18b0*/  FFMA R56, R51.reuse, R56, R49 ;  /* 0x0000003833387223 */ /* 0x040fe20000000031 */
[----:B------:R-:W-:Y:S01]  /*18c0*/  FMUL R58, R4, R51 ;  /* 0x00000033043a7220 */ /* 0x000fe20000400000 */
[----:B------:R3:W4:Y:S01]  /*18d0*/  LDS R47, [R52+0xc] ;  /* 0x00000c00342f7984 */ /* 0x0007220000000800 */
[C---:B------:R-:W-:Y:S01]  /*18e0*/  FMUL R60, R51.reuse, R5 ;  /* 0x00000005333c7220 */ /* 0x040fe20000400000 */
[C---:B------:R-:W-:Y:S01]  /*18f0*/  FFMA R56, R51.reuse, R14, R56 ;  /* 0x0000000e33387223 */ /* 0x040fe20000000038 */
[C---:B------:R-:W-:Y:S01]  /*1900*/  FMUL R49, R51.reuse, R54 ;  /* 0x0000003633317220 */ /* 0x040fe20000400000 */
[C---:B------:R-:W-:Y:S01]  /*1910*/  FFMA R50, R51.reuse, R18, R50 ;  /* 0x0000001233327223 */ /* 0x040fe20000000032 */
[C---:B------:R-:W-:Y:S01]  /*1920*/  FMUL R58, R51.reuse, R58 ;  /* 0x0000003a333a7220 */ /* 0x040fe20000400000 */
[----:B------:R-:W-:Y:S01]  /*1930*/  FMUL R57, R51, R60 ;  /* 0x0000003c33397220 */ /* 0x000fe20000400000 */
[----:B------:R-:W-:Y:S01]  /*1940*/  FADD R56, R56, R15 ;  /* 0x0000000f38387221 */ /* 0x000fe20000000000 */
[----:B---3--:R-:W-:-:S02]  /*1950*/  FMUL R52, R8, R51 ;  /* 0x0000003308347220 */ /* 0x008fc40000400000 */
[C---:B------:R-:W-:Y:S02]  /*1960*/  FFMA R57, R51.reuse, R58, R57 ;  /* 0x0000003a33397223 */ /* 0x040fe40000000039 */
[----:B------:R-:W-:-:S04]  /*1970*/  FMUL R52, R51, R52 ;  /* 0x0000003433347220 */ /* 0x000fc80000400000 */
[C---:B------:R-:W-:Y:S01]  /*1980*/  FFMA R55, R51.reuse, R52, R49 ;  /* 0x0000003433377223 */ /* 0x040fe20000000031 */
[----:B------:R-:W-:Y:S01]  /*1990*/  FADD R49, R50, R19 ;  /* 0x0000001332317221 */ /* 0x000fe20000000000 */
[C---:B------:R-:W-:Y:S02]  /*19a0*/  FFMA R52, R51.reuse, R6, R57 ;  /* 0x0000000633347223 */ /* 0x040fe40000000039 */
[----:B------:R-:W-:Y:S02]  /*19b0*/  FFMA R50, R51, R10, R55 ;  /* 0x0000000a33327223 */ /* 0x000fe40000000037 */
[----:B------:R-:W-:Y:S02]  /*19c0*/  FADD R52, R52, R7 ;  /* 0x0000000734347221 */ /* 0x000fe40000000000 */
[----:B------:R-:W-:Y:S01]  /*19d0*/  FADD R50, R50, R11 ;  /* 0x0000000b32327221 */ /* 0x000fe20000000000 */
[----:B0-----:R-:W-:-:S04]  /*19e0*/  FMUL R53, R53, R56 ;  /* 0x0000003835357220 */ /* 0x001fc80000400000 */
[----:B-1----:R-:W-:-:S04]  /*19f0*/  FFMA R49, R48, R49, R53 ;  /* 0x0000003130317223 */ /* 0x002fc80000000035 */
[----:B--2---:R-:W-:-:S04]  /*1a00*/  FFMA R0, R0, R50, R49 ;  /* 0x0000003200007223 */ /* 0x004fc80000000031 */
[----:B----4-:R-:W-:-:S04]  /*1a10*/  FFMA R0, R47, R52, R0 ;  /* 0x000000342f007223 */ /* 0x010fc80000000000 */
[----:B------:R0:W1:Y:S03]  /*1a20*/  F2F.F64.F32 R48, R0 ;  /* 0x0000000000307310 */ /* 0x0000660000201800 */
.L_x_119:
[----:B------:R-:W-:Y:S05]  /*1a30*/  BSYNC.RECONVERGENT B2 ;  /* 0x0000000000027941 */ /* 0x000fea0003800200 */
.L_x_118:
[----:B-1----:R-:W-:-:S11]  /*1a40*/  DADD R2, R2, R48 ;  /* 0x0000000002027229 */ /* 0x002fd60000000030 */
.L_x_117:
[----:B------:R-:W-:Y:S05]  /*1a50*/  BSYNC.RECONVERGENT B1 ;  /* 0x0000000000017941 */ /* 0x000fea0003800200 */
.L_x_116:
[----:B------:R-:W-:-:S06]  /*1a60*/  UIADD3 UR4, UPT, UPT, UR4, 0x1, URZ ;  /* 0x0000000104047890 */ /* 0x000fcc000fffe0ff */
[----:B------:R-:W-:-:S13]  /*1a70*/  ISETP.NE.AND P0, PT, R42, UR4, PT ;  /* 0x000000042a007c0c */ /* 0x000fda000bf05270 */
[----:B------:R-:W-:Y:S05]  /*1a80*/  @P0 BRA `(.L_x_120) ;  /* 0xfffffff0005c0947 */ /* 0x000fea000383ffff */
.L_x_111:
[----:B------:R-:W-:-:S04]  /*1a90*/  IADD3 R41, PT, PT, R41, 0x1, RZ ;  /* 0x0000000129297810 */ /* 0x000fc80007ffe0ff */
[----:B------:R-:W-:-:S13]  /*1aa0*/  ISETP.NE.AND P0, PT, R41, UR7, PT ;  /* 0x0000000729007c0c */ /* 0x000fda000bf05270 */
[----:B------:R-:W-:Y:S05]  /*1ab0*/  @P0 BRA `(.L_x_121) ;  /* 0xffffffec00880947 */ /* 0x000fea000383ffff */
.L_x_110:
[----:B------:R-:W-:-:S04]  /*1ac0*/  IADD3 R40, PT, PT, R40, 0x1, RZ ;  /* 0x0000000128287810 */ /* 0x000fc80007ffe0ff */
[----:B------:R-:W-:-:S13]  /*1ad0*/  ISETP.NE.AND P0, PT, R40, UR6, PT ;  /* 0x0000000628007c0c */ /* 0x000fda000bf05270 */
[----:B------:R-:W-:Y:S05]  /*1ae0*/  @P0 BRA `(.L_x_122) ;  /* 0xffffffec00000947 */ /* 0x000fea000383ffff */
[----:B------:R2:W3:Y:S02]  /*1af0*/  F2F.F32.F64 R2, R2 ;  /* 0x0000000200027310 */ /* 0x0004e40000301000 */
.L_x_106:
[----:B0-----:R-:W0:Y:S01]  /*1b00*/  S2R R9, SR_CgaCtaId ;  /* 0x0000000000097919 */ /* 0x001e220000008800 */
[----:B------:R-:W-:Y:S02]  /*1b10*/  MOV R6, 0x400 ;  /* 0x0000040000067802 */ /* 0x000fe40000000f00 */
[C---:B------:R-:W-:Y:S02]  /*1b20*/  ISETP.GT.U32.AND P1, PT, R39.reuse, 0xf, PT ;  /* 0x0000000f2700780c */ /* 0x040fe40003f24070 */
[----:B------:R-:W-:Y:S02]  /*1b30*/  IADD3 R0, PT, PT, R6, 0x410, RZ ;  /* 0x0000041006007810 */ /* 0x000fe40007ffe0ff */
[----:B------:R-:W-:Y:S02]  /*1b40*/  ISETP.GT.U32.AND P0, PT, R39, 0x7, PT ;  /* 0x000000072700780c */ /* 0x000fe40003f04070 */
[----:B0-----:R-:W-:-:S04]  /*1b50*/  LEA R0, R9, R0, 0x18 ;  /* 0x0000000009007211 */ /* 0x001fc800078ec0ff */
[----:B-12---:R-:W-:-:S05]  /*1b60*/  LEA R3, R39, R0, 0x2 ;  /* 0x0000000027037211 */ /* 0x006fca00078e10ff */
[----:B---3--:R-:W-:Y:S01]  /*1b70*/  STS [R3], R2 ;  /* 0x0000000203007388 */ /* 0x008fe20000000800 */
[----:B------:R-:W-:Y:S06]  /*1b80*/  BAR.SYNC.DEFER_BLOCKING 0x0 ;  /* 0x0000000000007b1d */ /* 0x000fec0000010000 */
[----:B------:R-:W-:Y:S04]  /*1b90*/  @!P1 LDS R0, [R3+0x40] ;  /* 0x0000400003009984 */ /* 0x000fe80000000800 */
[----:B------:R-:W0:Y:S02]  /*1ba0*/  @!P1 LDS R5, [R3] ;  /* 0x0000000003059984 */ /* 0x000e240000000800 */
[----:B0-----:R-:W-:-:S05]  /*1bb0*/  @!P1 FADD R0, R0, R5 ;  /* 0x0000000500009221 */ /* 0x001fca0000000000 */
[----:B------:R-:W-:Y:S01]  /*1bc0*/  @!P1 STS [R3], R0 ;  /* 0x0000000003009388 */ /* 0x000fe20000000800 */
[----:B------:R-:W-:Y:S01]  /*1bd0*/  BAR.SYNC.DEFER_BLOCKING 0x0 ;  /* 0x0000000000007b1d */ /* 0x000fe20000010000 */
[----:B------:R-:W-:-:S05]  /*1be0*/  ISETP.GT.U32.AND P1, PT, R39, 0x3, PT ;  /* 0x000000032700780c */ /* 0x000fca0003f24070 */
        /* <DEDUP_REMOVED lines=11> */
[----:B------:R-:W-:-:S13]  /*1ca0*/  ISETP.NE.AND P1, PT, R39, RZ, PT ;  /* 0x000000ff2700720c */ /* 0x000fda0003f25270 */
[----:B------:R-:W-:Y:S01]  /*1cb0*/  @!P1 LEA R7, R9, R6, 0x18 ;  /* 0x0000000609079211 */ /* 0x000fe200078ec0ff */
[----:B------:R-:W-:Y:S04]  /*1cc0*/  @!P0 LDS R0, [R3+0x8] ;  /* 0x0000080003008984 */ /* 0x000fe80000000800 */
[----:B------:R-:W0:Y:S02]  /*1cd0*/  @!P0 LDS R5, [R3] ;  /* 0x0000000003058984 */ /* 0x000e240000000800 */
[----:B0-----:R-:W-:-:S05]  /*1ce0*/  @!P0 FADD R0, R0, R5 ;  /* 0x0000000500008221 */ /* 0x001fca0000000000 */
[----:B------:R-:W-:Y:S01]  /*1cf0*/  @!P0 STS [R3], R0 ;  /* 0x0000000003008388 */ /* 0x000fe20000000800 */
[----:B------:R-:W-:Y:S06]  /*1d00*/  BAR.SYNC.DEFER_BLOCKING 0x0 ;  /* 0x0000000000007b1d */ /* 0x000fec0000010000 */
[----:B------:R-:W-:Y:S04]  /*1d10*/  @!P1 LDS R4, [R7+0x414] ;  /* 0x0004140007049984 */ /* 0x000fe80000000800 */
[----:B------:R-:W0:Y:S02]  /*1d20*/  @!P1 LDS R5, [R3] ;  /* 0x0000000003059984 */ /* 0x000e240000000800 */
[----:B0-----:R-:W-:-:S05]  /*1d30*/  @!P1 FADD R4, R4, R5 ;  /* 0x0000000504049221 */ /* 0x001fca0000000000 */
[----:B------:R0:W-:Y:S01]  /*1d40*/  @!P1 STS [R3], R4 ;  /* 0x0000000403009388 */ /* 0x0001e20000000800 */
[----:B------:R-:W-:Y:S06]  /*1d50*/  BAR.SYNC.DEFER_BLOCKING 0x0 ;  /* 0x0000000000007b1d */ /* 0x000fec0000010000 */
[----:B------:R-:W-:Y:S05]  /*1d60*/  @P1 EXIT ;  /* 0x000000000000194d */ /* 0x000fea0003800000 */
[----:B------:R-:W1:Y:S01]  /*1d70*/  S2R R5, SR_CTAID.X ;  /* 0x0000000000057919 */ /* 0x000e620000002500 */
[----:B0-----:R-:W1:Y:S01]  /*1d80*/  LDC.64 R2, c[0x0][0x3b8] ;  /* 0x0000ee00ff027b82 */ /* 0x001e620000000a00 */
[----:B------:R-:W-:Y:S01]  /*1d90*/  LEA R6, R9, R6, 0x18 ;  /* 0x0000000609067211 */ /* 0x000fe200078ec0ff */
[----:B------:R-:W0:Y:S06]  /*1da0*/  LDCU UR4, c[0x0][0x388] ;  /* 0x00007100ff0477ac */ /* 0x000e2c0008000800 */
[----:B------:R-:W0:Y:S01]  /*1db0*/  LDC R0, c[0x0][0x390] ;  /* 0x0000e400ff007b82 */ /* 0x000e220000000800 */
[----:B-1----:R-:W-:-:S02]  /*1dc0*/  IMAD.WIDE.U32 R2, R5, 0x4, R2 ;  /* 0x0000000405027825 */ /* 0x002fc400078e0002 */
[----:B------:R-:W1:Y:S04]  /*1dd0*/  LDS R5, [R6+0x410] ;  /* 0x0004100006057984 */ /* 0x000e680000000800 */
[----:B------:R-:W1:Y:S01]  /*1de0*/  LDG.E R7, desc[UR10][R2.64] ;  /* 0x0000000a02077981 */ /* 0x000e62000c1e1900 */
[----:B0-----:R-:W-:Y:S02]  /*1df0*/  ISETP.NE.AND P0, PT, R0, UR4, PT ;  /* 0x0000000400007c0c */ /* 0x001fe4000bf05270 */
[----:B------:R-:W-:-:S04]  /*1e00*/  MOV R0, 0x3f000000 ;  /* 0x3f00000000007802 */ /* 0x000fc80000000f00 */
[----:B------:R-:W-:-:S05]  /*1e10*/  FSEL R0, R0, 1, !P0 ;  /* 0x3f80000000007808 */ /* 0x000fca0004000000 */
[----:B-1----:R-:W-:-:S05]  /*1e20*/  FFMA R5, R0, R5, R7 ;  /* 0x0000000500057223 */ /* 0x002fca0000000007 */
[----:B------:R-:W-:Y:S01]  /*1e30*/  STG.E desc[UR10][R2.64], R5 ;  /* 0x0000000502007986 */ /* 0x000fe2000c10190a */
[----:B------:R-:W-:Y:S05]  /*1e40*/  EXIT ;  /* 0x000000000000794d */ /* 0x000fea0003800000 */
        .weak           $__internal_9_$__cuda_sm20_rcp_rn_f32_slowpath
        .type           $__internal_9_$__cuda_sm20_rcp_rn_f32_slowpath,@function
        .size           $__internal_9_$__cuda_sm20_rcp_rn_f32_slowpath,($__internal_10_$__cuda_sm20_sqrt_rn_f32_slowpath - $__internal_9_$__cuda_sm20_rcp_rn_f32_slowpath)
$__internal_9_$__cuda_sm20_rcp_rn_f32_slowpath:
[----:B------:R-:W-:-:S04]  /*1e50*/  SHF.L.U32 R2, R0, 0x1, RZ ;  /* 0x0000000100027819 */ /* 0x000fc800000006ff */
[----:B------:R-:W-:-:S04]  /*1e60*/  SHF.R.U32.HI R8, RZ, 0x18, R2 ;  /* 0x00000018ff087819 */ /* 0x000fc80000011602 */
[----:B------:R-:W-:-:S13]  /*1e70*/  ISETP.NE.U32.AND P0, PT, R8, RZ, PT ;  /* 0x000000ff0800720c */ /* 0x000fda0003f05070 */
[----:B------:R-:W-:Y:S05]  /*1e80*/  @P0 BRA `(.L_x_123) ;  /* 0x00000000002c0947 */ /* 0x000fea0003800000 */
[----:B------:R-:W-:-:S05]  /*1e90*/  IMAD.SHL.U32 R2, R0, 0x2, RZ ;  /* 0x0000000200027824 */ /* 0x000fca00078e00ff */
        /* <DEDUP_REMOVED lines=10> */
.L_x_123:
        /* <DEDUP_REMOVED lines=33> */
.L_x_125:
[----:B------:R0:W1:Y:S02]  /*2150*/  MUFU.RCP R2, R0 ;  /* 0x0000000000027308 */ /* 0x0000640000001000 */
.L_x_124:
[----:B-1-3--:R-:W-:Y:S01]  /*2160*/  IMAD.MOV.U32 R38, RZ, RZ, R2 ;  /* 0x000000ffff267224 */ /* 0x00afe200078e0002 */
[----:B------:R-:W-:Y:S02]  /*2170*/  MOV R2, R7 ;  /* 0x0000000700027202 */ /* 0x000fe40000000f00 */
[----:B------:R-:W-:-:S04]  /*2180*/  MOV R3, 0x0 ;  /* 0x0000000000037802 */ /* 0x000fc80000000f00 */
[----:B0-2---:R-:W-:Y:S05]  /*2190*/  RET.REL.NODEC R2 `(_Z19two_body_sum_kernelIfLi32EEvPPT_iiiiS1_iS0_S1_S1_S1_) ;  /* 0xffffffdc02987950 */ /* 0x005fea0003c3ffff */
        .weak           $__internal_10_$__cuda_sm20_sqrt_rn_f32_slowpath
        .type           $__internal_10_$__cuda_sm20_sqrt_rn_f32_slowpath,@function
        .size           $__internal_10_$__cuda_sm20_sqrt_rn_f32_slowpath,($__internal_11_$__cuda_sm3x_div_rn_noftz_f32_slowpath - $__internal_10_$__cuda_sm20_sqrt_rn_f32_slowpath)
$__internal_10_$__cuda_sm20_sqrt_rn_f32_slowpath:
[----:B------:R-:W-:-:S13]  /*21a0*/  LOP3.LUT P0, RZ, R57, 0x7fffffff, RZ, 0xc0, !PT ;  /* 0x7fffffff39ff7812 */ /* 0x000fda000780c0ff */
[----:B------:R-:W-:Y:S05]  /*21b0*/  @!P0 BRA `(.L_x_126) ;  /* 0x0000000000448947 */ /* 0x000fea0003800000 */
[----:B------:R-:W-:Y:S02]  /*21c0*/  FSETP.GEU.FTZ.AND P0, PT, R57, RZ, PT ;  /* 0x000000ff3900720b */ /* 0x000fe40003f1e000 */
[----:B------:R-:W-:-:S11]  /*21d0*/  MOV R0, R57 ;  /* 0x0000003900007202 */ /* 0x000fd60000000f00 */
[----:B------:R-:W-:Y:S01]  /*21e0*/  @!P0 MOV R57, 0x7fffffff ;  /* 0x7fffffff00398802 */ /* 0x000fe20000000f00 */
[----:B------:R-:W-:Y:S06]  /*21f0*/  @!P0 BRA `(.L_x_126) ;  /* 0x0000000000348947 */ /* 0x000fec0003800000 */
[----:B------:R-:W-:-:S13]  /*2200*/  FSETP.GTU.FTZ.AND P0, PT, |R0|, +INF , PT ;  /* 0x7f8000000000780b */ /* 0x000fda0003f1c200 */
[----:B------:R-:W-:Y:S01]  /*2210*/  @P0 FADD.FTZ R57, R0, 1 ;  /* 0x3f80000000390421 */ /* 0x000fe20000010000 */
[----:B------:R-:W-:Y:S06]  /*2220*/  @P0 BRA `(.L_x_126) ;  /* 0x0000000000280947 */ /* 0x000fec0003800000 */
[----:B------:R-:W-:-:S13]  /*2230*/  FSETP.NEU.FTZ.AND P0, PT, |R0|, +INF , PT ;  /* 0x7f8000000000780b */ /* 0x000fda0003f1d200 */
[----:B------:R-:W-:Y:S01]  /*2240*/  @P0 FFMA R47, R0, 1.84467440737095516160e+19, RZ ;  /* 0x5f800000002f0823 */ /* 0x000fe200000000ff */
[----:B------:R-:W-:-:S03]  /*2250*/  @!P0 MOV R57, R0 ;  /* 0x0000000000398202 */ /* 0x000fc60000000f00 */
[----:B------:R-:W0:Y:S02]  /*2260*/  @P0 MUFU.RSQ R48, R47 ;  /* 0x0000002f00300308 */ /* 0x000e240000001400 */
[----:B0-----:R-:W-:Y:S01]  /*2270*/  @P0 FMUL.FTZ R50, R47, R48 ;  /* 0x000000302f320220 */ /* 0x001fe20000410000 */
[----:B------:R-:W-:-:S03]  /*2280*/  @P0 FMUL.FTZ R48, R48, 0.5 ;  /* 0x3f00000030300820 */ /* 0x000fc60000410000 */
[----:B------:R-:W-:-:S04]  /*2290*/  @P0 FADD.FTZ R49, -R50, -RZ ;  /* 0x800000ff32310221 */ /* 0x000fc80000010100 */
[----:B------:R-:W-:-:S04]  /*22a0*/  @P0 FFMA R49, R50, R49, R47 ;  /* 0x0000003132310223 */ /* 0x000fc8000000002f */
[----:B------:R-:W-:-:S04]  /*22b0*/  @P0 FFMA R48, R49, R48, R50 ;  /* 0x0000003031300223 */ /* 0x000fc80000000032 */
[----:B------:R-:W-:-:S07]  /*22c0*/  @P0 FMUL.FTZ R57, R48, 2.3283064365386962891e-10 ;  /* 0x2f80000030390820 */ /* 0x000fce0000410000 */
.L_x_126:
[----:B------:R-:W-:Y:S01]  /*22d0*/  HFMA2 R49, -RZ, RZ, 0, 0 ;  /* 0x00000000ff317431 */ /* 0x000fe200000001ff */
[----:B------:R-:W-:-:S04]  /*22e0*/  MOV R48, R51 ;  /* 0x0000003300307202 */ /* 0x000fc80000000f00 */
[----:B------:R-:W-:Y:S05]  /*22f0*/  RET.REL.NODEC R48 `(_Z19two_body_sum_kernelIfLi32EEvPPT_iiiiS1_iS0_S1_S1_S1_) ;  /* 0xffffffdc30407950 */ /* 0x000fea0003c3ffff */
        .weak           $__internal_11_$__cuda_sm3x_div_rn_noftz_f32_slowpath
        .type           $__internal_11_$__cuda_sm3x_div_rn_noftz_f32_slowpath,@function
        .size           $__internal_11_$__cuda_sm3x_div_rn_noftz_f32_slowpath,(.L_x_147 - $__internal_11_$__cuda_sm3x_div_rn_noftz_f32_slowpath)
$__internal_11_$__cuda_sm3x_div_rn_noftz_f32_slowpath:
[----:B------:R-:W0:Y:S01]  /*2300*/  LDC R3, c[0x0][0x3a4] ;  /* 0x0000e900ff037b82 */ /* 0x000e220000000800 */
[----:B------:R-:W-:-:S04]  /*2310*/  SHF.R.U32.HI R0, RZ, 0x17, R2 ;  /* 0x00000017ff007819 */ /* 0x000fc80000011602 */
[----:B------:R-:W-:-:S03]  /*2320*/  LOP3.LUT R5, R0, 0xff, RZ, 0xc0, !PT ;  /* 0x000000ff00057812 */ /* 0x000fc600078ec0ff */
[----:B------:R-:W1:Y:S01]  /*2330*/  LDC R6, c[0x0][0x3a4] ;  /* 0x0000e900ff067b82 */ /* 0x000e620000000800 */
[----:B------:R-:W-:-:S04]  /*2340*/  IADD3 R10, PT, PT, R5, -0x1, RZ ;  /* 0xffffffff050a7810 */ /* 0x000fc80007ffe0ff */
[----:B------:R-:W-:Y:S02]  /*2350*/  ISETP.GT.U32.AND P0, PT, R10, 0xfd, PT ;  /* 0x000000fd0a00780c */ /* 0x000fe40003f04070 */
[----:B0-----:R-:W-:-:S04]  /*2360*/  SHF.R.U32.HI R0, RZ, 0x17, R3 ;  /* 0x00000017ff007819 */ /* 0x001fc80000011603 */
[----:B------:R-:W-:-:S05]  /*2370*/  LOP3.LUT R4, R0, 0xff, RZ, 0xc0, !PT ;  /* 0x000000ff00047812 */ /* 0x000fca00078ec0ff */
[----:B------:R-:W-:-:S05]  /*2380*/  VIADD R9, R4, 0xffffffff ;  /* 0xffffffff04097836 */ /* 0x000fca0000000000 */
        /* <DEDUP_REMOVED lines=27> */
.L_x_127:
        /* <DEDUP_REMOVED lines=16> */
[----:B------:R-:W-:-:S05]  /*2640*/  LOP3.LUT R0, R0, 0xff, RZ, 0xc0, !PT ;  /* 0x000000ff00007812 */ /* 0x000fca00078ec0ff */
[----:B------:R-:W-:-:S05]  /*2650*/  IMAD.IADD R10, R0, 0x1, R7 ;  /* 0x00000001000a7824 */ /* 0x000fca00078e0207 */
        /* <DEDUP_REMOVED lines=32> */
.L_x_133:
[----:B------:R-:W-:-:S04]  /*2860*/  LOP3.LUT R2, R2, 0x80000000, RZ, 0xc0, !PT ;  /* 0x8000000002027812 */ /* 0x000fc800078ec0ff */
[----:B------:R-:W-:Y:S01]  /*2870*/  LOP3.LUT R2, R2, 0x7f800000, RZ, 0xfc, !PT ;  /* 0x7f80000002027812 */ /* 0x000fe200078efcff */
[----:B------:R-:W-:Y:S06]  /*2880*/  BRA `(.L_x_134) ;  /* 0x0000000000287947 */ /* 0x000fec0003800000 */
.L_x_132:
[----:B------:R-:W-:Y:S01]  /*2890*/  LEA R2, R7, R2, 0x17 ;  /* 0x0000000207027211 */ /* 0x000fe200078eb8ff */
[----:B------:R-:W-:Y:S06]  /*28a0*/  BRA `(.L_x_134) ;  /* 0x0000000000207947 */ /* 0x000fec0003800000 */
.L_x_131:
[----:B------:R-:W-:-:S04]  /*28b0*/  LOP3.LUT R2, R2, 0x80000000, R6, 0x48, !PT ;  /* 0x8000000002027812 */ /* 0x000fc800078e4806 */
[----:B------:R-:W-:Y:S01]  /*28c0*/  LOP3.LUT R2, R2, 0x7f800000, RZ, 0xfc, !PT ;  /* 0x7f80000002027812 */ /* 0x000fe200078efcff */
[----:B------:R-:W-:Y:S06]  /*28d0*/  BRA `(.L_x_134) ;  /* 0x0000000000147947 */ /* 0x000fec0003800000 */
.L_x_130:
[----:B------:R-:W-:Y:S01]  /*28e0*/  LOP3.LUT R2, R2, 0x80000000, R6, 0x48, !PT ;  /* 0x8000000002027812 */ /* 0x000fe200078e4806 */
[----:B------:R-:W-:Y:S06]  /*28f0*/  BRA `(.L_x_134) ;  /* 0x00000000000c7947 */ /* 0x000fec0003800000 */
.L_x_129:
[----:B------:R-:W0:Y:S01]  /*2900*/  MUFU.RSQ R2, -QNAN ;  /* 0xffc0000000027908 */ /* 0x000e220000001400 */
[----:B------:R-:W-:Y:S05]  /*2910*/  BRA `(.L_x_134) ;  /* 0x0000000000047947 */ /* 0x000fea0003800000 */
.L_x_128:
[----:B------:R-:W-:-:S07]  /*2920*/  FADD.FTZ R2, R0, R3 ;  /* 0x0000000300027221 */ /* 0x000fce0000010000 */
.L_x_134:
[----:B------:R-:W-:Y:S01]  /*2930*/  HFMA2 R3, -RZ, RZ, 0, 0 ;  /* 0x00000000ff037431 */ /* 0x000fe200000001ff */
[----:B0-----:R-:W-:Y:S02]  /*2940*/  MOV R0, R2 ;  /* 0x0000000200007202 */ /* 0x001fe40000000f00 */
[----:B------:R-:W-:-:S04]  /*2950*/  MOV R2, R8 ;  /* 0x0000000800027202 */ /* 0x000fc80000000f00 */
[----:B------:R-:W-:Y:S05]  /*2960*/  RET.REL.NODEC R2 `(_Z19two_body_sum_kernelIfLi32EEvPPT_iiiiS1_iS0_S1_S1_S1_) ;  /* 0xffffffd402a47950 */ /* 0x000fea0003c3ffff */
.L_x_135:
        /* <DEDUP_REMOVED lines=9> */
.L_x_147:


//--------------------- .nv.shared._Z21two_body_ratio_kernelIdLi32EEvPPT_iiS1_iS1_iS0_S1_S1_S1_ --------------------------
	.section	.nv.shared._Z21two_body_ratio_kernelIdLi32EEvPPT_iiS1_iS1_iS0_S1_S1_S1_,"aw",@nobits
	.sectionflags	@""
	.align	8
.nv.shared._Z21two_body_ratio_kernelIdLi32EEvPPT_iiS1_iS1_iS0_S1_S1_S1_:
	.zero		2632


//--------------------- .nv.shared.reserved.0     --------------------------
	.section	.nv.shared.reserved.0,"aw",@nobits
	.weak		__nv_reservedSMEM_offset_0_alias
	.size		__nv_reservedSMEM_offset_0_alias, 0, 64
	.other		__nv_reservedSMEM_offset_0_alias,@"STO_CUDA_RESERVED_SHARED STV_DEFAULT"
__nv_reservedSMEM_offset_0_alias:
	.zero		0
	.zero		64


//--------------------- .nv.shared._Z21two_body_ratio_kernelIfLi64EEvPPT_iiS1_iS1_iS0_S1_S1_S1_ --------------------------
	.section	.nv.shared._Z21two_body_ratio_kernelIfLi64EEvPPT_iiS1_iS1_iS0_S1_S1_S1_,"aw",@nobits
	.sectionflags	@""
	.align	8
.nv.shared._Z21two_body_ratio_kernelIfLi64EEvPPT_iiS1_iS1_iS0_S1_S1_S1_:
	.zero		2344


//--------------------- .nv.shared._Z19two_body_sum_kernelIdLi32EEvPPT_iiiiS1_iS0_S1_S1_S1_ --------------------------
	.section	.nv.shared._Z19two_body_sum_kernelIdLi32EEvPPT_iiiiS1_iS0_S1_S1_S1_,"aw",@nobits
	.sectionflags	@""
	.align	8
.nv.shared._Z19two_body_sum_kernelIdLi32EEvPPT_iiiiS1_iS0_S1_S1_S1_:
	.zero		3352


//--------------------- .nv.shared._Z19two_body_sum_kernelIfLi32EEvPPT_iiiiS1_iS0_S1_S1_S1_ --------------------------
	.section	.nv.shared._Z19two_body_sum_kernelIfLi32EEvPPT_iiiiS1_iS0_S1_S1_S1_,"aw",@nobits
	.sectionflags	@""
	.align	8
.nv.shared._Z19two_body_sum_kernelIfLi32EEvPPT_iiiiS1_iS0_S1_S1_S1_:
	.zero		2192


//--------------------- .nv.constant0._Z21two_body_ratio_kernelIdLi32EEvPPT_iiS1_iS1_iS0_S1_S1_S1_ --------------------------
	.section	.nv.constant0._Z21two_body_ratio_kernelIdLi32EEvPPT_iiS1_iS1_iS0_S1_S1_S1_,"a",@progbits
	.sectionflags	@""
	.align	4
.nv.constant0._Z21two_body_ratio_kernelIdLi32EEvPPT_iiS1_iS1_iS0_S1_S1_S1_:
	.zero		976


//--------------------- .nv.constant0._Z21two_body_ratio_kernelIfLi64EEvPPT_iiS1_iS1_iS0_S1_S1_S1_ --------------------------
	.section	.nv.constant0._Z21two_body_ratio_kernelIfLi64EEvPPT_iiS1_iS1_iS0_S1_S1_S1_,"a",@progbits
	.sectionflags	@""
	.align	4
.nv.constant0._Z21two_body_ratio_kernelIfLi64EEvPPT_iiS1_iS1_iS0_S1_S1_S1_:
	.zero		968


//--------------------- .nv.constant0._Z19two_body_sum_kernelIdLi32EEvPPT_iiiiS1_iS0_S1_S1_S1_ --------------------------
	.section	.nv.constant0._Z19two_body_sum_kernelIdLi32EEvPPT_iiiiS1_iS0_S1_S1_S1_,"a",@progbits
	.sectionflags	@""
	.align	4
.nv.constant0._Z19two_body_sum_kernelIdLi32EEvPPT_iiiiS1_iS0_S1_S1_S1_:
	.zero		968


//--------------------- .nv.constant0._Z19two_body_sum_kernelIfLi32EEvPPT_iiiiS1_iS0_S1_S1_S1_ --------------------------
	.section	.nv.constant0._Z19two_body_sum_kernelIfLi32EEvPPT_iiiiS1_iS0_S1_S1_S1_,"a",@progbits
	.sectionflags	@""
	.align	4
.nv.constant0._Z19two_body_sum_kernelIfLi32EEvPPT_iiiiS1_iS0_S1_S1_S1_:
	.zero		960


//--------------------- SYMBOLS --------------------------

	.type		.nv.reservedSmem.offset0,@object
	.size		.nv.reservedSmem.offset0,0x4
	.type		.nv.reservedSmem.cap,@object
	.size		.nv.reservedSmem.cap,0x4
